// auto-generated by cutlass_sweep.fmha — config: {"arch": "sm_100", "direction": "fwd", "dtype": "bf16", "head_dim": 64, "mask": "causal", "schedule": "persistent", "tile_kv": 128, "tile_q": 256}
#include "cutlass/cutlass.h"
#include "cute/tensor.hpp"
#include "cutlass/device_kernel.h"
#include "cutlass/kernel_hardware_info.h"
#include "77_blackwell_fmha/collective/fmha_fusion.hpp"
#include "77_blackwell_fmha/collective/sm100_fmha_load_tma_warpspecialized.hpp"
#include "77_blackwell_fmha/collective/sm100_fmha_fwd_mainloop_tma_warpspecialized.hpp"
#include "77_blackwell_fmha/collective/sm100_fmha_fwd_epilogue_tma_warpspecialized.hpp"
#include "77_blackwell_fmha/kernel/fmha_tile_scheduler.hpp"
#include "77_blackwell_fmha/kernel/sm100_fmha_fwd_kernel_tma_warpspecialized.hpp"

using namespace cute;
using Element    = cutlass::bfloat16_t;
using ElementOut = cutlass::half_t;
using TileShape  = Shape<_256, _128, _64>;

using ProblemShape = cute::tuple<int, int, int, cute::tuple<cute::tuple<int, int>, int>>;
using StrideQ   = cute::tuple<int, _1, cute::tuple<cute::tuple<int, int>, int>>;
using StrideK   = cute::tuple<int, _1, cute::tuple<cute::tuple<_0, int>, int>>;
using StrideV   = StrideK;
using StrideO   = StrideQ;
using StrideLSE = cute::tuple<_1, cute::tuple<cute::tuple<int, int>, int>>;

using TileScheduler = std::conditional_t<
    cute::true_type::value,
    cutlass::fmha::kernel::PersistentTileScheduler,
    cutlass::fmha::kernel::IndividualTileScheduler>;

using Mainloop = cutlass::fmha::collective::Sm100FmhaFwdMainloopTmaWarpspecialized<
    Element, float, float, TileShape, StrideQ, StrideK, StrideV,
    cutlass::fmha::collective::CausalMask<true>>;

using Kernel = cutlass::fmha::kernel::Sm100FmhaFwdKernelTmaWarpspecialized<
    ProblemShape, Mainloop,
    cutlass::fmha::collective::Sm100FmhaFwdEpilogueTmaWarpspecialized<
        ElementOut, float, typename Mainloop::TileShapePV, StrideO, StrideLSE>,
    TileScheduler>;

auto* _anchor = &cutlass::device_kernel<Kernel>;


// ===== COMPILED SASS (sm_100a) =====

	.target	sm_100a

	.elftype	@"ET_EXEC"


//--------------------- .note.nv.tkinfo           --------------------------
	.section	.note.nv.tkinfo,"",@"SHT_NOTE"
	.sectionflags	@"SHF_NOTE_NV_TKINFO"
	.tkinfo
        /*0018*/ 	.word	0x00000002
        /*0030*/ 	.string	""
        /*0030*/ 	.string	"ptxas"
        /*0030*/ 	.string	"Cuda compilation tools, release 13.0, V13.0.88"
        /*0030*/ 	.string	"Build cuda_13.0.r13.0/compiler.36424714_0"
        /*0030*/ 	.string	"-arch sm_100a -m 64 "



//--------------------- .note.nv.cuinfo           --------------------------
	.section	.note.nv.cuinfo,"",@"SHT_NOTE"
	.sectionflags	@"SHF_NOTE_NV_CUINFO"
        /*0018*/ 	.short	0x0002
        /*001a*/ 	.short	0x0064
        /*001c*/ 	.short	0x0082
	.zero		2


//--------------------- .nv.info                  --------------------------
	.section	.nv.info,"",@"SHT_CUDA_INFO"
	.align	4


	//----- nvinfo : EIATTR_REGCOUNT
	.align		4
        /*0000*/ 	.byte	0x04, 0x2f
        /*0002*/ 	.short	(.L_34 - .L_33)
	.align		4
.L_33:
        /*0004*/ 	.word	index@(_ZN7cutlass13device_kernelINS_4fmha6kernel36Sm100FmhaFwdKernelTmaWarpspecializedIN4cute5tupleIJiiiNS5_IJNS5_IJiiEEEiEEEEEENS1_10collective38Sm100FmhaFwdMainloopTmaWarpspecializedINS_10bfloat16_tEffNS5_IJNS4_1CILi256EEENSC_ILi128EEENSC_ILi64EEEEEENS5_IJiNSC_ILi1EEES7_EEENS5_IJiSH_NS5_IJNS5_IJNSC_ILi0EEEiEEEiEEEEEESM_NS9_10CausalMaskILb1EEENS5_IJNSC_ILi2EEESH_SH_EEENSC_ILb0EEEEENS9_38Sm100FmhaFwdEpilogueTmaWarpspecializedINS_6half_tEfNS5_IJSE_SF_SE_EEESI_NS5_IJSH_S7_EEESR_EENS2_23PersistentTileSchedulerENS2_41Sm100FmhaCtxKernelWarpspecializedScheduleEEEEEvNT_6ParamsE)
        /*0008*/ 	.word	0x00000080


	//----- nvinfo : EIATTR_FRAME_SIZE
	.align		4
.L_34:
        /*000c*/ 	.byte	0x04, 0x11
        /*000e*/ 	.short	(.L_36 - .L_35)
	.align		4
.L_35:
        /*0010*/ 	.word	index@($__internal_3_$__cuda_sm3x_div_rn_noftz_f32_slowpath)
        /*0014*/ 	.word	0x000000b8


	//----- nvinfo : EIATTR_FRAME_SIZE
	.align		4
.L_36:
        /*0018*/ 	.byte	0x04, 0x11
        /*001a*/ 	.short	(.L_38 - .L_37)
	.align		4
.L_37:
        /*001c*/ 	.word	index@($__internal_2_$__cuda_sm10x_tcgen05_guardrail_trap_unallocated_columns_being_dealloced)
        /*0020*/ 	.word	0x000000b8


	//----- nvinfo : EIATTR_FRAME_SIZE
	.align		4
.L_38:
        /*0024*/ 	.byte	0x04, 0x11
        /*0026*/ 	.short	(.L_40 - .L_39)
	.align		4
.L_39:
        /*0028*/ 	.word	index@($__internal_1_$__cuda_sm10x_tcgen05_guardrail_trap_phase_invalid_during_alloc)
        /*002c*/ 	.word	0x000000b8


	//----- nvinfo : EIATTR_FRAME_SIZE
	.align		4
.L_40:
        /*0030*/ 	.byte	0x04, 0x11
        /*0032*/ 	.short	(.L_42 - .L_41)
	.align		4
.L_41:
        /*0034*/ 	.word	index@($__internal_0_$__cuda_sm10x_tcgen05_guardrail_trap_col_being_dealloced_not_returned_by_alloc)
        /*0038*/ 	.word	0x000000b8


	//----- nvinfo : EIATTR_FRAME_SIZE
	.align		4
.L_42:
        /*003c*/ 	.byte	0x04, 0x11
        /*003e*/ 	.short	(.L_44 - .L_43)
	.align		4
.L_43:
        /*0040*/ 	.word	index@(_ZN7cutlass13device_kernelINS_4fmha6kernel36Sm100FmhaFwdKernelTmaWarpspecializedIN4cute5tupleIJiiiNS5_IJNS5_IJiiEEEiEEEEEENS1_10collective38Sm100FmhaFwdMainloopTmaWarpspecializedINS_10bfloat16_tEffNS5_IJNS4_1CILi256EEENSC_ILi128EEENSC_ILi64EEEEEENS5_IJiNSC_ILi1EEES7_EEENS5_IJiSH_NS5_IJNS5_IJNSC_ILi0EEEiEEEiEEEEEESM_NS9_10CausalMaskILb1EEENS5_IJNSC_ILi2EEESH_SH_EEENSC_ILb0EEEEENS9_38Sm100FmhaFwdEpilogueTmaWarpspecializedINS_6half_tEfNS5_IJSE_SF_SE_EEESI_NS5_IJSH_S7_EEESR_EENS2_23PersistentTileSchedulerENS2_41Sm100FmhaCtxKernelWarpspecializedScheduleEEEEEvNT_6ParamsE)
        /*0044*/ 	.word	0x000000b8


	//----- nvinfo : EIATTR_MIN_STACK_SIZE
	.align		4
.L_44:
        /*0048*/ 	.byte	0x04, 0x12
        /*004a*/ 	.short	(.L_46 - .L_45)
	.align		4
.L_45:
        /*004c*/ 	.word	index@(_ZN7cutlass13device_kernelINS_4fmha6kernel36Sm100FmhaFwdKernelTmaWarpspecializedIN4cute5tupleIJiiiNS5_IJNS5_IJiiEEEiEEEEEENS1_10collective38Sm100FmhaFwdMainloopTmaWarpspecializedINS_10bfloat16_tEffNS5_IJNS4_1CILi256EEENSC_ILi128EEENSC_ILi64EEEEEENS5_IJiNSC_ILi1EEES7_EEENS5_IJiSH_NS5_IJNS5_IJNSC_ILi0EEEiEEEiEEEEEESM_NS9_10CausalMaskILb1EEENS5_IJNSC_ILi2EEESH_SH_EEENSC_ILb0EEEEENS9_38Sm100FmhaFwdEpilogueTmaWarpspecializedINS_6half_tEfNS5_IJSE_SF_SE_EEESI_NS5_IJSH_S7_EEESR_EENS2_23PersistentTileSchedulerENS2_41Sm100FmhaCtxKernelWarpspecializedScheduleEEEEEvNT_6ParamsE)
        /*0050*/ 	.word	0x000000b8
.L_46:


//--------------------- .nv.compat                --------------------------
	.section	.nv.compat,"",@"SHT_CUDA_COMPAT_INFO"
	.align	4
        /*0000*/ 	.byte	0x02, 0x09, 0x01, 0x00, 0x02, 0x02, 0x02, 0x00, 0x02, 0x05, 0x05, 0x00, 0x03, 0x07, 0x01, 0x01
        /*0010*/ 	.byte	0x02, 0x03, 0x01, 0x00, 0x02, 0x06, 0x01, 0x00, 0x04, 0x0b, 0x08, 0x00, 0x01, 0x00, 0x00, 0x00
        /*0020*/ 	.byte	0x00, 0x00, 0x00, 0x00


//--------------------- .nv.info._ZN7cutlass13device_kernelINS_4fmha6kernel36Sm100FmhaFwdKernelTmaWarpspecializedIN4cute5tupleIJiiiNS5_IJNS5_IJiiEEEiEEEEEENS1_10collective38Sm100FmhaFwdMainloopTmaWarpspecializedINS_10bfloat16_tEffNS5_IJNS4_1CILi256EEENSC_ILi128EEENSC_ILi64EEEEEENS5_IJiNSC_ILi1EEES7_EEENS5_IJiSH_NS5_IJNS5_IJNSC_ILi0EEEiEEEiEEEEEESM_NS9_10CausalMaskILb1EEENS5_IJNSC_ILi2EEESH_SH_EEENSC_ILb0EEEEENS9_38Sm100FmhaFwdEpilogueTmaWarpspecializedINS_6half_tEfNS5_IJSE_SF_SE_EEESI_NS5_IJSH_S7_EEESR_EENS2_23PersistentTileSchedulerENS2_41Sm100FmhaCtxKernelWarpspecializedScheduleEEEEEvNT_6ParamsE --------------------------
	.section	.nv.info._ZN7cutlass13device_kernelINS_4fmha6kernel36Sm100FmhaFwdKernelTmaWarpspecializedIN4cute5tupleIJiiiNS5_IJNS5_IJiiEEEiEEEEEENS1_10collective38Sm100FmhaFwdMainloopTmaWarpspecializedINS_10bfloat16_tEffNS5_IJNS4_1CILi256EEENSC_ILi128EEENSC_ILi64EEEEEENS5_IJiNSC_ILi1EEES7_EEENS5_IJiSH_NS5_IJNS5_IJNSC_ILi0EEEiEEEiEEEEEESM_NS9_10CausalMaskILb1EEENS5_IJNSC_ILi2EEESH_SH_EEENSC_ILb0EEEEENS9_38Sm100FmhaFwdEpilogueTmaWarpspecializedINS_6half_tEfNS5_IJSE_SF_SE_EEESI_NS5_IJSH_S7_EEESR_EENS2_23PersistentTileSchedulerENS2_41Sm100FmhaCtxKernelWarpspecializedScheduleEEEEEvNT_6ParamsE,"",@"SHT_CUDA_INFO"
	.sectionflags	@""
	.align	4


	//----- nvinfo : EIATTR_CUDA_API_VERSION
	.align		4
        /*0000*/ 	.byte	0x04, 0x37
        /*0002*/ 	.short	(.L_48 - .L_47)
.L_47:
        /*0004*/ 	.word	0x00000082


	//----- nvinfo : EIATTR_KPARAM_INFO
	.align		4
.L_48:
        /*0008*/ 	.byte	0x04, 0x17
        /*000a*/ 	.short	(.L_50 - .L_49)
.L_49:
        /*000c*/ 	.word	0x00000000
        /*0010*/ 	.short	0x0000
        /*0012*/ 	.short	0x0000
        /*0014*/ 	.byte	0x00, 0xf0, 0x01, 0x18


	//----- nvinfo : EIATTR_AT_ENTRY_FRAGMENTS
	.align		4
.L_50:
        /*0018*/ 	.byte	0x04, 0x4f
        /*001a*/ 	.short	(.L_52 - .L_51)


	//   ....[0]....
.L_51:
        /*001c*/ 	.word	0x00000006


	//----- nvinfo : EIATTR_RESERVED_SMEM_USED
	.align		4
.L_52:
        /*0020*/ 	.byte	0x01, 0x41
	.zero		2


	//----- nvinfo : EIATTR_SPARSE_MMA_MASK
	.align		4
        /*0024*/ 	.byte	0x03, 0x50
        /*0026*/ 	.short	0x0000


	//----- nvinfo : EIATTR_TCGEN05_1CTA_USED
	.align		4
        /*0028*/ 	.byte	0x01, 0x51
	.zero		2


	//----- nvinfo : EIATTR_MAXREG_COUNT
	.align		4
        /*002c*/ 	.byte	0x03, 0x1b
        /*002e*/ 	.short	0x0080


	//----- nvinfo : EIATTR_NUM_BARRIERS
	.align		4
        /*0030*/ 	.byte	0x02, 0x4c
        /*0032*/ 	.byte	0x01
	.zero		1


	//----- nvinfo : EIATTR_EXTERNS
	.align		4
        /*0034*/ 	.byte	0x04, 0x0f
        /*0036*/ 	.short	(.L_54 - .L_53)


	//   ....[0]....
	.align		4
.L_53:
        /*0038*/ 	.word	index@(vprintf)


	//   ....[1]....
	.align		4
        /*003c*/ 	.word	index@(__assertfail)


	//----- nvinfo : EIATTR_ANNOTATIONS
	.align		4
.L_54:
        /*0040*/ 	.byte	0x04, 0x55
        /*0042*/ 	.short	(.L_56 - .L_55)


	//   ....[0]....
.L_55:
        /*0044*/ 	.word	0x00000001
        /*0048*/ 	.byte	0xc0, 0x7a, 0x00, 0x00, 0x01, 0x00, 0x00, 0x00, 0x00, 0x7b, 0x00, 0x00, 0x01, 0x00, 0x00, 0x00
        /* <DEDUP_REMOVED lines=55> */
        /*03c8*/ 	.byte	0xb0, 0x87, 0x01, 0x00


	//----- nvinfo : EIATTR_MERCURY_ISA_VERSION
	.align		4
.L_56:
        /*03cc*/ 	.byte	0x03, 0x5f
        /*03ce*/ 	.short	0x0101


	//----- nvinfo : EIATTR_INT_WARP_WIDE_INSTR_OFFSETS
	.align		4
        /*03d0*/ 	.byte	0x04, 0x31
        /*03d2*/ 	.short	(.L_58 - .L_57)


	//   ....[0]....
.L_57:
        /*03d4*/ 	.word	0x0001beb0


	//   ....[1]....
        /*03d8*/ 	.word	0x0001bed0


	//   ....[2]....
        /*03dc*/ 	.word	0x0001bf00


	//----- nvinfo : EIATTR_COOP_GROUP_MASK_REGIDS
	.align		4
.L_58:
        /*03e0*/ 	.byte	0x04, 0x29
        /*03e2*/ 	.short	(.L_60 - .L_59)


	//   ....[0]....
.L_59:
        /*03e4*/ 	.word	0xffffffff


	//   ....[1]....
        /*03e8*/ 	.word	0xffffffff


	//   ....[2]....
        /*03ec*/ 	.word	0xffffffff


	//   ....[3]....
        /*03f0*/ 	.word	0xffffffff


	//   ....[4]....
        /*03f4*/ 	.word	0xffffffff


	//   ....[5]....
        /*03f8*/ 	.word	0xffffffff


	//   ....[6]....
        /*03fc*/ 	.word	0xffffffff


	//   ....[7]....
        /*0400*/ 	.word	0xffffffff


	//   ....[8]....
        /*0404*/ 	.word	0xffffffff


	//   ....[9]....
        /*0408*/ 	.word	0xffffffff


	//   ....[10]....
        /*040c*/ 	.word	0xffffffff


	//   ....[11]....
        /*0410*/ 	.word	0xffffffff


	//   ....[12]....
        /*0414*/ 	.word	0xffffffff


	//   ....[13]....
        /*0418*/ 	.word	0xffffffff


	//   ....[14]....
        /*041c*/ 	.word	0xffffffff


	//   ....[15]....
        /*0420*/ 	.word	0xffffffff


	//   ....[16]....
        /*0424*/ 	.word	0xffffffff


	//   ....[17]....
        /*0428*/ 	.word	0xffffffff


	//   ....[18]....
        /*042c*/ 	.word	0xffffffff


	//----- nvinfo : EIATTR_COOP_GROUP_INSTR_OFFSETS
	.align		4
.L_60:
        /*0430*/ 	.byte	0x04, 0x28
        /*0432*/ 	.short	(.L_62 - .L_61)


	//   ....[0]....
.L_61:
        /*0434*/ 	.word	0x00000120


	//   ....[1]....
        /*0438*/ 	.word	0x000008e0


	//   ....[2]....
        /*043c*/ 	.word	0x00000b10


	//   ....[3]....
        /*0440*/ 	.word	0x00000c40


	//   ....[4]....
        /*0444*/ 	.word	0x00000d80


	//   ....[5]....
        /*0448*/ 	.word	0x00001040


	//   ....[6]....
        /*044c*/ 	.word	0x00001230


	//   ....[7]....
        /*0450*/ 	.word	0x00001340


	//   ....[8]....
        /*0454*/ 	.word	0x000014a0


	//   ....[9]....
        /*0458*/ 	.word	0x00001600


	//   ....[10]....
        /*045c*/ 	.word	0x000019d0


	//   ....[11]....
        /*0460*/ 	.word	0x00001be0


	//   ....[12]....
        /*0464*/ 	.word	0x00001bf0


	//   ....[13]....
        /*0468*/ 	.word	0x00009060


	//   ....[14]....
        /*046c*/ 	.word	0x00009ae0


	//   ....[15]....
        /*0470*/ 	.word	0x0000d390


	//   ....[16]....
        /*0474*/ 	.word	0x00011940


	//   ....[17]....
        /*0478*/ 	.word	0x0001bdb0


	//   ....[18]....
        /*047c*/ 	.word	0x0001bfd0


	//----- nvinfo : EIATTR_REG_RECONFIG
	.align		4
.L_62:
        /*0480*/ 	.byte	0x01, 0x54
	.zero		2


	//----- nvinfo : EIATTR_VRC_CTA_INIT_COUNT
	.align		4
        /*0484*/ 	.byte	0x02, 0x4a
        /*0486*/ 	.byte	0x80
	.zero		1


	//----- nvinfo : EIATTR_SYSCALL_OFFSETS
	.align		4
        /*0488*/ 	.byte	0x04, 0x46
        /*048a*/ 	.short	(.L_64 - .L_63)


	//   ....[0]....
.L_63:
        /*048c*/ 	.word	0x00004a60


	//   ....[1]....
        /*0490*/ 	.word	0x00004b20


	//   ....[2]....
        /*0494*/ 	.word	0x00004b90


	//   ....[3]....
        /*0498*/ 	.word	0x00004c00


	//   ....[4]....
        /*049c*/ 	.word	0x00004c70


	//   ....[5]....
        /*04a0*/ 	.word	0x00004d10


	//   ....[6]....
        /*04a4*/ 	.word	0x00004df0


	//   ....[7]....
        /*04a8*/ 	.word	0x00004e90


	//   ....[8]....
        /*04ac*/ 	.word	0x00004f30


	//   ....[9]....
        /*04b0*/ 	.word	0x00004fd0


	//   ....[10]....
        /*04b4*/ 	.word	0x00005040


	//   ....[11]....
        /*04b8*/ 	.word	0x000050e0


	//   ....[12]....
        /*04bc*/ 	.word	0x00005180


	//   ....[13]....
        /*04c0*/ 	.word	0x000051f0


	//   ....[14]....
        /*04c4*/ 	.word	0x00005290


	//   ....[15]....
        /*04c8*/ 	.word	0x00005330


	//   ....[16]....
        /*04cc*/ 	.word	0x000053d0


	//   ....[17]....
        /*04d0*/ 	.word	0x00005470


	//   ....[18]....
        /*04d4*/ 	.word	0x000054e0


	//   ....[19]....
        /*04d8*/ 	.word	0x00005580


	//   ....[20]....
        /*04dc*/ 	.word	0x00005620


	//   ....[21]....
        /*04e0*/ 	.word	0x00005690


	//   ....[22]....
        /*04e4*/ 	.word	0x00005730


	//   ....[23]....
        /*04e8*/ 	.word	0x000057d0


	//   ....[24]....
        /*04ec*/ 	.word	0x00005870


	//   ....[25]....
        /*04f0*/ 	.word	0x00005910


	//   ....[26]....
        /*04f4*/ 	.word	0x00005980


	//   ....[27]....
        /*04f8*/ 	.word	0x00005a20


	//   ....[28]....
        /*04fc*/ 	.word	0x00005ac0


	//   ....[29]....
        /*0500*/ 	.word	0x00005b30


	//   ....[30]....
        /*0504*/ 	.word	0x00005bd0


	//   ....[31]....
        /*0508*/ 	.word	0x00005c70


	//   ....[32]....
        /*050c*/ 	.word	0x00005d10


	//   ....[33]....
        /*0510*/ 	.word	0x00005db0


	//   ....[34]....
        /*0514*/ 	.word	0x00005e50


	//   ....[35]....
        /*0518*/ 	.word	0x00005ef0


	//   ....[36]....
        /*051c*/ 	.word	0x00005f60


	//   ....[37]....
        /*0520*/ 	.word	0x00006000


	//   ....[38]....
        /*0524*/ 	.word	0x000060a0


	//   ....[39]....
        /*0528*/ 	.word	0x00006110


	//   ....[40]....
        /*052c*/ 	.word	0x000061b0


	//   ....[41]....
        /*0530*/ 	.word	0x00006250


	//   ....[42]....
        /*0534*/ 	.word	0x000062f0


	//   ....[43]....
        /*0538*/ 	.word	0x00006390


	//   ....[44]....
        /*053c*/ 	.word	0x00006400


	//   ....[45]....
        /*0540*/ 	.word	0x000064a0


	//   ....[46]....
        /*0544*/ 	.word	0x00006540


	//   ....[47]....
        /*0548*/ 	.word	0x000065b0


	//   ....[48]....
        /*054c*/ 	.word	0x00006640


	//   ....[49]....
        /*0550*/ 	.word	0x000066e0


	//   ....[50]....
        /*0554*/ 	.word	0x00006780


	//   ....[51]....
        /*0558*/ 	.word	0x00006820


	//   ....[52]....
        /*055c*/ 	.word	0x00006890


	//   ....[53]....
        /*0560*/ 	.word	0x00006920


	//   ....[54]....
        /*0564*/ 	.word	0x000069c0


	//   ....[55]....
        /*0568*/ 	.word	0x00006a30


	//   ....[56]....
        /*056c*/ 	.word	0x00006ad0


	//   ....[57]....
        /*0570*/ 	.word	0x00006b70


	//   ....[58]....
        /*0574*/ 	.word	0x00006c10


	//   ....[59]....
        /*0578*/ 	.word	0x00006cb0


	//   ....[60]....
        /*057c*/ 	.word	0x00009200


	//   ....[61]....
        /*0580*/ 	.word	0x00009430


	//   ....[62]....
        /*0584*/ 	.word	0x00009660


	//   ....[63]....
        /*0588*/ 	.word	0x00009c80


	//   ....[64]....
        /*058c*/ 	.word	0x00009eb0


	//   ....[65]....
        /*0590*/ 	.word	0x0000a0e0


	//   ....[66]....
        /*0594*/ 	.word	0x0000aa30


	//   ....[67]....
        /*0598*/ 	.word	0x0000ad70


	//   ....[68]....
        /*059c*/ 	.word	0x0000b0b0


	//   ....[69]....
        /*05a0*/ 	.word	0x0000bf00


	//   ....[70]....
        /*05a4*/ 	.word	0x0000c240


	//   ....[71]....
        /*05a8*/ 	.word	0x0000c580


	//   ....[72]....
        /*05ac*/ 	.word	0x0000d5d0


	//   ....[73]....
        /*05b0*/ 	.word	0x0000d740


	//   ....[74]....
        /*05b4*/ 	.word	0x0000d8b0


	//   ....[75]....
        /*05b8*/ 	.word	0x0000da20


	//   ....[76]....
        /*05bc*/ 	.word	0x0000dfb0


	//   ....[77]....
        /*05c0*/ 	.word	0x00010ab0


	//   ....[78]....
        /*05c4*/ 	.word	0x00010db0


	//   ....[79]....
        /*05c8*/ 	.word	0x000117b0


	//   ....[80]....
        /*05cc*/ 	.word	0x00011b80


	//   ....[81]....
        /*05d0*/ 	.word	0x00011cf0


	//   ....[82]....
        /*05d4*/ 	.word	0x00011e60


	//   ....[83]....
        /*05d8*/ 	.word	0x00011fd0


	//   ....[84]....
        /*05dc*/ 	.word	0x00014e40


	//   ....[85]....
        /*05e0*/ 	.word	0x000179f0


	//   ....[86]....
        /*05e4*/ 	.word	0x00017d00


	//   ....[87]....
        /*05e8*/ 	.word	0x00018750


	//----- nvinfo : EIATTR_MBARRIER_INSTR_OFFSETS
	.align		4
.L_64:
        /*05ec*/ 	.byte	0x04, 0x39
        /*05ee*/ 	.short	(.L_66 - .L_65)


	//   ....[0]....
.L_65:
        /*05f0*/ 	.word	0x000009c0
        /*05f4*/ 	.word	0x000000ff
        /*05f8*/ 	.word	0x0001c000
        /*05fc*/ 	.short	0x0100
        /*05fe*/ 	.byte	0x05
	.zero		1


	//   ....[1]....
        /*0600*/ 	.word	0x000009d0
        /*0604*/ 	.word	0x000000ff
        /*0608*/ 	.word	0x0001c010
        /*060c*/ 	.short	0x0100
        /*060e*/ 	.byte	0x05
	.zero		1


	//   ....[2]....
        /*0610*/ 	.word	0x000009e0
        /*0614*/ 	.word	0x000000ff
        /*0618*/ 	.word	0x0001c008
        /*061c*/ 	.short	0x0100
        /*061e*/ 	.byte	0x05
	.zero		1


	//   ....[3]....
        /*0620*/ 	.word	0x000009f0
        /*0624*/ 	.word	0x000000ff
        /*0628*/ 	.word	0x0001c018
        /*062c*/ 	.short	0x0100
        /*062e*/ 	.byte	0x05
	.zero		1


	//   ....[4]....
        /*0630*/ 	.word	0x00000bd0
        /*0634*/ 	.word	0x000000ff
        /*0638*/ 	.word	0x0001c020
        /*063c*/ 	.short	0x0100
        /*063e*/ 	.byte	0x05
	.zero		1


	//   ....[5]....
        /*0640*/ 	.word	0x00000be0
        /*0644*/ 	.word	0x000000ff
        /*0648*/ 	.word	0x0001c038
        /*064c*/ 	.short	0x0100
        /*064e*/ 	.byte	0x05
	.zero		1


	//   ....[6]....
        /*0650*/ 	.word	0x00000bf0
        /*0654*/ 	.word	0x000000ff
        /*0658*/ 	.word	0x0001c028
        /*065c*/ 	.short	0x0100
        /*065e*/ 	.byte	0x05
	.zero		1


	//   ....[7]....
        /*0660*/ 	.word	0x00000c00
        /*0664*/ 	.word	0x000000ff
        /*0668*/ 	.word	0x0001c040
        /*066c*/ 	.short	0x0100
        /*066e*/ 	.byte	0x05
	.zero		1


	//   ....[8]....
        /*0670*/ 	.word	0x00000c10
        /*0674*/ 	.word	0x000000ff
        /*0678*/ 	.word	0x0001c030
        /*067c*/ 	.short	0x0100
        /*067e*/ 	.byte	0x05
	.zero		1


	//   ....[9]....
        /*0680*/ 	.word	0x00000c20
        /*0684*/ 	.word	0x000000ff
        /*0688*/ 	.word	0x0001c048
        /*068c*/ 	.short	0x0100
        /*068e*/ 	.byte	0x05
	.zero		1


	//   ....[10]....
        /*0690*/ 	.word	0x00000d50
        /*0694*/ 	.word	0x000000ff
        /*0698*/ 	.word	0x0001c050
        /*069c*/ 	.short	0x0100
        /*069e*/ 	.byte	0x06
	.zero		1


	//   ....[11]....
        /*06a0*/ 	.word	0x00000d60
        /*06a4*/ 	.word	0x000000ff
        /*06a8*/ 	.word	0x0001c058
        /*06ac*/ 	.short	0x0100
        /*06ae*/ 	.byte	0x06
	.zero		1


	//   ....[12]....
        /*06b0*/ 	.word	0x00000f10
        /*06b4*/ 	.word	0x000000ff
        /*06b8*/ 	.word	0x0001c060
        /*06bc*/ 	.short	0x0100
        /*06be*/ 	.byte	0x08
	.zero		1


	//   ....[13]....
        /*06c0*/ 	.word	0x00000f20
        /*06c4*/ 	.word	0x000000ff
        /*06c8*/ 	.word	0x0001c068
        /*06cc*/ 	.short	0x0100
        /*06ce*/ 	.byte	0x08
	.zero		1


	//   ....[14]....
        /*06d0*/ 	.word	0x00001100
        /*06d4*/ 	.word	0x000000ff
        /*06d8*/ 	.word	0x0001c070
        /*06dc*/ 	.short	0x0100
        /*06de*/ 	.byte	0x08
	.zero		1


	//   ....[15]....
        /*06e0*/ 	.word	0x00001110
        /*06e4*/ 	.word	0x000000ff
        /*06e8*/ 	.word	0x0001c078
        /*06ec*/ 	.short	0x0100
        /*06ee*/ 	.byte	0x08
	.zero		1


	//   ....[16]....
        /*06f0*/ 	.word	0x00001310
        /*06f4*/ 	.word	0x000000ff
        /*06f8*/ 	.word	0x0001c080
        /*06fc*/ 	.short	0x0100
        /*06fe*/ 	.byte	0x0a
	.zero		1


	//   ....[17]....
        /*0700*/ 	.word	0x00001320
        /*0704*/ 	.word	0x000000ff
        /*0708*/ 	.word	0x0001c088
        /*070c*/ 	.short	0x0100
        /*070e*/ 	.byte	0x0a
	.zero		1


	//   ....[18]....
        /*0710*/ 	.word	0x00001450
        /*0714*/ 	.word	0x000000ff
        /*0718*/ 	.word	0x0001c090
        /*071c*/ 	.short	0x0100
        /*071e*/ 	.byte	0x0b
	.zero		1


	//   ....[19]....
        /*0720*/ 	.word	0x00001460
        /*0724*/ 	.word	0x000000ff
        /*0728*/ 	.word	0x0001c0a0
        /*072c*/ 	.short	0x0100
        /*072e*/ 	.byte	0x0b
	.zero		1


	//   ....[20]....
        /*0730*/ 	.word	0x00001470
        /*0734*/ 	.word	0x000000ff
        /*0738*/ 	.word	0x0001c098
        /*073c*/ 	.short	0x0100
        /*073e*/ 	.byte	0x0b
	.zero		1


	//   ....[21]....
        /*0740*/ 	.word	0x00001480
        /*0744*/ 	.word	0x000000ff
        /*0748*/ 	.word	0x0001c0a8
        /*074c*/ 	.short	0x0100
        /*074e*/ 	.byte	0x0b
	.zero		1


	//   ....[22]....
        /*0750*/ 	.word	0x000015b0
        /*0754*/ 	.word	0x000000ff
        /*0758*/ 	.word	0x0001c0b0
        /*075c*/ 	.short	0x0100
        /*075e*/ 	.byte	0x0b
	.zero		1


	//   ....[23]....
        /*0760*/ 	.word	0x000015c0
        /*0764*/ 	.word	0x000000ff
        /*0768*/ 	.word	0x0001c0c0
        /*076c*/ 	.short	0x0100
        /*076e*/ 	.byte	0x0b
	.zero		1


	//   ....[24]....
        /*0770*/ 	.word	0x000015d0
        /*0774*/ 	.word	0x000000ff
        /*0778*/ 	.word	0x0001c0b8
        /*077c*/ 	.short	0x0100
        /*077e*/ 	.byte	0x0b
	.zero		1


	//   ....[25]....
        /*0780*/ 	.word	0x000015e0
        /*0784*/ 	.word	0x000000ff
        /*0788*/ 	.word	0x0001c0c8
        /*078c*/ 	.short	0x0100
        /*078e*/ 	.byte	0x0b
	.zero		1


	//   ....[26]....
        /*0790*/ 	.word	0x000016e0
        /*0794*/ 	.word	0x000000ff
        /*0798*/ 	.word	0x0001c0d0
        /*079c*/ 	.short	0x0100
        /*079e*/ 	.byte	0x0a
	.zero		1


	//   ....[27]....
        /*07a0*/ 	.word	0x000016f0
        /*07a4*/ 	.word	0x000000ff
        /*07a8*/ 	.word	0x0001c0d8
        /*07ac*/ 	.short	0x0100
        /*07ae*/ 	.byte	0x0a
	.zero		1


	//   ....[28]....
        /*07b0*/ 	.word	0x00001d70
        /*07b4*/ 	.word	0x000000ff
        /*07b8*/ 	.word	0x0001c000
        /*07bc*/ 	.short	0x010a
        /*07be*/ 	.byte	0x15
	.zero		1


	//   ....[29]....
        /*07c0*/ 	.word	0x00001df0
        /*07c4*/ 	.word	0x000000ff
        /*07c8*/ 	.word	0x0001c020
        /*07cc*/ 	.short	0x010a
        /*07ce*/ 	.byte	0x05
	.zero		1


	//   ....[30]....
        /*07d0*/ 	.word	0x00001ee0
        /*07d4*/ 	.word	0x000000ff
        /*07d8*/ 	.word	0x0001c058
        /*07dc*/ 	.short	0x010a
        /*07de*/ 	.byte	0x15
	.zero		1


	//   ....[31]....
        /*07e0*/ 	.word	0x000021c0
        /*07e4*/ 	.word	0x000000ff
        /*07e8*/ 	.word	0x0001c008
        /*07ec*/ 	.short	0x010a
        /*07ee*/ 	.byte	0x15
	.zero		1


	//   ....[32]....
        /*07f0*/ 	.word	0x00002250
        /*07f4*/ 	.word	0x000000ff
        /*07f8*/ 	.word	0x0001c068
        /*07fc*/ 	.short	0x010a
        /*07fe*/ 	.byte	0x15
	.zero		1


	//   ....[33]....
        /*0800*/ 	.word	0x00002520
        /*0804*/ 	.word	0x000000ff
        /*0808*/ 	.word	0x0001c020
        /*080c*/ 	.short	0x010a
        /*080e*/ 	.byte	0x04
	.zero		1


	//   ....[34]....
        /*0810*/ 	.word	0x000025d0
        /*0814*/ 	.word	0x000000ff
        /*0818*/ 	.word	0x0001c0a0
        /*081c*/ 	.short	0x010a
        /*081e*/ 	.byte	0x15
	.zero		1


	//   ....[35]....
        /*0820*/ 	.word	0x00002650
        /*0824*/ 	.word	0x000000ff
        /*0828*/ 	.word	0x0001c058
        /*082c*/ 	.short	0x010a
        /*082e*/ 	.byte	0x15
	.zero		1


	//   ....[36]....
        /*0830*/ 	.word	0x00002c50
        /*0834*/ 	.word	0x000000ff
        /*0838*/ 	.word	0x0001c020
        /*083c*/ 	.short	0x010a
        /*083e*/ 	.byte	0x07
	.zero		1


	//   ....[37]....
        /*0840*/ 	.word	0x00002f90
        /*0844*/ 	.word	0x000000ff
        /*0848*/ 	.word	0x0001c0a8
        /*084c*/ 	.short	0x010a
        /*084e*/ 	.byte	0x15
	.zero		1


	//   ....[38]....
        /*0850*/ 	.word	0x00003010
        /*0854*/ 	.word	0x000000ff
        /*0858*/ 	.word	0x0001c068
        /*085c*/ 	.short	0x010a
        /*085e*/ 	.byte	0x15
	.zero		1


	//   ....[39]....
        /*0860*/ 	.word	0x00003810
        /*0864*/ 	.word	0x000000ff
        /*0868*/ 	.word	0x0001c020
        /*086c*/ 	.short	0x010a
        /*086e*/ 	.byte	0x04
	.zero		1


	//   ....[40]....
        /*0870*/ 	.word	0x000038c0
        /*0874*/ 	.word	0x000000ff
        /*0878*/ 	.word	0x0001c0a0
        /*087c*/ 	.short	0x010a
        /*087e*/ 	.byte	0x15
	.zero		1


	//   ....[41]....
        /*0880*/ 	.word	0x00003970
        /*0884*/ 	.word	0x000000ff
        /*0888*/ 	.word	0x0001c058
        /*088c*/ 	.short	0x010a
        /*088e*/ 	.byte	0x15
	.zero		1


	//   ....[42]....
        /*0890*/ 	.word	0x00003f10
        /*0894*/ 	.word	0x000000ff
        /*0898*/ 	.word	0x0001c0a8
        /*089c*/ 	.short	0x010a
        /*089e*/ 	.byte	0x15
	.zero		1


	//   ....[43]....
        /*08a0*/ 	.word	0x00003f90
        /*08a4*/ 	.word	0x000000ff
        /*08a8*/ 	.word	0x0001c068
        /*08ac*/ 	.short	0x010a
        /*08ae*/ 	.byte	0x15
	.zero		1


	//   ....[44]....
        /*08b0*/ 	.word	0x00004960
        /*08b4*/ 	.word	0x00000010
        /*08b8*/ 	.word	0x0001c0c0
        /*08bc*/ 	.short	0x010a
        /*08be*/ 	.byte	0xff
	.zero		1


	//   ....[45]....
        /*08c0*/ 	.word	0x00007ae0
        /*08c4*/ 	.word	0x00000010
        /*08c8*/ 	.word	0x0001c0b0
        /*08cc*/ 	.short	0x0101
        /*08ce*/ 	.byte	0xff
	.zero		1


	//   ....[46]....
        /*08d0*/ 	.word	0x000087a0
        /*08d4*/ 	.word	0x00000010
        /*08d8*/ 	.word	0x0001c0c8
        /*08dc*/ 	.short	0x010a
        /*08de*/ 	.byte	0xff
	.zero		1


	//   ....[47]....
        /*08e0*/ 	.word	0x00008ba0
        /*08e4*/ 	.word	0x00000010
        /*08e8*/ 	.word	0x0001c0b8
        /*08ec*/ 	.short	0x0101
        /*08ee*/ 	.byte	0xff
	.zero		1


	//   ....[48]....
        /*08f0*/ 	.word	0x00008cf0
        /*08f4*/ 	.word	0x0000003d
        /*08f8*/ 	.word	0x0001c070
        /*08fc*/ 	.short	0x010a
        /*08fe*/ 	.byte	0xff
	.zero		1


	//   ....[49]....
        /*0900*/ 	.word	0x00008d80
        /*0904*/ 	.word	0x00000000
        /*0908*/ 	.word	0x00000000
        /*090c*/ 	.short	0x0101
        /*090e*/ 	.byte	0xff
	.zero		1


	//   ....[50]....
        /*0910*/ 	.word	0x00008de0
        /*0914*/ 	.word	0x0000003d
        /*0918*/ 	.word	0x0001c080
        /*091c*/ 	.short	0x010a
        /*091e*/ 	.byte	0xff
	.zero		1


	//   ....[51]....
        /*0920*/ 	.word	0x00008ec0
        /*0924*/ 	.word	0x0000003d
        /*0928*/ 	.word	0x0001c070
        /*092c*/ 	.short	0x010a
        /*092e*/ 	.byte	0xff
	.zero		1


	//   ....[52]....
        /*0930*/ 	.word	0x00009040
        /*0934*/ 	.word	0x0000003d
        /*0938*/ 	.word	0x0001c090
        /*093c*/ 	.short	0x010a
        /*093e*/ 	.byte	0xff
	.zero		1


	//   ....[53]....
        /*0940*/ 	.word	0x00009880
        /*0944*/ 	.word	0x00000000
        /*0948*/ 	.word	0x00000000
        /*094c*/ 	.short	0x0101
        /*094e*/ 	.byte	0xff
	.zero		1


	//   ....[54]....
        /*0950*/ 	.word	0x00009900
        /*0954*/ 	.word	0x00000000
        /*0958*/ 	.word	0x00000000
        /*095c*/ 	.short	0x0101
        /*095e*/ 	.byte	0xff
	.zero		1


	//   ....[55]....
        /*0960*/ 	.word	0x00009960
        /*0964*/ 	.word	0x0000003d
        /*0968*/ 	.word	0x0001c080
        /*096c*/ 	.short	0x010a
        /*096e*/ 	.byte	0xff
	.zero		1


	//   ....[56]....
        /*0970*/ 	.word	0x00009ac0
        /*0974*/ 	.word	0x0000003d
        /*0978*/ 	.word	0x0001c098
        /*097c*/ 	.short	0x010a
        /*097e*/ 	.byte	0xff
	.zero		1


	//   ....[57]....
        /*0980*/ 	.word	0x0000a2e0
        /*0984*/ 	.word	0x00000000
        /*0988*/ 	.word	0x00000000
        /*098c*/ 	.short	0x0101
        /*098e*/ 	.byte	0xff
	.zero		1


	//   ....[58]....
        /*0990*/ 	.word	0x0000a370
        /*0994*/ 	.word	0x00000003
        /*0998*/ 	.word	0x00000000
        /*099c*/ 	.short	0x0101
        /*099e*/ 	.byte	0xff
	.zero		1


	//   ....[59]....
        /*09a0*/ 	.word	0x0000a400
        /*09a4*/ 	.word	0x00000004
        /*09a8*/ 	.word	0x00000000
        /*09ac*/ 	.short	0x0101
        /*09ae*/ 	.byte	0xff
	.zero		1


	//   ....[60]....
        /*09b0*/ 	.word	0x0000a450
        /*09b4*/ 	.word	0x0000003d
        /*09b8*/ 	.word	0x0001c070
        /*09bc*/ 	.short	0x010a
        /*09be*/ 	.byte	0xff
	.zero		1


	//   ....[61]....
        /*09c0*/ 	.word	0x0000a4e0
        /*09c4*/ 	.word	0x00000000
        /*09c8*/ 	.word	0x00000000
        /*09cc*/ 	.short	0x0101
        /*09ce*/ 	.byte	0xff
	.zero		1


	//   ....[62]....
        /*09d0*/ 	.word	0x0000a540
        /*09d4*/ 	.word	0x0000003d
        /*09d8*/ 	.word	0x0001c090
        /*09dc*/ 	.short	0x010a
        /*09de*/ 	.byte	0xff
	.zero		1


	//   ....[63]....
        /*09e0*/ 	.word	0x0000a5c0
        /*09e4*/ 	.word	0x0000003d
        /*09e8*/ 	.word	0x0001c0c0
        /*09ec*/ 	.short	0x010a
        /*09ee*/ 	.byte	0xff
	.zero		1


	//   ....[64]....
        /*09f0*/ 	.word	0x0000b8d0
        /*09f4*/ 	.word	0x00000000
        /*09f8*/ 	.word	0x00000000
        /*09fc*/ 	.short	0x0101
        /*09fe*/ 	.byte	0xff
	.zero		1


	//   ....[65]....
        /*0a00*/ 	.word	0x0000b900
        /*0a04*/ 	.word	0x0000003d
        /*0a08*/ 	.word	0x0001c0b0
        /*0a0c*/ 	.short	0x0101
        /*0a0e*/ 	.byte	0xff
	.zero		1


	//   ....[66]....
        /*0a10*/ 	.word	0x0000b980
        /*0a14*/ 	.word	0x0000003d
        /*0a18*/ 	.word	0x0001c080
        /*0a1c*/ 	.short	0x010a
        /*0a1e*/ 	.byte	0xff
	.zero		1


	//   ....[67]....
        /*0a20*/ 	.word	0x0000ba10
        /*0a24*/ 	.word	0x00000021
        /*0a28*/ 	.word	0x00000000
        /*0a2c*/ 	.short	0x0101
        /*0a2e*/ 	.byte	0xff
	.zero		1


	//   ....[68]....
        /*0a30*/ 	.word	0x0000ba60
        /*0a34*/ 	.word	0x0000003d
        /*0a38*/ 	.word	0x0001c098
        /*0a3c*/ 	.short	0x010a
        /*0a3e*/ 	.byte	0xff
	.zero		1


	//   ....[69]....
        /*0a40*/ 	.word	0x0000bae0
        /*0a44*/ 	.word	0x0000003d
        /*0a48*/ 	.word	0x0001c0c8
        /*0a4c*/ 	.short	0x010a
        /*0a4e*/ 	.byte	0xff
	.zero		1


	//   ....[70]....
        /*0a50*/ 	.word	0x0000cdb0
        /*0a54*/ 	.word	0x00000003
        /*0a58*/ 	.word	0x00000000
        /*0a5c*/ 	.short	0x0101
        /*0a5e*/ 	.byte	0xff
	.zero		1


	//   ....[71]....
        /*0a60*/ 	.word	0x0000cde0
        /*0a64*/ 	.word	0x0000003d
        /*0a68*/ 	.word	0x0001c0b8
        /*0a6c*/ 	.short	0x0101
        /*0a6e*/ 	.byte	0xff
	.zero		1


	//   ....[72]....
        /*0a70*/ 	.word	0x0000d240
        /*0a74*/ 	.word	0x000000ff
        /*0a78*/ 	.word	0x00000000
        /*0a7c*/ 	.short	0x010a
        /*0a7e*/ 	.byte	0x06
	.zero		1


	//   ....[73]....
        /*0a80*/ 	.word	0x0000d4b0
        /*0a84*/ 	.word	0x000000ff
        /*0a88*/ 	.word	0x00000000
        /*0a8c*/ 	.short	0x010a
        /*0a8e*/ 	.byte	0x05
	.zero		1


	//   ....[74]....
        /*0a90*/ 	.word	0x0000e0e0
        /*0a94*/ 	.word	0x000000ff
        /*0a98*/ 	.word	0x00000000
        /*0a9c*/ 	.short	0x0101
        /*0a9e*/ 	.byte	0x04
	.zero		1


	//   ....[75]....
        /*0aa0*/ 	.word	0x0000e150
        /*0aa4*/ 	.word	0x000000ff
        /*0aa8*/ 	.word	0x00000000
        /*0aac*/ 	.short	0x010a
        /*0aae*/ 	.byte	0x2e
	.zero		1


	//   ....[76]....
        /*0ab0*/ 	.word	0x0000e4b0
        /*0ab4*/ 	.word	0x000000ff
        /*0ab8*/ 	.word	0x00000000
        /*0abc*/ 	.short	0x0101
        /*0abe*/ 	.byte	0x2d
	.zero		1


	//   ....[77]....
        /*0ac0*/ 	.word	0x00010eb0
        /*0ac4*/ 	.word	0x000000ff
        /*0ac8*/ 	.word	0x00000000
        /*0acc*/ 	.short	0x0101
        /*0ace*/ 	.byte	0x05
	.zero		1


	//   ....[78]....
        /*0ad0*/ 	.word	0x00011030
        /*0ad4*/ 	.word	0x000000ff
        /*0ad8*/ 	.word	0x00000000
        /*0adc*/ 	.short	0x010a
        /*0ade*/ 	.byte	0x06
	.zero		1


	//   ....[79]....
        /*0ae0*/ 	.word	0x00011690
        /*0ae4*/ 	.word	0x000000ff
        /*0ae8*/ 	.word	0x00000000
        /*0aec*/ 	.short	0x010a
        /*0aee*/ 	.byte	0x06
	.zero		1


	//   ....[80]....
        /*0af0*/ 	.word	0x00011a50
        /*0af4*/ 	.word	0x000000ff
        /*0af8*/ 	.word	0x00000000
        /*0afc*/ 	.short	0x010a
        /*0afe*/ 	.byte	0x04
	.zero		1


	//   ....[81]....
        /*0b00*/ 	.word	0x00014fa0
        /*0b04*/ 	.word	0x000000ff
        /*0b08*/ 	.word	0x00000000
        /*0b0c*/ 	.short	0x0101
        /*0b0e*/ 	.byte	0x04
	.zero		1


	//   ....[82]....
        /*0b10*/ 	.word	0x00015000
        /*0b14*/ 	.word	0x000000ff
        /*0b18*/ 	.word	0x00000000
        /*0b1c*/ 	.short	0x010a
        /*0b1e*/ 	.byte	0x2e
	.zero		1


	//   ....[83]....
        /*0b20*/ 	.word	0x00015560
        /*0b24*/ 	.word	0x000000ff
        /*0b28*/ 	.word	0x00000000
        /*0b2c*/ 	.short	0x0101
        /*0b2e*/ 	.byte	0x2d
	.zero		1


	//   ....[84]....
        /*0b30*/ 	.word	0x00017e00
        /*0b34*/ 	.word	0x000000ff
        /*0b38*/ 	.word	0x00000000
        /*0b3c*/ 	.short	0x0101
        /*0b3e*/ 	.byte	0x05
	.zero		1


	//   ....[85]....
        /*0b40*/ 	.word	0x00017fc0
        /*0b44*/ 	.word	0x000000ff
        /*0b48*/ 	.word	0x00000000
        /*0b4c*/ 	.short	0x010a
        /*0b4e*/ 	.byte	0x06
	.zero		1


	//   ....[86]....
        /*0b50*/ 	.word	0x00018630
        /*0b54*/ 	.word	0x000000ff
        /*0b58*/ 	.word	0x00000000
        /*0b5c*/ 	.short	0x010a
        /*0b5e*/ 	.byte	0x06
	.zero		1


	//   ....[87]....
        /*0b60*/ 	.word	0x000188d0
        /*0b64*/ 	.word	0x000000ff
        /*0b68*/ 	.word	0x00000000
        /*0b6c*/ 	.short	0x0101
        /*0b6e*/ 	.byte	0x04
	.zero		1


	//   ....[88]....
        /*0b70*/ 	.word	0x00018960
        /*0b74*/ 	.word	0x000000ff
        /*0b78*/ 	.word	0x00000000
        /*0b7c*/ 	.short	0x010a
        /*0b7e*/ 	.byte	0x04
	.zero		1


	//   ....[89]....
        /*0b80*/ 	.word	0x00018a10
        /*0b84*/ 	.word	0x000000ff
        /*0b88*/ 	.word	0x00000000
        /*0b8c*/ 	.short	0x0101
        /*0b8e*/ 	.byte	0x04
	.zero		1


	//   ....[90]....
        /*0b90*/ 	.word	0x00019100
        /*0b94*/ 	.word	0x000000ff
        /*0b98*/ 	.word	0x0001c010
        /*0b9c*/ 	.short	0x010a
        /*0b9e*/ 	.byte	0x08
	.zero		1


	//   ....[91]....
        /*0ba0*/ 	.word	0x000192b0
        /*0ba4*/ 	.word	0x000000ff
        /*0ba8*/ 	.word	0x0001c038
        /*0bac*/ 	.short	0x010a
        /*0bae*/ 	.byte	0x11
	.zero		1


	//   ....[92]....
        /*0bb0*/ 	.word	0x00019490
        /*0bb4*/ 	.word	0x000000ff
        /*0bb8*/ 	.word	0x0001c018
        /*0bbc*/ 	.short	0x010a
        /*0bbe*/ 	.byte	0x08
	.zero		1


	//   ....[93]....
        /*0bc0*/ 	.word	0x00019670
        /*0bc4*/ 	.word	0x000000ff
        /*0bc8*/ 	.word	0x0001c038
        /*0bcc*/ 	.short	0x010a
        /*0bce*/ 	.byte	0x11
	.zero		1


	//   ....[94]....
        /*0bd0*/ 	.word	0x00019950
        /*0bd4*/ 	.word	0x000000ff
        /*0bd8*/ 	.word	0x0001c038
        /*0bdc*/ 	.short	0x010a
        /*0bde*/ 	.byte	0x11
	.zero		1


	//   ....[95]....
        /*0be0*/ 	.word	0x00019b80
        /*0be4*/ 	.word	0x000000ff
        /*0be8*/ 	.word	0x0001c038
        /*0bec*/ 	.short	0x010a
        /*0bee*/ 	.byte	0x11
	.zero		1


	//   ....[96]....
        /*0bf0*/ 	.word	0x00019d80
        /*0bf4*/ 	.word	0x000000ff
        /*0bf8*/ 	.word	0x0001c038
        /*0bfc*/ 	.short	0x010a
        /*0bfe*/ 	.byte	0x11
	.zero		1


	//   ....[97]....
        /*0c00*/ 	.word	0x00019f80
        /*0c04*/ 	.word	0x000000ff
        /*0c08*/ 	.word	0x0001c038
        /*0c0c*/ 	.short	0x010a
        /*0c0e*/ 	.byte	0x11
	.zero		1


	//   ....[98]....
        /*0c10*/ 	.word	0x0001a180
        /*0c14*/ 	.word	0x000000ff
        /*0c18*/ 	.word	0x0001c038
        /*0c1c*/ 	.short	0x010a
        /*0c1e*/ 	.byte	0x11
	.zero		1


	//   ....[99]....
        /*0c20*/ 	.word	0x0001a380
        /*0c24*/ 	.word	0x000000ff
        /*0c28*/ 	.word	0x0001c038
        /*0c2c*/ 	.short	0x010a
        /*0c2e*/ 	.byte	0x11
	.zero		1


	//   ....[100]....
        /*0c30*/ 	.word	0x0001a590
        /*0c34*/ 	.word	0x000000ff
        /*0c38*/ 	.word	0x0001c038
        /*0c3c*/ 	.short	0x010a
        /*0c3e*/ 	.byte	0x11
	.zero		1


	//   ....[101]....
        /*0c40*/ 	.word	0x0001a790
        /*0c44*/ 	.word	0x000000ff
        /*0c48*/ 	.word	0x0001c038
        /*0c4c*/ 	.short	0x010a
        /*0c4e*/ 	.byte	0x11
	.zero		1


	//   ....[102]....
        /*0c50*/ 	.word	0x0001a9e0
        /*0c54*/ 	.word	0x000000ff
        /*0c58*/ 	.word	0x0001c038
        /*0c5c*/ 	.short	0x010a
        /*0c5e*/ 	.byte	0x11
	.zero		1


	//   ....[103]....
        /*0c60*/ 	.word	0x0001abe0
        /*0c64*/ 	.word	0x000000ff
        /*0c68*/ 	.word	0x0001c038
        /*0c6c*/ 	.short	0x010a
        /*0c6e*/ 	.byte	0x11
	.zero		1


	//   ....[104]....
        /*0c70*/ 	.word	0x0001ae00
        /*0c74*/ 	.word	0x000000ff
        /*0c78*/ 	.word	0x0001c038
        /*0c7c*/ 	.short	0x010a
        /*0c7e*/ 	.byte	0x11
	.zero		1


	//   ....[105]....
        /*0c80*/ 	.word	0x0001b000
        /*0c84*/ 	.word	0x000000ff
        /*0c88*/ 	.word	0x0001c038
        /*0c8c*/ 	.short	0x010a
        /*0c8e*/ 	.byte	0x11
	.zero		1


	//   ....[106]....
        /*0c90*/ 	.word	0x0001b230
        /*0c94*/ 	.word	0x000000ff
        /*0c98*/ 	.word	0x0001c038
        /*0c9c*/ 	.short	0x010a
        /*0c9e*/ 	.byte	0x11
	.zero		1


	//   ....[107]....
        /*0ca0*/ 	.word	0x0001b430
        /*0ca4*/ 	.word	0x000000ff
        /*0ca8*/ 	.word	0x0001c038
        /*0cac*/ 	.short	0x010a
        /*0cae*/ 	.byte	0x09
	.zero		1


	//   ....[108]....
        /*0cb0*/ 	.word	0x0001bad0
        /*0cb4*/ 	.word	0x000000ff
        /*0cb8*/ 	.word	0x0001c0b0
        /*0cbc*/ 	.short	0x010a
        /*0cbe*/ 	.byte	0x11
	.zero		1


	//   ....[109]....
        /*0cc0*/ 	.word	0x0001bb70
        /*0cc4*/ 	.word	0x000000ff
        /*0cc8*/ 	.word	0x0001c0b8
        /*0ccc*/ 	.short	0x010a
        /*0cce*/ 	.byte	0x11
	.zero		1


	//   ....[110]....
        /*0cd0*/ 	.word	0x0001bc50
        /*0cd4*/ 	.word	0x000000ff
        /*0cd8*/ 	.word	0x00000000
        /*0cdc*/ 	.short	0x0101
        /*0cde*/ 	.byte	0x08
	.zero		1


	//   ....[111]....
        /*0ce0*/ 	.word	0x0001bcd0
        /*0ce4*/ 	.word	0x000000ff
        /*0ce8*/ 	.word	0x00000000
        /*0cec*/ 	.short	0x0101
        /*0cee*/ 	.byte	0x11
	.zero		1


	//   ....[112]....
        /*0cf0*/ 	.word	0x0001c000
        /*0cf4*/ 	.word	0x00000000
        /*0cf8*/ 	.word	0x0001c000
        /*0cfc*/ 	.short	0x010a
        /*0cfe*/ 	.byte	0xff
	.zero		1


	//   ....[113]....
        /*0d00*/ 	.word	0x0001c060
        /*0d04*/ 	.word	0x00000000
        /*0d08*/ 	.word	0x0001c020
        /*0d0c*/ 	.short	0x010a
        /*0d0e*/ 	.byte	0xff
	.zero		1


	//   ....[114]....
        /*0d10*/ 	.word	0x0001c0c0
        /*0d14*/ 	.word	0x00000003
        /*0d18*/ 	.word	0x0001c058
        /*0d1c*/ 	.short	0x010a
        /*0d1e*/ 	.byte	0xff
	.zero		1


	//   ....[115]....
        /*0d20*/ 	.word	0x0001c120
        /*0d24*/ 	.word	0x00000000
        /*0d28*/ 	.word	0x0001c008
        /*0d2c*/ 	.short	0x010a
        /*0d2e*/ 	.byte	0xff
	.zero		1


	//   ....[116]....
        /*0d30*/ 	.word	0x0001c180
        /*0d34*/ 	.word	0x00000000
        /*0d38*/ 	.word	0x0001c068
        /*0d3c*/ 	.short	0x010a
        /*0d3e*/ 	.byte	0xff
	.zero		1


	//   ....[117]....
        /*0d40*/ 	.word	0x0001c1e0
        /*0d44*/ 	.word	0x00000000
        /*0d48*/ 	.word	0x0001c020
        /*0d4c*/ 	.short	0x010a
        /*0d4e*/ 	.byte	0xff
	.zero		1


	//   ....[118]....
        /*0d50*/ 	.word	0x0001c240
        /*0d54*/ 	.word	0x00000000
        /*0d58*/ 	.word	0x0001c0a0
        /*0d5c*/ 	.short	0x010a
        /*0d5e*/ 	.byte	0xff
	.zero		1


	//   ....[119]....
        /*0d60*/ 	.word	0x0001c2a0
        /*0d64*/ 	.word	0x00000000
        /*0d68*/ 	.word	0x0001c058
        /*0d6c*/ 	.short	0x010a
        /*0d6e*/ 	.byte	0xff
	.zero		1


	//   ....[120]....
        /*0d70*/ 	.word	0x0001c300
        /*0d74*/ 	.word	0x00000003
        /*0d78*/ 	.word	0x0001c020
        /*0d7c*/ 	.short	0x010a
        /*0d7e*/ 	.byte	0xff
	.zero		1


	//   ....[121]....
        /*0d80*/ 	.word	0x0001c360
        /*0d84*/ 	.word	0x00000000
        /*0d88*/ 	.word	0x0001c0a8
        /*0d8c*/ 	.short	0x010a
        /*0d8e*/ 	.byte	0xff
	.zero		1


	//   ....[122]....
        /*0d90*/ 	.word	0x0001c3c0
        /*0d94*/ 	.word	0x00000000
        /*0d98*/ 	.word	0x0001c068
        /*0d9c*/ 	.short	0x010a
        /*0d9e*/ 	.byte	0xff
	.zero		1


	//   ....[123]....
        /*0da0*/ 	.word	0x0001c420
        /*0da4*/ 	.word	0x00000000
        /*0da8*/ 	.word	0x0001c020
        /*0dac*/ 	.short	0x010a
        /*0dae*/ 	.byte	0xff
	.zero		1


	//   ....[124]....
        /*0db0*/ 	.word	0x0001c480
        /*0db4*/ 	.word	0x00000000
        /*0db8*/ 	.word	0x0001c0a0
        /*0dbc*/ 	.short	0x010a
        /*0dbe*/ 	.byte	0xff
	.zero		1


	//   ....[125]....
        /*0dc0*/ 	.word	0x0001c500
        /*0dc4*/ 	.word	0x00000006
        /*0dc8*/ 	.word	0x0001c058
        /*0dcc*/ 	.short	0x010a
        /*0dce*/ 	.byte	0xff
	.zero		1


	//   ....[126]....
        /*0dd0*/ 	.word	0x0001c560
        /*0dd4*/ 	.word	0x00000000
        /*0dd8*/ 	.word	0x0001c0a8
        /*0ddc*/ 	.short	0x010a
        /*0dde*/ 	.byte	0xff
	.zero		1


	//   ....[127]....
        /*0de0*/ 	.word	0x0001c5c0
        /*0de4*/ 	.word	0x00000000
        /*0de8*/ 	.word	0x0001c068
        /*0dec*/ 	.short	0x010a
        /*0dee*/ 	.byte	0xff
	.zero		1


	//   ....[128]....
        /*0df0*/ 	.word	0x0001c610
        /*0df4*/ 	.word	0x00000010
        /*0df8*/ 	.word	0x0001c0c0
        /*0dfc*/ 	.short	0x010a
        /*0dfe*/ 	.byte	0xff
	.zero		1


	//   ....[129]....
        /*0e00*/ 	.word	0x0001c660
        /*0e04*/ 	.word	0x00000010
        /*0e08*/ 	.word	0x0001c0c8
        /*0e0c*/ 	.short	0x010a
        /*0e0e*/ 	.byte	0xff
	.zero		1


	//   ....[130]....
        /*0e10*/ 	.word	0x0001c6b0
        /*0e14*/ 	.word	0x0000003d
        /*0e18*/ 	.word	0x0001c070
        /*0e1c*/ 	.short	0x010a
        /*0e1e*/ 	.byte	0xff
	.zero		1


	//   ....[131]....
        /*0e20*/ 	.word	0x0001c700
        /*0e24*/ 	.word	0x0000003d
        /*0e28*/ 	.word	0x0001c080
        /*0e2c*/ 	.short	0x010a
        /*0e2e*/ 	.byte	0xff
	.zero		1


	//   ....[132]....
        /*0e30*/ 	.word	0x0001c750
        /*0e34*/ 	.word	0x0000003d
        /*0e38*/ 	.word	0x0001c070
        /*0e3c*/ 	.short	0x010a
        /*0e3e*/ 	.byte	0xff
	.zero		1


	//   ....[133]....
        /*0e40*/ 	.word	0x0001c7a0
        /*0e44*/ 	.word	0x0000003d
        /*0e48*/ 	.word	0x0001c090
        /*0e4c*/ 	.short	0x010a
        /*0e4e*/ 	.byte	0xff
	.zero		1


	//   ....[134]....
        /*0e50*/ 	.word	0x0001c7f0
        /*0e54*/ 	.word	0x0000003d
        /*0e58*/ 	.word	0x0001c080
        /*0e5c*/ 	.short	0x010a
        /*0e5e*/ 	.byte	0xff
	.zero		1


	//   ....[135]....
        /*0e60*/ 	.word	0x0001c840
        /*0e64*/ 	.word	0x0000003d
        /*0e68*/ 	.word	0x0001c098
        /*0e6c*/ 	.short	0x010a
        /*0e6e*/ 	.byte	0xff
	.zero		1


	//   ....[136]....
        /*0e70*/ 	.word	0x0001c890
        /*0e74*/ 	.word	0x0000003d
        /*0e78*/ 	.word	0x0001c070
        /*0e7c*/ 	.short	0x010a
        /*0e7e*/ 	.byte	0xff
	.zero		1


	//   ....[137]....
        /*0e80*/ 	.word	0x0001c8e0
        /*0e84*/ 	.word	0x0000003d
        /*0e88*/ 	.word	0x0001c090
        /*0e8c*/ 	.short	0x010a
        /*0e8e*/ 	.byte	0xff
	.zero		1


	//   ....[138]....
        /*0e90*/ 	.word	0x0001c930
        /*0e94*/ 	.word	0x0000003d
        /*0e98*/ 	.word	0x0001c0c0
        /*0e9c*/ 	.short	0x010a
        /*0e9e*/ 	.byte	0xff
	.zero		1


	//   ....[139]....
        /*0ea0*/ 	.word	0x0001c980
        /*0ea4*/ 	.word	0x0000003d
        /*0ea8*/ 	.word	0x0001c080
        /*0eac*/ 	.short	0x010a
        /*0eae*/ 	.byte	0xff
	.zero		1


	//   ....[140]....
        /*0eb0*/ 	.word	0x0001c9d0
        /*0eb4*/ 	.word	0x0000003d
        /*0eb8*/ 	.word	0x0001c098
        /*0ebc*/ 	.short	0x010a
        /*0ebe*/ 	.byte	0xff
	.zero		1


	//   ....[141]....
        /*0ec0*/ 	.word	0x0001ca20
        /*0ec4*/ 	.word	0x0000003d
        /*0ec8*/ 	.word	0x0001c0c8
        /*0ecc*/ 	.short	0x010a
        /*0ece*/ 	.byte	0xff
	.zero		1


	//   ....[142]....
        /*0ed0*/ 	.word	0x0001ca80
        /*0ed4*/ 	.word	0x00000000
        /*0ed8*/ 	.word	0x00000000
        /*0edc*/ 	.short	0x010a
        /*0ede*/ 	.byte	0xff
	.zero		1


	//   ....[143]....
        /*0ee0*/ 	.word	0x0001cae0
        /*0ee4*/ 	.word	0x00000000
        /*0ee8*/ 	.word	0x00000000
        /*0eec*/ 	.short	0x010a
        /*0eee*/ 	.byte	0xff
	.zero		1


	//   ....[144]....
        /*0ef0*/ 	.word	0x0001cb40
        /*0ef4*/ 	.word	0x00000004
        /*0ef8*/ 	.word	0x00000000
        /*0efc*/ 	.short	0x010a
        /*0efe*/ 	.byte	0xff
	.zero		1


	//   ....[145]....
        /*0f00*/ 	.word	0x0001cba0
        /*0f04*/ 	.word	0x00000005
        /*0f08*/ 	.word	0x00000000
        /*0f0c*/ 	.short	0x010a
        /*0f0e*/ 	.byte	0xff
	.zero		1


	//   ....[146]....
        /*0f10*/ 	.word	0x0001cc00
        /*0f14*/ 	.word	0x00000003
        /*0f18*/ 	.word	0x00000000
        /*0f1c*/ 	.short	0x010a
        /*0f1e*/ 	.byte	0xff
	.zero		1


	//   ....[147]....
        /*0f20*/ 	.word	0x0001cc60
        /*0f24*/ 	.word	0x00000000
        /*0f28*/ 	.word	0x00000000
        /*0f2c*/ 	.short	0x010a
        /*0f2e*/ 	.byte	0xff
	.zero		1


	//   ....[148]....
        /*0f30*/ 	.word	0x0001ccc0
        /*0f34*/ 	.word	0x00000004
        /*0f38*/ 	.word	0x00000000
        /*0f3c*/ 	.short	0x010a
        /*0f3e*/ 	.byte	0xff
	.zero		1


	//   ....[149]....
        /*0f40*/ 	.word	0x0001cd20
        /*0f44*/ 	.word	0x00000009
        /*0f48*/ 	.word	0x00000000
        /*0f4c*/ 	.short	0x010a
        /*0f4e*/ 	.byte	0xff
	.zero		1


	//   ....[150]....
        /*0f50*/ 	.word	0x0001cd80
        /*0f54*/ 	.word	0x00000003
        /*0f58*/ 	.word	0x00000000
        /*0f5c*/ 	.short	0x010a
        /*0f5e*/ 	.byte	0xff
	.zero		1


	//   ....[151]....
        /*0f60*/ 	.word	0x0001cde0
        /*0f64*/ 	.word	0x00000000
        /*0f68*/ 	.word	0x00000000
        /*0f6c*/ 	.short	0x010a
        /*0f6e*/ 	.byte	0xff
	.zero		1


	//   ....[152]....
        /*0f70*/ 	.word	0x0001ce40
        /*0f74*/ 	.word	0x00000000
        /*0f78*/ 	.word	0x0001c010
        /*0f7c*/ 	.short	0x010a
        /*0f7e*/ 	.byte	0xff
	.zero		1


	//   ....[153]....
        /*0f80*/ 	.word	0x0001cea0
        /*0f84*/ 	.word	0x00000000
        /*0f88*/ 	.word	0x0001c038
        /*0f8c*/ 	.short	0x010a
        /*0f8e*/ 	.byte	0xff
	.zero		1


	//   ....[154]....
        /*0f90*/ 	.word	0x0001cf00
        /*0f94*/ 	.word	0x00000000
        /*0f98*/ 	.word	0x0001c018
        /*0f9c*/ 	.short	0x010a
        /*0f9e*/ 	.byte	0xff
	.zero		1


	//   ....[155]....
        /*0fa0*/ 	.word	0x0001cf60
        /*0fa4*/ 	.word	0x00000000
        /*0fa8*/ 	.word	0x0001c038
        /*0fac*/ 	.short	0x010a
        /*0fae*/ 	.byte	0xff
	.zero		1


	//   ....[156]....
        /*0fb0*/ 	.word	0x0001cfc0
        /*0fb4*/ 	.word	0x00000000
        /*0fb8*/ 	.word	0x0001c038
        /*0fbc*/ 	.short	0x010a
        /*0fbe*/ 	.byte	0xff
	.zero		1


	//   ....[157]....
        /*0fc0*/ 	.word	0x0001d020
        /*0fc4*/ 	.word	0x00000000
        /*0fc8*/ 	.word	0x0001c038
        /*0fcc*/ 	.short	0x010a
        /*0fce*/ 	.byte	0xff
	.zero		1


	//   ....[158]....
        /*0fd0*/ 	.word	0x0001d080
        /*0fd4*/ 	.word	0x00000000
        /*0fd8*/ 	.word	0x0001c038
        /*0fdc*/ 	.short	0x010a
        /*0fde*/ 	.byte	0xff
	.zero		1


	//   ....[159]....
        /*0fe0*/ 	.word	0x0001d0e0
        /*0fe4*/ 	.word	0x00000000
        /*0fe8*/ 	.word	0x0001c038
        /*0fec*/ 	.short	0x010a
        /*0fee*/ 	.byte	0xff
	.zero		1


	//   ....[160]....
        /*0ff0*/ 	.word	0x0001d140
        /*0ff4*/ 	.word	0x00000000
        /*0ff8*/ 	.word	0x0001c038
        /*0ffc*/ 	.short	0x010a
        /*0ffe*/ 	.byte	0xff
	.zero		1


	//   ....[161]....
        /*1000*/ 	.word	0x0001d1a0
        /*1004*/ 	.word	0x00000000
        /*1008*/ 	.word	0x0001c038
        /*100c*/ 	.short	0x010a
        /*100e*/ 	.byte	0xff
	.zero		1


	//   ....[162]....
        /*1010*/ 	.word	0x0001d200
        /*1014*/ 	.word	0x00000000
        /*1018*/ 	.word	0x0001c038
        /*101c*/ 	.short	0x010a
        /*101e*/ 	.byte	0xff
	.zero		1


	//   ....[163]....
        /*1020*/ 	.word	0x0001d260
        /*1024*/ 	.word	0x00000000
        /*1028*/ 	.word	0x0001c038
        /*102c*/ 	.short	0x010a
        /*102e*/ 	.byte	0xff
	.zero		1


	//   ....[164]....
        /*1030*/ 	.word	0x0001d2c0
        /*1034*/ 	.word	0x00000000
        /*1038*/ 	.word	0x0001c038
        /*103c*/ 	.short	0x010a
        /*103e*/ 	.byte	0xff
	.zero		1


	//   ....[165]....
        /*1040*/ 	.word	0x0001d320
        /*1044*/ 	.word	0x00000000
        /*1048*/ 	.word	0x0001c038
        /*104c*/ 	.short	0x010a
        /*104e*/ 	.byte	0xff
	.zero		1


	//   ....[166]....
        /*1050*/ 	.word	0x0001d380
        /*1054*/ 	.word	0x00000000
        /*1058*/ 	.word	0x0001c038
        /*105c*/ 	.short	0x010a
        /*105e*/ 	.byte	0xff
	.zero		1


	//   ....[167]....
        /*1060*/ 	.word	0x0001d3e0
        /*1064*/ 	.word	0x00000000
        /*1068*/ 	.word	0x0001c038
        /*106c*/ 	.short	0x010a
        /*106e*/ 	.byte	0xff
	.zero		1


	//   ....[168]....
        /*1070*/ 	.word	0x0001d440
        /*1074*/ 	.word	0x00000000
        /*1078*/ 	.word	0x0001c038
        /*107c*/ 	.short	0x010a
        /*107e*/ 	.byte	0xff
	.zero		1


	//   ....[169]....
        /*1080*/ 	.word	0x0001d4a0
        /*1084*/ 	.word	0x00000000
        /*1088*/ 	.word	0x0001c038
        /*108c*/ 	.short	0x010a
        /*108e*/ 	.byte	0xff
	.zero		1


	//   ....[170]....
        /*1090*/ 	.word	0x0001d500
        /*1094*/ 	.word	0x00000000
        /*1098*/ 	.word	0x0001c0b0
        /*109c*/ 	.short	0x010a
        /*109e*/ 	.byte	0xff
	.zero		1


	//   ....[171]....
        /*10a0*/ 	.word	0x0001d560
        /*10a4*/ 	.word	0x00000000
        /*10a8*/ 	.word	0x0001c0b8
        /*10ac*/ 	.short	0x010a
        /*10ae*/ 	.byte	0xff
	.zero		1


	//----- nvinfo : EIATTR_NUM_MBARRIERS
	.align		4
.L_66:
        /*10b0*/ 	.byte	0x03, 0x38
        /*10b2*/ 	.short	0x001c


	//----- nvinfo : EIATTR_EXIT_INSTR_OFFSETS
	.align		4
        /*10b4*/ 	.byte	0x04, 0x1c
        /*10b6*/ 	.short	(.L_68 - .L_67)


	//   ....[0]....
.L_67:
        /*10b8*/ 	.word	0x000017c0


	//   ....[1]....
        /*10bc*/ 	.word	0x00004560


	//   ....[2]....
        /*10c0*/ 	.word	0x000045c0


	//   ....[3]....
        /*10c4*/ 	.word	0x0000ce70


	//   ....[4]....
        /*10c8*/ 	.word	0x0000cee0


	//   ....[5]....
        /*10cc*/ 	.word	0x00018ab0


	//   ....[6]....
        /*10d0*/ 	.word	0x00018b40


	//   ....[7]....
        /*10d4*/ 	.word	0x00018b90


	//   ....[8]....
        /*10d8*/ 	.word	0x0001b620


	//   ....[9]....
        /*10dc*/ 	.word	0x0001b670


	//   ....[10]....
        /*10e0*/ 	.word	0x0001bd20


	//   ....[11]....
        /*10e4*/ 	.word	0x0001bfe0


	//----- nvinfo : EIATTR_INDIRECT_BRANCH_TARGETS
	.align		4
.L_68:
        /*10e8*/ 	.byte	0x04, 0x34
        /*10ea*/ 	.short	(.L_70 - .L_69)


	//   ....[0]....
.L_69:
        /*10ec*/ 	.word	.L_x_512@srel
        /*10f0*/ 	.short	0x0
        /*10f2*/ 	.short	0x0
        /*10f4*/ 	.word	0x3
        /*10f8*/ 	.word	.L_x_513@srel
        /*10fc*/ 	.word	.L_x_514@srel
        /*1100*/ 	.word	.L_x_515@srel


	//----- nvinfo : EIATTR_MAX_THREADS
	.align		4
.L_70:
        /*1104*/ 	.byte	0x04, 0x05
        /*1106*/ 	.short	(.L_72 - .L_71)
.L_71:
        /*1108*/ 	.word	0x00000200
        /*110c*/ 	.word	0x00000001
        /*1110*/ 	.word	0x00000001


	//----- nvinfo : EIATTR_CRS_STACK_SIZE
	.align		4
.L_72:
        /*1114*/ 	.byte	0x04, 0x1e
        /*1116*/ 	.short	(.L_74 - .L_73)
.L_73:
        /*1118*/ 	.word	0x00000000


	//----- nvinfo : EIATTR_CBANK_PARAM_SIZE
	.align		4
.L_74:
        /*111c*/ 	.byte	0x03, 0x19
        /*111e*/ 	.short	0x0600


	//----- nvinfo : EIATTR_PARAM_CBANK
	.align		4
        /*1120*/ 	.byte	0x04, 0x0a
        /*1122*/ 	.short	(.L_76 - .L_75)
	.align		4
.L_75:
        /*1124*/ 	.word	index@(.nv.constant0._ZN7cutlass13device_kernelINS_4fmha6kernel36Sm100FmhaFwdKernelTmaWarpspecializedIN4cute5tupleIJiiiNS5_IJNS5_IJiiEEEiEEEEEENS1_10collective38Sm100FmhaFwdMainloopTmaWarpspecializedINS_10bfloat16_tEffNS5_IJNS4_1CILi256EEENSC_ILi128EEENSC_ILi64EEEEEENS5_IJiNSC_ILi1EEES7_EEENS5_IJiSH_NS5_IJNS5_IJNSC_ILi0EEEiEEEiEEEEEESM_NS9_10CausalMaskILb1EEENS5_IJNSC_ILi2EEESH_SH_EEENSC_ILb0EEEEENS9_38Sm100FmhaFwdEpilogueTmaWarpspecializedINS_6half_tEfNS5_IJSE_SF_SE_EEESI_NS5_IJSH_S7_EEESR_EENS2_23PersistentTileSchedulerENS2_41Sm100FmhaCtxKernelWarpspecializedScheduleEEEEEvNT_6ParamsE)
        /*1128*/ 	.short	0x0380
        /*112a*/ 	.short	0x0600


	//----- nvinfo : EIATTR_SW_WAR
	.align		4
.L_76:
        /*112c*/ 	.byte	0x04, 0x36
        /*112e*/ 	.short	(.L_78 - .L_77)
.L_77:
        /*1130*/ 	.word	0x00000008
.L_78:


//--------------------- .nv.callgraph             --------------------------
	.section	.nv.callgraph,"",@"SHT_CUDA_CALLGRAPH"
	.align	4
	.sectionentsize	8
	.align		4
        /*0000*/ 	.word	0x00000000
	.align		4
        /*0004*/ 	.word	0xffffffff
	.align		4
        /*0008*/ 	.word	index@(_ZN7cutlass13device_kernelINS_4fmha6kernel36Sm100FmhaFwdKernelTmaWarpspecializedIN4cute5tupleIJiiiNS5_IJNS5_IJiiEEEiEEEEEENS1_10collective38Sm100FmhaFwdMainloopTmaWarpspecializedINS_10bfloat16_tEffNS5_IJNS4_1CILi256EEENSC_ILi128EEENSC_ILi64EEEEEENS5_IJiNSC_ILi1EEES7_EEENS5_IJiSH_NS5_IJNS5_IJNSC_ILi0EEEiEEEiEEEEEESM_NS9_10CausalMaskILb1EEENS5_IJNSC_ILi2EEESH_SH_EEENSC_ILb0EEEEENS9_38Sm100FmhaFwdEpilogueTmaWarpspecializedINS_6half_tEfNS5_IJSE_SF_SE_EEESI_NS5_IJSH_S7_EEESR_EENS2_23PersistentTileSchedulerENS2_41Sm100FmhaCtxKernelWarpspecializedScheduleEEEEEvNT_6ParamsE)
	.align		4
        /*000c*/ 	.word	index@(__assertfail)
	.align		4
        /*0010*/ 	.word	index@(_ZN7cutlass13device_kernelINS_4fmha6kernel36Sm100FmhaFwdKernelTmaWarpspecializedIN4cute5tupleIJiiiNS5_IJNS5_IJiiEEEiEEEEEENS1_10collective38Sm100FmhaFwdMainloopTmaWarpspecializedINS_10bfloat16_tEffNS5_IJNS4_1CILi256EEENSC_ILi128EEENSC_ILi64EEEEEENS5_IJiNSC_ILi1EEES7_EEENS5_IJiSH_NS5_IJNS5_IJNSC_ILi0EEEiEEEiEEEEEESM_NS9_10CausalMaskILb1EEENS5_IJNSC_ILi2EEESH_SH_EEENSC_ILb0EEEEENS9_38Sm100FmhaFwdEpilogueTmaWarpspecializedINS_6half_tEfNS5_IJSE_SF_SE_EEESI_NS5_IJSH_S7_EEESR_EENS2_23PersistentTileSchedulerENS2_41Sm100FmhaCtxKernelWarpspecializedScheduleEEEEEvNT_6ParamsE)
	.align		4
        /*0014*/ 	.word	index@(vprintf)
	.align		4
        /*0018*/ 	.word	0x00000000
	.align		4
        /*001c*/ 	.word	0xfffffffe
	.align		4
        /*0020*/ 	.word	0x00000000
	.align		4
        /*0024*/ 	.word	0xfffffffd
	.align		4
        /*0028*/ 	.word	0x00000000
	.align		4
        /*002c*/ 	.word	0xfffffffc


//--------------------- .nv.constant4             --------------------------
	.section	.nv.constant4,"a",@progbits
	.align	8
	.align		8
.nv.constant4:
        /*0000*/ 	.dword	vprintf
	.align		8
        /*0008*/ 	.dword	__assertfail
	.align		8
        /*0010*/ 	.dword	__unnamed_1
	.align		8
        /*0018*/ 	.dword	__unnamed_2
	.align		8
        /*0020*/ 	.dword	__unnamed_3
	.align		8
        /*0028*/ 	.dword	__unnamed_4
	.align		8
        /*0030*/ 	.dword	__unnamed_5
	.align		8
        /*0038*/ 	.dword	__unnamed_6
	.align		8
        /*0040*/ 	.dword	__unnamed_7
	.align		8
        /*0048*/ 	.dword	_ZN39_INTERNAL_25018625_4_k_cu_60d5bc68_36454cuda3std3__45__cpo5beginE
	.align		8
        /*0050*/ 	.dword	_ZN39_INTERNAL_25018625_4_k_cu_60d5bc68_36454cuda3std3__45__cpo3endE
	.align		8
        /*0058*/ 	.dword	_ZN39_INTERNAL_25018625_4_k_cu_60d5bc68_36454cuda3std3__45__cpo6cbeginE
	.align		8
        /*0060*/ 	.dword	_ZN39_INTERNAL_25018625_4_k_cu_60d5bc68_36454cuda3std3__45__cpo4cendE
	.align		8
        /*0068*/ 	.dword	_ZN39_INTERNAL_25018625_4_k_cu_60d5bc68_36454cuda3std3__441_GLOBAL__N__25018625_4_k_cu_60d5bc68_36456ignoreE
	.align		8
        /*0070*/ 	.dword	_ZN39_INTERNAL_25018625_4_k_cu_60d5bc68_36454cuda3std3__419piecewise_constructE
	.align		8
        /*0078*/ 	.dword	_ZN39_INTERNAL_25018625_4_k_cu_60d5bc68_36454cuda3std3__48in_placeE
	.align		8
        /*0080*/ 	.dword	_ZN39_INTERNAL_25018625_4_k_cu_60d5bc68_36454cuda3std6ranges3__45__cpo4swapE
	.align		8
        /*0088*/ 	.dword	_ZN39_INTERNAL_25018625_4_k_cu_60d5bc68_36454cuda3std6ranges3__45__cpo9iter_moveE
	.align		8
        /*0090*/ 	.dword	_ZN39_INTERNAL_25018625_4_k_cu_60d5bc68_36454cute7productE
	.align		8
        /*0098*/ 	.dword	_ZN39_INTERNAL_25018625_4_k_cu_60d5bc68_36454cute1_E
	.align		8
        /*00a0*/ 	.dword	$str$22
	.align		8
        /*00a8*/ 	.dword	$str$23
	.align		8
        /*00b0*/ 	.dword	$str$26
	.align		8
        /*00b8*/ 	.dword	$str$27
	.align		8
        /*00c0*/ 	.dword	$str$28
	.align		8
        /*00c8*/ 	.dword	$str$29
	.align		8
        /*00d0*/ 	.dword	$str$30
	.align		8
        /*00d8*/ 	.dword	$str$31
	.align		8
        /*00e0*/ 	.dword	$str$32
	.align		8
        /*00e8*/ 	.dword	$str$33
	.align		8
        /*00f0*/ 	.dword	$str$34
	.align		8
        /*00f8*/ 	.dword	$str$35
	.align		8
        /*0100*/ 	.dword	$str$36
	.align		8
        /*0108*/ 	.dword	$str$37


//--------------------- .nv.constant2._ZN7cutlass13device_kernelINS_4fmha6kernel36Sm100FmhaFwdKernelTmaWarpspecializedIN4cute5tupleIJiiiNS5_IJNS5_IJiiEEEiEEEEEENS1_10collective38Sm100FmhaFwdMainloopTmaWarpspecializedINS_10bfloat16_tEffNS5_IJNS4_1CILi256EEENSC_ILi128EEENSC_ILi64EEEEEENS5_IJiNSC_ILi1EEES7_EEENS5_IJiSH_NS5_IJNS5_IJNSC_ILi0EEEiEEEiEEEEEESM_NS9_10CausalMaskILb1EEENS5_IJNSC_ILi2EEESH_SH_EEENSC_ILb0EEEEENS9_38Sm100FmhaFwdEpilogueTmaWarpspecializedINS_6half_tEfNS5_IJSE_SF_SE_EEESI_NS5_IJSH_S7_EEESR_EENS2_23PersistentTileSchedulerENS2_41Sm100FmhaCtxKernelWarpspecializedScheduleEEEEEvNT_6ParamsE --------------------------
	.section	.nv.constant2._ZN7cutlass13device_kernelINS_4fmha6kernel36Sm100FmhaFwdKernelTmaWarpspecializedIN4cute5tupleIJiiiNS5_IJNS5_IJiiEEEiEEEEEENS1_10collective38Sm100FmhaFwdMainloopTmaWarpspecializedINS_10bfloat16_tEffNS5_IJNS4_1CILi256EEENSC_ILi128EEENSC_ILi64EEEEEENS5_IJiNSC_ILi1EEES7_EEENS5_IJiSH_NS5_IJNS5_IJNSC_ILi0EEEiEEEiEEEEEESM_NS9_10CausalMaskILb1EEENS5_IJNSC_ILi2EEESH_SH_EEENSC_ILb0EEEEENS9_38Sm100FmhaFwdEpilogueTmaWarpspecializedINS_6half_tEfNS5_IJSE_SF_SE_EEESI_NS5_IJSH_S7_EEESR_EENS2_23PersistentTileSchedulerENS2_41Sm100FmhaCtxKernelWarpspecializedScheduleEEEEEvNT_6ParamsE,"a",@progbits
	.sectionflags	@""
	.align	4
.nv.constant2._ZN7cutlass13device_kernelINS_4fmha6kernel36Sm100FmhaFwdKernelTmaWarpspecializedIN4cute5tupleIJiiiNS5_IJNS5_IJiiEEEiEEEEEENS1_10collective38Sm100FmhaFwdMainloopTmaWarpspecializedINS_10bfloat16_tEffNS5_IJNS4_1CILi256EEENSC_ILi128EEENSC_ILi64EEEEEENS5_IJiNSC_ILi1EEES7_EEENS5_IJiSH_NS5_IJNS5_IJNSC_ILi0EEEiEEEiEEEEEESM_NS9_10CausalMaskILb1EEENS5_IJNSC_ILi2EEESH_SH_EEENSC_ILb0EEEEENS9_38Sm100FmhaFwdEpilogueTmaWarpspecializedINS_6half_tEfNS5_IJSE_SF_SE_EEESI_NS5_IJSH_S7_EEESR_EENS2_23PersistentTileSchedulerENS2_41Sm100FmhaCtxKernelWarpspecializedScheduleEEEEEvNT_6ParamsE:
        /*0000*/ 	.byte	0x50, 0x8b, 0x01, 0x00, 0x30, 0xb6, 0x01, 0x00, 0x20, 0x8b, 0x01, 0x00


//--------------------- .text._ZN7cutlass13device_kernelINS_4fmha6kernel36Sm100FmhaFwdKernelTmaWarpspecializedIN4cute5tupleIJiiiNS5_IJNS5_IJiiEEEiEEEEEENS1_10collective38Sm100FmhaFwdMainloopTmaWarpspecializedINS_10bfloat16_tEffNS5_IJNS4_1CILi256EEENSC_ILi128EEENSC_ILi64EEEEEENS5_IJiNSC_ILi1EEES7_EEENS5_IJiSH_NS5_IJNS5_IJNSC_ILi0EEEiEEEiEEEEEESM_NS9_10CausalMaskILb1EEENS5_IJNSC_ILi2EEESH_SH_EEENSC_ILb0EEEEENS9_38Sm100FmhaFwdEpilogueTmaWarpspecializedINS_6half_tEfNS5_IJSE_SF_SE_EEESI_NS5_IJSH_S7_EEESR_EENS2_23PersistentTileSchedulerENS2_41Sm100FmhaCtxKernelWarpspecializedScheduleEEEEEvNT_6ParamsE --------------------------
	.section	.text._ZN7cutlass13device_kernelINS_4fmha6kernel36Sm100FmhaFwdKernelTmaWarpspecializedIN4cute5tupleIJiiiNS5_IJNS5_IJiiEEEiEEEEEENS1_10collective38Sm100FmhaFwdMainloopTmaWarpspecializedINS_10bfloat16_tEffNS5_IJNS4_1CILi256EEENSC_ILi128EEENSC_ILi64EEEEEENS5_IJiNSC_ILi1EEES7_EEENS5_IJiSH_NS5_IJNS5_IJNSC_ILi0EEEiEEEiEEEEEESM_NS9_10CausalMaskILb1EEENS5_IJNSC_ILi2EEESH_SH_EEENSC_ILb0EEEEENS9_38Sm100FmhaFwdEpilogueTmaWarpspecializedINS_6half_tEfNS5_IJSE_SF_SE_EEESI_NS5_IJSH_S7_EEESR_EENS2_23PersistentTileSchedulerENS2_41Sm100FmhaCtxKernelWarpspecializedScheduleEEEEEvNT_6ParamsE,"ax",@progbits
	.align	128
.text._ZN7cutlass13device_kernelINS_4fmha6kernel36Sm100FmhaFwdKernelTmaWarpspecializedIN4cute5tupleIJiiiNS5_IJNS5_IJiiEEEiEEEEEENS1_10collective38Sm100FmhaFwdMainloopTmaWarpspecializedINS_10bfloat16_tEffNS5_IJNS4_1CILi256EEENSC_ILi128EEENSC_ILi64EEEEEENS5_IJiNSC_ILi1EEES7_EEENS5_IJiSH_NS5_IJNS5_IJNSC_ILi0EEEiEEEiEEEEEESM_NS9_10CausalMaskILb1EEENS5_IJNSC_ILi2EEESH_SH_EEENSC_ILb0EEEEENS9_38Sm100FmhaFwdEpilogueTmaWarpspecializedINS_6half_tEfNS5_IJSE_SF_SE_EEESI_NS5_IJSH_S7_EEESR_EENS2_23PersistentTileSchedulerENS2_41Sm100FmhaCtxKernelWarpspecializedScheduleEEEEEvNT_6ParamsE:
        .type           _ZN7cutlass13device_kernelINS_4fmha6kernel36Sm100FmhaFwdKernelTmaWarpspecializedIN4cute5tupleIJiiiNS5_IJNS5_IJiiEEEiEEEEEENS1_10collective38Sm100FmhaFwdMainloopTmaWarpspecializedINS_10bfloat16_tEffNS5_IJNS4_1CILi256EEENSC_ILi128EEENSC_ILi64EEEEEENS5_IJiNSC_ILi1EEES7_EEENS5_IJiSH_NS5_IJNS5_IJNSC_ILi0EEEiEEEiEEEEEESM_NS9_10CausalMaskILb1EEENS5_IJNSC_ILi2EEESH_SH_EEENSC_ILb0EEEEENS9_38Sm100FmhaFwdEpilogueTmaWarpspecializedINS_6half_tEfNS5_IJSE_SF_SE_EEESI_NS5_IJSH_S7_EEESR_EENS2_23PersistentTileSchedulerENS2_41Sm100FmhaCtxKernelWarpspecializedScheduleEEEEEvNT_6ParamsE,@function
        .size           _ZN7cutlass13device_kernelINS_4fmha6kernel36Sm100FmhaFwdKernelTmaWarpspecializedIN4cute5tupleIJiiiNS5_IJNS5_IJiiEEEiEEEEEENS1_10collective38Sm100FmhaFwdMainloopTmaWarpspecializedINS_10bfloat16_tEffNS5_IJNS4_1CILi256EEENSC_ILi128EEENSC_ILi64EEEEEENS5_IJiNSC_ILi1EEES7_EEENS5_IJiSH_NS5_IJNS5_IJNSC_ILi0EEEiEEEiEEEEEESM_NS9_10CausalMaskILb1EEENS5_IJNSC_ILi2EEESH_SH_EEENSC_ILb0EEEEENS9_38Sm100FmhaFwdEpilogueTmaWarpspecializedINS_6half_tEfNS5_IJSE_SF_SE_EEESI_NS5_IJSH_S7_EEESR_EENS2_23PersistentTileSchedulerENS2_41Sm100FmhaCtxKernelWarpspecializedScheduleEEEEEvNT_6ParamsE,(.L_x_516 - _ZN7cutlass13device_kernelINS_4fmha6kernel36Sm100FmhaFwdKernelTmaWarpspecializedIN4cute5tupleIJiiiNS5_IJNS5_IJiiEEEiEEEEEENS1_10collective38Sm100FmhaFwdMainloopTmaWarpspecializedINS_10bfloat16_tEffNS5_IJNS4_1CILi256EEENSC_ILi128EEENSC_ILi64EEEEEENS5_IJiNSC_ILi1EEES7_EEENS5_IJiSH_NS5_IJNS5_IJNSC_ILi0EEEiEEEiEEEEEESM_NS9_10CausalMaskILb1EEENS5_IJNSC_ILi2EEESH_SH_EEENSC_ILb0EEEEENS9_38Sm100FmhaFwdEpilogueTmaWarpspecializedINS_6half_tEfNS5_IJSE_SF_SE_EEESI_NS5_IJSH_S7_EEESR_EENS2_23PersistentTileSchedulerENS2_41Sm100FmhaCtxKernelWarpspecializedScheduleEEEEEvNT_6ParamsE)
        .other          _ZN7cutlass13device_kernelINS_4fmha6kernel36Sm100FmhaFwdKernelTmaWarpspecializedIN4cute5tupleIJiiiNS5_IJNS5_IJiiEEEiEEEEEENS1_10collective38Sm100FmhaFwdMainloopTmaWarpspecializedINS_10bfloat16_tEffNS5_IJNS4_1CILi256EEENSC_ILi128EEENSC_ILi64EEEEEENS5_IJiNSC_ILi1EEES7_EEENS5_IJiSH_NS5_IJNS5_IJNSC_ILi0EEEiEEEiEEEEEESM_NS9_10CausalMaskILb1EEENS5_IJNSC_ILi2EEESH_SH_EEENSC_ILb0EEEEENS9_38Sm100FmhaFwdEpilogueTmaWarpspecializedINS_6half_tEfNS5_IJSE_SF_SE_EEESI_NS5_IJSH_S7_EEESR_EENS2_23PersistentTileSchedulerENS2_41Sm100FmhaCtxKernelWarpspecializedScheduleEEEEEvNT_6ParamsE,@"STO_CUDA_ENTRY STV_DEFAULT"
_ZN7cutlass13device_kernelINS_4fmha6kernel36Sm100FmhaFwdKernelTmaWarpspecializedIN4cute5tupleIJiiiNS5_IJNS5_IJiiEEEiEEEEEENS1_10collective38Sm100FmhaFwdMainloopTmaWarpspecializedINS_10bfloat16_tEffNS5_IJNS4_1CILi256EEENSC_ILi128EEENSC_ILi64EEEEEENS5_IJiNSC_ILi1EEES7_EEENS5_IJiSH_NS5_IJNS5_IJNSC_ILi0EEEiEEEiEEEEEESM_NS9_10CausalMaskILb1EEENS5_IJNSC_ILi2EEESH_SH_EEENSC_ILb0EEEEENS9_38Sm100FmhaFwdEpilogueTmaWarpspecializedINS_6half_tEfNS5_IJSE_SF_SE_EEESI_NS5_IJSH_S7_EEESR_EENS2_23PersistentTileSchedulerENS2_41Sm100FmhaCtxKernelWarpspecializedScheduleEEEEEvNT_6ParamsE:
[----:B------:R-:W1:Y:S02]  /*0000*/  LDC R1, c[0x0][0x37c] ;  /* 0x0000df00ff017b82 */ /* 0x000e640000000800 */
[----:B-1----:R-:W-:-:S04]  /*0010*/  IADD3 R1, PT, PT, R1, -0xb8, RZ ;  /* 0xffffff4801017810 */ /* 0x002fc80007ffe0ff */
[----:B------:R-:W-:Y:S01]  /*0020*/  R2UR UR38, R1 ;  /* 0x00000000012672ca */ /* 0x000fe200000e0000 */
[----:B------:R-:W1:Y:S01]  /*0030*/  S2R R23, SR_TID.X ;  /* 0x0000000000177919 */ /* 0x000e620000002100 */
[----:B------:R-:W2:Y:S01]  /*0040*/  LDCU UR4, c[0x0][0x2f8] ;  /* 0x00005f00ff0477ac */ /* 0x000ea20008000800 */
[----:B------:R-:W3:Y:S01]  /*0050*/  LDCU UR37, c[0x0][0x2fc] ;  /* 0x00005f80ff2577ac */ /* 0x000ee20008000800 */
[----:B------:R-:W-:Y:S02]  /*0060*/  UPLOP3.LUT UP3, UPT, UPT, UPT, UPT, 0x40, 0x4 ;  /* 0x000000000004789c */ /* 0x000fe40003f6e870 */
[----:B------:R-:W-:Y:S02]  /*0070*/  UPLOP3.LUT UP1, UPT, UPT, UPT, UPT, 0x80, 0x8 ;  /* 0x000000000008789c */ /* 0x000fe40003f2f070 */
[----:B------:R-:W-:Y:S02]  /*0080*/  UPLOP3.LUT UP0, UPT, UPT, UPT, UPT, 0x40, 0x4 ;  /* 0x000000000004789c */ /* 0x000fe40003f0e870 */
[----:B------:R-:W-:-:S02]  /*0090*/  UPLOP3.LUT UP6, UPT, UPT, UPT, UPT, 0x40, 0x4 ;  /* 0x000000000004789c */ /* 0x000fc40003fce870 */
[----:B------:R-:W-:Y:S02]  /*00a0*/  UPLOP3.LUT UP5, UPT, UPT, UPT, UPT, 0x40, 0x4 ;  /* 0x000000000004789c */ /* 0x000fe40003fae870 */
[----:B--2---:R-:W-:Y:S02]  /*00b0*/  UIADD3 UR38, UP2, UPT, UR38, UR4, URZ ;  /* 0x0000000426267290 */ /* 0x004fe4000ff5e0ff */
[----:B------:R-:W-:Y:S02]  /*00c0*/  UP2UR UR41, UPR, URZ, 0x8 ;  /* 0x00000008ff297883 */ /* 0x000fe40008000000 */
[----:B---3--:R-:W-:Y:S02]  /*00d0*/  UIADD3.X UR37, UPT, UPT, URZ, UR37, URZ, UP2, !UPT ;  /* 0x00000025ff257290 */ /* 0x008fe400097fe4ff */
[----:B------:R-:W-:Y:S02]  /*00e0*/  UPLOP3.LUT UP2, UPT, UPT, UPT, UPT, 0x80, 0x8 ;  /* 0x000000000008789c */ /* 0x000fe40003f4f070 */
[----:B------:R-:W-:-:S02]  /*00f0*/  UPLOP3.LUT UP4, UPT, UPT, UPT, UPT, 0x40, 0x4 ;  /* 0x000000000004789c */ /* 0x000fc40003f8e870 */
[----:B------:R-:W-:Y:S01]  /*0100*/  UP2UR UR56, UPR, URZ, 0x4 ;  /* 0x00000004ff387883 */ /* 0x000fe20008000000 */
[----:B-1----:R-:W-:-:S05]  /*0110*/  SHF.R.U32.HI R3, RZ, 0x5, R23 ;  /* 0x00000005ff037819 */ /* 0x002fca0000011617 */
[----:B------:R-:W1:Y:S02]  /*0120*/  SHFL.IDX PT, R0, R3, RZ, 0x1f ;  /* 0x00001fff03007589 */ /* 0x000e6400000e0000 */
[----:B-1----:R-:W-:-:S04]  /*0130*/  SHF.R.S32.HI R5, RZ, 0x1f, R0 ;  /* 0x0000001fff057819 */ /* 0x002fc80000011400 */
[----:B------:R-:W-:-:S04]  /*0140*/  LEA.HI R2, R5, R0, RZ, 0x2 ;  /* 0x0000000005027211 */ /* 0x000fc800078f10ff */
[----:B------:R-:W-:-:S04]  /*0150*/  SHF.R.S32.HI R2, RZ, 0x2, R2 ;  /* 0x00000002ff027819 */ /* 0x000fc80000011402 */
[----:B------:R-:W-:-:S13]  /*0160*/  ISETP.NE.AND P0, PT, R2, RZ, PT ;  /* 0x000000ff0200720c */ /* 0x000fda0003f05270 */
[----:B------:R-:W-:Y:S05]  /*0170*/  @!P0 BRA `(.L_x_0) ;  /* 0x0000000400248947 */ /* 0x000fea0003800000 */
[----:B------:R-:W-:-:S13]  /*0180*/  ISETP.NE.AND P0, PT, R2, 0x2, PT ;  /* 0x000000020200780c */ /* 0x000fda0003f05270 */
[----:B------:R-:W-:Y:S05]  /*0190*/  @!P0 BRA `(.L_x_1) ;  /* 0x0000000000f48947 */ /* 0x000fea0003800000 */
[----:B------:R-:W-:-:S13]  /*01a0*/  ISETP.NE.AND P0, PT, R2, 0x1, PT ;  /* 0x000000010200780c */ /* 0x000fda0003f05270 */
[----:B------:R-:W-:Y:S05]  /*01b0*/  @P0 BRA `(.L_x_2) ;  /* 0x00000000002c0947 */ /* 0x000fea0003800000 */
[----:B------:R-:W-:Y:S01]  /*01c0*/  HFMA2 R2, -RZ, RZ, 0, 5.9604644775390625e-08 ;  /* 0x00000001ff027431 */ /* 0x000fe200000001ff */
[----:B------:R-:W-:Y:S02]  /*01d0*/  UPLOP3.LUT UP3, UPT, UPT, UPT, UPT, 0x40, 0x4 ;  /* 0x000000000004789c */ /* 0x000fe40003f6e870 */
[----:B------:R-:W-:Y:S02]  /*01e0*/  UPLOP3.LUT UP2, UPT, UPT, UPT, UPT, 0x40, 0x4 ;  /* 0x000000000004789c */ /* 0x000fe40003f4e870 */
[----:B------:R-:W-:Y:S02]  /*01f0*/  UPLOP3.LUT UP1, UPT, UPT, UPT, UPT, 0x80, 0x8 ;  /* 0x000000000008789c */ /* 0x000fe40003f2f070 */
[----:B------:R-:W-:Y:S02]  /*0200*/  UPLOP3.LUT UP0, UPT, UPT, UPT, UPT, 0x40, 0x4 ;  /* 0x000000000004789c */ /* 0x000fe40003f0e870 */
[----:B------:R-:W-:Y:S02]  /*0210*/  UPLOP3.LUT UP6, UPT, UPT, UPT, UPT, 0x40, 0x4 ;  /* 0x000000000004789c */ /* 0x000fe40003fce870 */
[----:B------:R-:W-:-:S02]  /*0220*/  UPLOP3.LUT UP5, UPT, UPT, UPT, UPT, 0x40, 0x4 ;  /* 0x000000000004789c */ /* 0x000fc40003fae870 */
[----:B------:R-:W-:Y:S02]  /*0230*/  UPLOP3.LUT UP4, UPT, UPT, UPT, UPT, 0x80, 0x8 ;  /* 0x000000000008789c */ /* 0x000fe40003f8f070 */
[----:B------:R-:W-:Y:S02]  /*0240*/  UP2UR UR41, UPR, URZ, 0x8 ;  /* 0x00000008ff297883 */ /* 0x000fe40008000000 */
[----:B------:R-:W-:Y:S01]  /*0250*/  UP2UR UR56, UPR, URZ, 0x4 ;  /* 0x00000004ff387883 */ /* 0x000fe20008000000 */
[----:B------:R-:W-:Y:S11]  /*0260*/  BRA `(.L_x_0) ;  /* 0x0000000000e87947 */ /* 0x000ff60003800000 */
.L_x_2:
[----:B------:R-:W-:Y:S01]  /*0270*/  ISETP.NE.AND P0, PT, R0, 0xc, PT ;  /* 0x0000000c0000780c */ /* 0x000fe20003f05270 */
[----:B------:R-:W-:Y:S01]  /*0280*/  UPLOP3.LUT UP2, UPT, UPT, UPT, UPT, 0x40, 0x4 ;  /* 0x000000000004789c */ /* 0x000fe20003f4e870 */
[----:B------:R-:W-:Y:S01]  /*0290*/  HFMA2 R2, -RZ, RZ, 0, 1.78813934326171875e-07 ;  /* 0x00000003ff027431 */ /* 0x000fe200000001ff */
[----:B------:R-:W-:Y:S02]  /*02a0*/  UPLOP3.LUT UP1, UPT, UPT, UPT, UPT, 0x80, 0x8 ;  /* 0x000000000008789c */ /* 0x000fe40003f2f070 */
[----:B------:R-:W-:Y:S02]  /*02b0*/  UP2UR UR41, UPR, URZ, 0x4 ;  /* 0x00000004ff297883 */ /* 0x000fe40008000000 */
[----:B------:R-:W-:Y:S02]  /*02c0*/  UPLOP3.LUT UP2, UPT, UPT, UPT, UPT, 0x40, 0x4 ;  /* 0x000000000004789c */ /* 0x000fe40003f4e870 */
[----:B------:R-:W-:Y:S02]  /*02d0*/  UPLOP3.LUT UP0, UPT, UPT, UPT, UPT, 0x40, 0x4 ;  /* 0x000000000004789c */ /* 0x000fe40003f0e870 */
[----:B------:R-:W-:-:S02]  /*02e0*/  UPLOP3.LUT UP6, UPT, UPT, UPT, UPT, 0x40, 0x4 ;  /* 0x000000000004789c */ /* 0x000fc40003fce870 */
[----:B------:R-:W-:Y:S02]  /*02f0*/  UPLOP3.LUT UP5, UPT, UPT, UPT, UPT, 0x80, 0x8 ;  /* 0x000000000008789c */ /* 0x000fe40003faf070 */
[----:B------:R-:W-:Y:S02]  /*0300*/  UPLOP3.LUT UP4, UPT, UPT, UPT, UPT, 0x40, 0x4 ;  /* 0x000000000004789c */ /* 0x000fe40003f8e870 */
[----:B------:R-:W-:Y:S01]  /*0310*/  UP2UR UR56, UPR, URZ, 0x4 ;  /* 0x00000004ff387883 */ /* 0x000fe20008000000 */
[----:B------:R-:W-:Y:S11]  /*0320*/  @!P0 BRA `(.L_x_0) ;  /* 0x0000000000b88947 */ /* 0x000ff60003800000 */
[----:B------:R-:W-:-:S13]  /*0330*/  ISETP.NE.AND P0, PT, R0, 0xe, PT ;  /* 0x0000000e0000780c */ /* 0x000fda0003f05270 */
[----:B------:R-:W-:Y:S05]  /*0340*/  @!P0 BRA `(.L_x_3) ;  /* 0x00000000005c8947 */ /* 0x000fea0003800000 */
[----:B------:R-:W-:-:S13]  /*0350*/  ISETP.NE.AND P0, PT, R0, 0xd, PT ;  /* 0x0000000d0000780c */ /* 0x000fda0003f05270 */
[----:B------:R-:W-:Y:S05]  /*0360*/  @P0 BRA `(.L_x_4) ;  /* 0x00000000002c0947 */ /* 0x000fea0003800000 */
[----:B------:R-:W-:Y:S01]  /*0370*/  HFMA2 R2, -RZ, RZ, 0, 2.384185791015625e-07 ;  /* 0x00000004ff027431 */ /* 0x000fe200000001ff */
        /* <DEDUP_REMOVED lines=10> */
.L_x_4:
[----:B------:R-:W-:Y:S01]  /*0420*/  HFMA2 R2, -RZ, RZ, 0, 3.5762786865234375e-07 ;  /* 0x00000006ff027431 */ /* 0x000fe200000001ff */
[----:B------:R-:W-:Y:S02]  /*0430*/  UPLOP3.LUT UP3, UPT, UPT, UPT, UPT, 0x40, 0x4 ;  /* 0x000000000004789c */ /* 0x000fe40003f6e870 */
[----:B------:R-:W-:Y:S02]  /*0440*/  UPLOP3.LUT UP2, UPT, UPT, UPT, UPT, 0x40, 0x4 ;  /* 0x000000000004789c */ /* 0x000fe40003f4e870 */
[----:B------:R-:W-:Y:S02]  /*0450*/  UPLOP3.LUT UP0, UPT, UPT, UPT, UPT, 0x40, 0x4 ;  /* 0x000000000004789c */ /* 0x000fe40003f0e870 */
[----:B------:R-:W-:Y:S02]  /*0460*/  UPLOP3.LUT UP6, UPT, UPT, UPT, UPT, 0x40, 0x4 ;  /* 0x000000000004789c */ /* 0x000fe40003fce870 */
[----:B------:R-:W-:Y:S02]  /*0470*/  UPLOP3.LUT UP5, UPT, UPT, UPT, UPT, 0x40, 0x4 ;  /* 0x000000000004789c */ /* 0x000fe40003fae870 */
[----:B------:R-:W-:-:S02]  /*0480*/  UPLOP3.LUT UP4, UPT, UPT, UPT, UPT, 0x40, 0x4 ;  /* 0x000000000004789c */ /* 0x000fc40003f8e870 */
[----:B------:R-:W-:Y:S02]  /*0490*/  UP2UR UR41, UPR, URZ, 0x8 ;  /* 0x00000008ff297883 */ /* 0x000fe40008000000 */
[----:B------:R-:W-:Y:S01]  /*04a0*/  UP2UR UR56, UPR, URZ, 0x4 ;  /* 0x00000004ff387883 */ /* 0x000fe20008000000 */
[----:B------:R-:W-:Y:S11]  /*04b0*/  BRA `(.L_x_0) ;  /* 0x0000000000547947 */ /* 0x000ff60003800000 */
.L_x_3:
[----:B------:R-:W-:Y:S01]  /*04c0*/  HFMA2 R2, -RZ, RZ, 0, 2.98023223876953125e-07 ;  /* 0x00000005ff027431 */ /* 0x000fe200000001ff */
        /* <DEDUP_REMOVED lines=10> */
.L_x_1:
[----:B------:R-:W-:Y:S01]  /*0570*/  HFMA2 R2, -RZ, RZ, 0, 1.1920928955078125e-07 ;  /* 0x00000002ff027431 */ /* 0x000fe200000001ff */
        /* <DEDUP_REMOVED lines=8> */
[----:B------:R-:W-:-:S12]  /*0600*/  UP2UR UR56, UPR, URZ, 0x4 ;  /* 0x00000004ff387883 */ /* 0x000fd80008000000 */
.L_x_0:
[----:B------:R-:W-:Y:S01]  /*0610*/  ELECT P0, URZ, PT ;  /* 0x0000000000ff782f */ /* 0x000fe20003800000 */
[----:B------:R-:W-:Y:S03]  /*0620*/  BSSY.RECONVERGENT B0, `(.L_x_5) ;  /* 0x000000f000007945 */ /* 0x000fe60003800200 */
[----:B------:R-:W-:Y:S02]  /*0630*/  PLOP3.LUT P2, PT, P0, PT, UP0, 0x5d, 0xd5 ;  /* 0x0000000000d5781c */ /* 0x000fe4000074eb0d */
[----:B------:R-:W-:-:S11]  /*0640*/  PLOP3.LUT P1, PT, P0, PT, UP6, 0x5d, 0xd5 ;  /* 0x0000000000d5781c */ /* 0x000fd6000072eb6d */
[----:B------:R-:W-:Y:S05]  /*0650*/  @P2 BRA `(.L_x_6) ;  /* 0x00000000002c2947 */ /* 0x000fea0003800000 */
[----:B------:R-:W1:Y:S02]  /*0660*/  LDCU.64 UR4, c[0x0][0x348] ;  /* 0x00006900ff0477ac */ /* 0x000e640008000a00 */
[----:B-1----:R-:W-:-:S04]  /*0670*/  UIADD3 UR8, UP0, UPT, UR4, 0x80, URZ ;  /* 0x0000008004087890 */ /* 0x002fc8000ff1e0ff */
[----:B------:R-:W-:Y:S02]  /*0680*/  UIADD3.X UR9, UPT, UPT, URZ, UR5, URZ, UP0, !UPT ;  /* 0x00000005ff097290 */ /* 0x000fe400087fe4ff */
[----:B------:R-:W-:-:S04]  /*0690*/  UIADD3 UR6, UP0, UPT, UR4, 0x180, URZ ;  /* 0x0000018004067890 */ /* 0x000fc8000ff1e0ff */
[----:B------:R-:W-:Y:S02]  /*06a0*/  UIADD3.X UR7, UPT, UPT, URZ, UR5, URZ, UP0, !UPT ;  /* 0x00000005ff077290 */ /* 0x000fe400087fe4ff */
[----:B------:R-:W-:Y:S01]  /*06b0*/  UIADD3 UR4, UP0, UPT, UR4, 0x280, URZ ;  /* 0x0000028004047890 */ /* 0x000fe2000ff1e0ff */
[----:B------:R1:W-:Y:S03]  /*06c0*/  UTMACCTL.PF [UR8] ;  /* 0x00000000080079b9 */ /* 0x0003e60008040000 */
[----:B------:R-:W-:-:S03]  /*06d0*/  UIADD3.X UR5, UPT, UPT, URZ, UR5, URZ, UP0, !UPT ;  /* 0x00000005ff057290 */ /* 0x000fc600087fe4ff */
[----:B------:R1:W-:Y:S06]  /*06e0*/  UTMACCTL.PF [UR6] ;  /* 0x00000000060079b9 */ /* 0x0003ec0008040000 */
[----:B------:R1:W-:Y:S02]  /*06f0*/  UTMACCTL.PF [UR4] ;  /* 0x00000000040079b9 */ /* 0x0003e40008040000 */
[----:B-1----:R-:W-:Y:S01]  /*0700*/  NOP ;  /* 0x0000000000007918 */ /* 0x002fe20000000000 */
.L_x_6:
[----:B------:R-:W-:Y:S05]  /*0710*/  BSYNC.RECONVERGENT B0 ;  /* 0x0000000000007941 */ /* 0x000fea0003800200 */
.L_x_5:
[----:B------:R-:W-:Y:S04]  /*0720*/  BSSY.RECONVERGENT B0, `(.L_x_7) ;  /* 0x000001b000007945 */ /* 0x000fe80003800200 */
[----:B------:R-:W-:Y:S05]  /*0730*/  @P1 BRA `(.L_x_8) ;  /* 0x0000000000241947 */ /* 0x000fea0003800000 */
[----:B------:R-:W1:Y:S01]  /*0740*/  LDCU.64 UR4, c[0x0][0x348] ;  /* 0x00006900ff0477ac */ /* 0x000e620008000a00 */
[----:B------:R-:W-:Y:S02]  /*0750*/  PLOP3.LUT P6, PT, PT, PT, PT, 0x80, 0x8 ;  /* 0x000000000008781c */ /* 0x000fe40003fcf070 */
[----:B------:R-:W-:Y:S02]  /*0760*/  PLOP3.LUT P5, PT, PT, PT, PT, 0x8, 0x80 ;  /* 0x000000000080781c */ /* 0x000fe40003fae170 */
[----:B------:R-:W-:Y:S02]  /*0770*/  PLOP3.LUT P4, PT, PT, PT, PT, 0x80, 0x8 ;  /* 0x000000000008781c */ /* 0x000fe40003f8f070 */
[----:B------:R-:W-:Y:S01]  /*0780*/  PLOP3.LUT P3, PT, PT, PT, PT, 0x80, 0x8 ;  /* 0x000000000008781c */ /* 0x000fe20003f6f070 */
[----:B-1----:R-:W-:-:S04]  /*0790*/  UIADD3 UR4, UP0, UPT, UR4, 0x400, URZ ;  /* 0x0000040004047890 */ /* 0x002fc8000ff1e0ff */
[----:B------:R-:W-:-:S09]  /*07a0*/  UIADD3.X UR5, UPT, UPT, URZ, UR5, URZ, UP0, !UPT ;  /* 0x00000005ff057290 */ /* 0x000fd200087fe4ff */
[----:B------:R1:W-:Y:S02]  /*07b0*/  UTMACCTL.PF [UR4] ;  /* 0x00000000040079b9 */ /* 0x0003e40008040000 */
[----:B-1----:R-:W-:Y:S05]  /*07c0*/  BRA `(.L_x_9) ;  /* 0x0000000000407947 */ /* 0x002fea0003800000 */
.L_x_8:
[----:B------:R-:W-:-:S13]  /*07d0*/  ISETP.NE.AND P1, PT, R2, 0x3, PT ;  /* 0x000000030200780c */ /* 0x000fda0003f25270 */
[----:B------:R-:W-:Y:S05]  /*07e0*/  @!P1 BRA `(.L_x_10) ;  /* 0x0000000000289947 */ /* 0x000fea0003800000 */
[----:B------:R-:W-:Y:S02]  /*07f0*/  ISETP.NE.AND P1, PT, R2, 0x4, PT ;  /* 0x000000040200780c */ /* 0x000fe40003f25270 */
[----:B------:R-:W-:Y:S02]  /*0800*/  PLOP3.LUT P4, PT, PT, PT, PT, 0x80, 0x8 ;  /* 0x000000000008781c */ /* 0x000fe40003f8f070 */
[----:B------:R-:W-:Y:S02]  /*0810*/  PLOP3.LUT P5, PT, PT, PT, PT, 0x8, 0x80 ;  /* 0x000000000080781c */ /* 0x000fe40003fae170 */
[----:B------:R-:W-:Y:S02]  /*0820*/  PLOP3.LUT P6, PT, PT, PT, PT, 0x80, 0x8 ;  /* 0x000000000008781c */ /* 0x000fe40003fcf070 */
[----:B------:R-:W-:-:S05]  /*0830*/  PLOP3.LUT P3, PT, PT, PT, PT, 0x80, 0x8 ;  /* 0x000000000008781c */ /* 0x000fca0003f6f070 */
[----:B------:R-:W-:Y:S08]  /*0840*/  @P1 BRA `(.L_x_9) ;  /* 0x0000000000201947 */ /* 0x000ff00003800000 */
[----:B------:R-:W-:Y:S02]  /*0850*/  PLOP3.LUT P5, PT, PT, PT, PT, 0x8, 0x80 ;  /* 0x000000000080781c */ /* 0x000fe40003fae170 */
[----:B------:R-:W-:Y:S02]  /*0860*/  PLOP3.LUT P6, PT, PT, PT, PT, 0x8, 0x80 ;  /* 0x000000000080781c */ /* 0x000fe40003fce170 */
[----:B------:R-:W-:Y:S01]  /*0870*/  PLOP3.LUT P3, PT, PT, PT, PT, 0x8, 0x80 ;  /* 0x000000000080781c */ /* 0x000fe20003f6e170 */
[----:B------:R-:W-:-:S12]  /*0880*/  BRA `(.L_x_9) ;  /* 0x0000000000107947 */ /* 0x000fd80003800000 */
.L_x_10:
[----:B------:R-:W-:Y:S02]  /*0890*/  PLOP3.LUT P6, PT, PT, PT, PT, 0x8, 0x80 ;  /* 0x000000000080781c */ /* 0x000fe40003fce170 */
[----:B------:R-:W-:Y:S02]  /*08a0*/  PLOP3.LUT P5, PT, PT, PT, PT, 0x80, 0x8 ;  /* 0x000000000008781c */ /* 0x000fe40003faf070 */
[----:B------:R-:W-:Y:S02]  /*08b0*/  PLOP3.LUT P4, PT, PT, PT, PT, 0x8, 0x80 ;  /* 0x000000000080781c */ /* 0x000fe40003f8e170 */
[----:B------:R-:W-:-:S13]  /*08c0*/  PLOP3.LUT P3, PT, PT, PT, PT, 0x80, 0x8 ;  /* 0x000000000008781c */ /* 0x000fda0003f6f070 */
.L_x_9:
[----:B------:R-:W-:Y:S05]  /*08d0*/  BSYNC.RECONVERGENT B0 ;  /* 0x0000000000007941 */ /* 0x000fea0003800200 */
.L_x_7:
[----:B------:R-:W1:Y:S01]  /*08e0*/  SHFL.IDX PT, R0, R3, RZ, 0x1f ;  /* 0x00001fff03007589 */ /* 0x000e6200000e0000 */
[----:B------:R-:W-:Y:S02]  /*08f0*/  ISETP.NE.AND P1, PT, R2, 0x3, PT ;  /* 0x000000030200780c */ /* 0x000fe40003f25270 */
[----:B------:R-:W-:Y:S02]  /*0900*/  PLOP3.LUT P0, PT, P0, PT, UP1, 0xae, 0xea ;  /* 0x0000000000ea781c */ /* 0x000fe4000070f51e */
[----:B-1----:R-:W-:-:S13]  /*0910*/  ISETP.NE.AND P2, PT, R0, RZ, PT ;  /* 0x000000ff0000720c */ /* 0x002fda0003f45270 */
[----:B------:R-:W-:Y:S05]  /*0920*/  @P2 BRA `(.L_x_11) ;  /* 0x0000000000382947 */ /* 0x000fea0003800000 */
[----:B------:R-:W1:Y:S01]  /*0930*/  S2UR UR5, SR_CgaCtaId ;  /* 0x00000000000579c3 */ /* 0x000e620000008800 */
[----:B------:R-:W-:Y:S01]  /*0940*/  UMOV UR6, 0x400 ;  /* 0x0000040000067882 */ /* 0x000fe20000000000 */
[----:B------:R-:W-:Y:S01]  /*0950*/  UMOV UR4, 0x1 ;  /* 0x0000000100047882 */ /* 0x000fe20000000000 */
[----:B------:R-:W-:Y:S01]  /*0960*/  ELECT P2, URZ, PT ;  /* 0x0000000000ff782f */ /* 0x000fe20003840000 */
[----:B-1----:R-:W-:Y:S02]  /*0970*/  ULEA UR5, UR5, UR6, 0x18 ;  /* 0x0000000605057291 */ /* 0x002fe4000f8ec0ff */
[----:B------:R-:W-:-:S04]  /*0980*/  UIADD3 UR6, UPT, UPT, -UR4, 0x100000, URZ ;  /* 0x0010000004067890 */ /* 0x000fc8000fffe1ff */
[----:B------:R-:W-:Y:S02]  /*0990*/  USHF.L.U32 UR7, UR6, 0xb, URZ ;  /* 0x0000000b06077899 */ /* 0x000fe400080006ff */
[----:B------:R-:W-:Y:S01]  /*09a0*/  USHF.L.U32 UR6, UR6, 0x1, URZ ;  /* 0x0000000106067899 */ /* 0x000fe200080006ff */
[----:B------:R-:W1:Y:S11]  /*09b0*/  FENCE.VIEW.ASYNC.S ;  /* 0x00000000000073c6 */ /* 0x000e760000000000 */
[----:B-1----:R1:W2:Y:S01]  /*09c0*/  SYNCS.EXCH.64 URZ, [UR5+0x1c000], UR6 ;  /* 0x01c0000605ff75b2 */ /* 0x0022a20008000100 */
[----:B------:R1:W3:Y:S01]  /*09d0*/  SYNCS.EXCH.64 URZ, [UR5+0x1c010], UR6 ;  /* 0x01c0100605ff75b2 */ /* 0x0002e20008000100 */
[----:B------:R1:W4:Y:S01]  /*09e0*/  SYNCS.EXCH.64 URZ, [UR5+0x1c008], UR6 ;  /* 0x01c0080605ff75b2 */ /* 0x0003220008000100 */
[----:B------:R1:W1:Y:S01]  /*09f0*/  SYNCS.EXCH.64 URZ, [UR5+0x1c018], UR6 ;  /* 0x01c0180605ff75b2 */ /* 0x0002620008000100 */
[----:B------:R-:W-:Y:S01]  /*0a00*/  NOP ;  /* 0x0000000000007918 */ /* 0x000fe20000000000 */
.L_x_11:
[----:B------:R-:W-:Y:S01]  /*0a10*/  NOP ;  /* 0x0000000000007918 */ /* 0x000fe20000000000 */
[----:B------:R-:W-:Y:S05]  /*0a20*/  @!P1 BRA `(.L_x_12) ;  /* 0x0000000000289947 */ /* 0x000fea0003800000 */
[----:B------:R-:W-:Y:S01]  /*0a30*/  ISETP.NE.AND P1, PT, R2, 0x4, PT ;  /* 0x000000040200780c */ /* 0x000fe20003f25270 */
[----:B------:R-:W-:Y:S02]  /*0a40*/  UPLOP3.LUT UP3, UPT, UPT, UPT, UPT, 0x80, 0x8 ;  /* 0x000000000008789c */ /* 0x000fe40003f6f070 */
[----:B------:R-:W-:Y:S02]  /*0a50*/  UPLOP3.LUT UP2, UPT, UPT, UPT, UPT, 0x40, 0x4 ;  /* 0x000000000004789c */ /* 0x000fe40003f4e870 */
[----:B------:R-:W-:Y:S02]  /*0a60*/  UPLOP3.LUT UP1, UPT, UPT, UPT, UPT, 0x80, 0x8 ;  /* 0x000000000008789c */ /* 0x000fe40003f2f070 */
[----:B------:R-:W-:-:S06]  /*0a70*/  UPLOP3.LUT UP0, UPT, UPT, UPT, UPT, 0x80, 0x8 ;  /* 0x000000000008789c */ /* 0x000fcc0003f0f070 */
[----:B------:R-:W-:Y:S05]  /*0a80*/  @P1 BRA `(.L_x_13) ;  /* 0x0000000000201947 */ /* 0x000fea0003800000 */
[----:B------:R-:W-:Y:S02]  /*0a90*/  UPLOP3.LUT UP2, UPT, UPT, UPT, UPT, 0x40, 0x4 ;  /* 0x000000000004789c */ /* 0x000fe40003f4e870 */
[----:B------:R-:W-:Y:S02]  /*0aa0*/  UPLOP3.LUT UP3, UPT, UPT, UPT, UPT, 0x40, 0x4 ;  /* 0x000000000004789c */ /* 0x000fe40003f6e870 */
[----:B------:R-:W-:Y:S01]  /*0ab0*/  UPLOP3.LUT UP0, UPT, UPT, UPT, UPT, 0x40, 0x4 ;  /* 0x000000000004789c */ /* 0x000fe20003f0e870 */
[----:B------:R-:W-:Y:S05]  /*0ac0*/  BRA `(.L_x_13) ;  /* 0x0000000000107947 */ /* 0x000fea0003800000 */
.L_x_12:
[----:B------:R-:W-:Y:S02]  /*0ad0*/  UPLOP3.LUT UP3, UPT, UPT, UPT, UPT, 0x40, 0x4 ;  /* 0x000000000004789c */ /* 0x000fe40003f6e870 */
[----:B------:R-:W-:Y:S02]  /*0ae0*/  UPLOP3.LUT UP2, UPT, UPT, UPT, UPT, 0x80, 0x8 ;  /* 0x000000000008789c */ /* 0x000fe40003f4f070 */
[----:B------:R-:W-:Y:S02]  /*0af0*/  UPLOP3.LUT UP1, UPT, UPT, UPT, UPT, 0x40, 0x4 ;  /* 0x000000000004789c */ /* 0x000fe40003f2e870 */
[----:B------:R-:W-:Y:S02]  /*0b00*/  UPLOP3.LUT UP0, UPT, UPT, UPT, UPT, 0x80, 0x8 ;  /* 0x000000000008789c */ /* 0x000fe40003f0f070 */
.L_x_13:
[----:B------:R-:W5:Y:S02]  /*0b10*/  SHFL.IDX PT, R0, R3, RZ, 0x1f ;  /* 0x00001fff03007589 */ /* 0x000f6400000e0000 */
[----:B-----5:R-:W-:-:S13]  /*0b20*/  ISETP.NE.AND P1, PT, R0, RZ, PT ;  /* 0x000000ff0000720c */ /* 0x020fda0003f25270 */
[----:B------:R-:W-:Y:S05]  /*0b30*/  @P1 BRA `(.L_x_14) ;  /* 0x0000000000401947 */ /* 0x000fea0003800000 */
[----:B-1----:R-:W1:Y:S01]  /*0b40*/  S2UR UR5, SR_CgaCtaId ;  /* 0x00000000000579c3 */ /* 0x002e620000008800 */
        /* <DEDUP_REMOVED lines=8> */
[----:B-1----:R1:W1:Y:S01]  /*0bd0*/  SYNCS.EXCH.64 URZ, [UR5+0x1c020], UR6 ;  /* 0x01c0200605ff75b2 */ /* 0x0022620008000100 */
[----:B------:R1:W1:Y:S01]  /*0be0*/  SYNCS.EXCH.64 URZ, [UR5+0x1c038], UR6 ;  /* 0x01c0380605ff75b2 */ /* 0x0002620008000100 */
[----:B------:R1:W1:Y:S01]  /*0bf0*/  SYNCS.EXCH.64 URZ, [UR5+0x1c028], UR6 ;  /* 0x01c0280605ff75b2 */ /* 0x0002620008000100 */
[----:B------:R1:W1:Y:S01]  /*0c00*/  SYNCS.EXCH.64 URZ, [UR5+0x1c040], UR6 ;  /* 0x01c0400605ff75b2 */ /* 0x0002620008000100 */
[----:B------:R1:W1:Y:S01]  /*0c10*/  SYNCS.EXCH.64 URZ, [UR5+0x1c030], UR6 ;  /* 0x01c0300605ff75b2 */ /* 0x0002620008000100 */
[----:B------:R1:W1:Y:S01]  /*0c20*/  SYNCS.EXCH.64 URZ, [UR5+0x1c048], UR6 ;  /* 0x01c0480605ff75b2 */ /* 0x0002620008000100 */
[----:B------:R-:W-:Y:S01]  /*0c30*/  NOP ;  /* 0x0000000000007918 */ /* 0x000fe20000000000 */
.L_x_14:
[----:B------:R-:W5:Y:S01]  /*0c40*/  SHFL.IDX PT, R0, R3, RZ, 0x1f ;  /* 0x00001fff03007589 */ /* 0x000f6200000e0000 */
[----:B------:R-:W-:Y:S01]  /*0c50*/  NOP ;  /* 0x0000000000007918 */ /* 0x000fe20000000000 */
[----:B-----5:R-:W-:-:S13]  /*0c60*/  ISETP.NE.AND P1, PT, R0, RZ, PT ;  /* 0x000000ff0000720c */ /* 0x020fda0003f25270 */
[----:B------:R-:W-:Y:S05]  /*0c70*/  @P1 BRA `(.L_x_15) ;  /* 0x0000000000401947 */ /* 0x000fea0003800000 */
[----:B-1----:R-:W1:Y:S01]  /*0c80*/  S2UR UR6, SR_CgaCtaId ;  /* 0x00000000000679c3 */ /* 0x002e620000008800 */
[----:B------:R-:W-:Y:S01]  /*0c90*/  UMOV UR7, 0x400 ;  /* 0x0000040000077882 */ /* 0x000fe20000000000 */
[----:B------:R-:W-:Y:S01]  /*0ca0*/  UMOV UR5, 0x1 ;  /* 0x0000000100057882 */ /* 0x000fe20000000000 */
[----:B------:R-:W-:Y:S01]  /*0cb0*/  UMOV UR4, 0x80 ;  /* 0x0000008000047882 */ /* 0x000fe20000000000 */
[----:B------:R-:W-:-:S04]  /*0cc0*/  UIADD3 UR8, UPT, UPT, -UR5, 0x100000, URZ ;  /* 0x0010000005087890 */ /* 0x000fc8000fffe1ff */
[----:B------:R-:W-:Y:S02]  /*0cd0*/  USHF.L.U32 UR9, UR8, 0xb, URZ ;  /* 0x0000000b08097899 */ /* 0x000fe400080006ff */
[----:B------:R-:W-:Y:S02]  /*0ce0*/  USHF.L.U32 UR8, UR8, 0x1, URZ ;  /* 0x0000000108087899 */ /* 0x000fe400080006ff */
[----:B------:R-:W-:-:S04]  /*0cf0*/  UIADD3 UR4, UPT, UPT, -UR4, 0x100000, URZ ;  /* 0x0010000004047890 */ /* 0x000fc8000fffe1ff */
[----:B------:R-:W-:Y:S02]  /*0d00*/  USHF.L.U32 UR5, UR4, 0xb, URZ ;  /* 0x0000000b04057899 */ /* 0x000fe400080006ff */
[----:B------:R-:W-:Y:S01]  /*0d10*/  USHF.L.U32 UR4, UR4, 0x1, URZ ;  /* 0x0000000104047899 */ /* 0x000fe200080006ff */
[----:B------:R-:W-:Y:S01]  /*0d20*/  ELECT P1, URZ, PT ;  /* 0x0000000000ff782f */ /* 0x000fe20003820000 */
[----:B-1----:R-:W-:Y:S01]  /*0d30*/  ULEA UR6, UR6, UR7, 0x18 ;  /* 0x0000000706067291 */ /* 0x002fe2000f8ec0ff */
[----:B------:R-:W1:Y:S11]  /*0d40*/  FENCE.VIEW.ASYNC.S ;  /* 0x00000000000073c6 */ /* 0x000e760000000000 */
[----:B-1----:R1:W1:Y:S01]  /*0d50*/  SYNCS.EXCH.64 URZ, [UR6+0x1c050], UR8 ;  /* 0x01c0500806ff75b2 */ /* 0x0022620008000100 */
[----:B------:R1:W1:Y:S01]  /*0d60*/  SYNCS.EXCH.64 URZ, [UR6+0x1c058], UR4 ;  /* 0x01c0580406ff75b2 */ /* 0x0002620008000100 */
[----:B------:R-:W-:Y:S01]  /*0d70*/  NOP ;  /* 0x0000000000007918 */ /* 0x000fe20000000000 */
.L_x_15:
[----:B------:R-:W5:Y:S01]  /*0d80*/  SHFL.IDX PT, R0, R3, RZ, 0x1f ;  /* 0x00001fff03007589 */ /* 0x000f6200000e0000 */
[----:B-1----:R-:W-:Y:S01]  /*0d90*/  UP2UR UR4, UPR, URZ, 0x1 ;  /* 0x00000001ff047883 */ /* 0x002fe20008000000 */
[----:B------:R-:W-:Y:S01]  /*0da0*/  ISETP.NE.AND P2, PT, R2, 0x2, PT ;  /* 0x000000020200780c */ /* 0x000fe20003f45270 */
[----:B------:R-:W-:Y:S01]  /*0db0*/  UISETP.NE.AND UP0, UPT, UR56, URZ, UPT ;  /* 0x000000ff3800728c */ /* 0x000fe2000bf05270 */
[----:B------:R-:W-:Y:S01]  /*0dc0*/  NOP ;  /* 0x0000000000007918 */ /* 0x000fe20000000000 */
[----:B------:R-:W-:Y:S02]  /*0dd0*/  USEL UR5, URZ, 0x2, !UP4 ;  /* 0x00000002ff057887 */ /* 0x000fe4000e000000 */
[----:B------:R-:W-:Y:S02]  /*0de0*/  USEL UR6, URZ, 0x2, !UP0 ;  /* 0x00000002ff067887 */ /* 0x000fe4000c000000 */
[----:B------:R-:W-:Y:S02]  /*0df0*/  UISETP.NE.AND UP0, UPT, UR4, URZ, UPT ;  /* 0x000000ff0400728c */ /* 0x000fe4000bf05270 */
[----:B------:R-:W-:-:S02]  /*0e00*/  USEL UR6, UR6, 0x1, !UP5 ;  /* 0x0000000106067887 */ /* 0x000fc4000e800000 */
[----:B------:R-:W-:Y:S01]  /*0e10*/  USEL UR5, UR5, 0x1, !UP5 ;  /* 0x0000000105057887 */ /* 0x000fe2000e800000 */
[----:B-----5:R-:W-:-:S13]  /*0e20*/  ISETP.NE.AND P1, PT, R0, RZ, PT ;  /* 0x000000ff0000720c */ /* 0x020fda0003f25270 */
[----:B------:R-:W-:Y:S05]  /*0e30*/  @P1 BRA `(.L_x_16) ;  /* 0x0000000000401947 */ /* 0x000fea0003800000 */
[----:B------:R-:W1:Y:S01]  /*0e40*/  S2UR UR8, SR_CgaCtaId ;  /* 0x00000000000879c3 */ /* 0x000e620000008800 */
        /* <DEDUP_REMOVED lines=15> */
.L_x_16:
[----:B------:R-:W-:Y:S01]  /*0f40*/  NOP ;  /* 0x0000000000007918 */ /* 0x000fe20000000000 */
[----:B------:R-:W-:Y:S05]  /*0f50*/  @!P2 BRA `(.L_x_17) ;  /* 0x000000000024a947 */ /* 0x000fea0003800000 */
[----:B------:R-:W-:Y:S01]  /*0f60*/  ISETP.NE.AND P1, PT, R2, RZ, PT ;  /* 0x000000ff0200720c */ /* 0x000fe20003f25270 */
[----:B------:R-:W-:Y:S02]  /*0f70*/  UP2UR UR4, UPR, URZ, 0x1 ;  /* 0x00000001ff047883 */ /* 0x000fe40008000000 */
[----:B------:R-:W-:Y:S01]  /*0f80*/  UPLOP3.LUT UP0, UPT, UPT, UPT, UPT, 0x80, 0x8 ;  /* 0x000000000008789c */ /* 0x000fe20003f0f070 */
[----:B------:R-:W-:-:S03]  /*0f90*/  UMOV UR7, URZ ;  /* 0x000000ff00077c82 */ /* 0x000fc60008000000 */
[----:B------:R-:W-:Y:S02]  /*0fa0*/  UP2UR UR40, UPR, URZ, 0x1 ;  /* 0x00000001ff287883 */ /* 0x000fe40008000000 */
[----:B------:R-:W-:-:S04]  /*0fb0*/  UISETP.NE.AND UP0, UPT, UR4, URZ, UPT ;  /* 0x000000ff0400728c */ /* 0x000fc8000bf05270 */
[----:B------:R-:W-:Y:S07]  /*0fc0*/  @P1 BRA `(.L_x_18) ;  /* 0x00000000001c1947 */ /* 0x000fee0003800000 */
[----:B------:R-:W-:Y:S01]  /*0fd0*/  UMOV UR7, 0x1 ;  /* 0x0000000100077882 */ /* 0x000fe20000000000 */
[----:B------:R-:W-:Y:S05]  /*0fe0*/  BRA `(.L_x_18) ;  /* 0x0000000000147947 */ /* 0x000fea0003800000 */
.L_x_17:
[----:B------:R-:W-:Y:S02]  /*0ff0*/  UP2UR UR4, UPR, URZ, 0x1 ;  /* 0x00000001ff047883 */ /* 0x000fe40008000000 */
[----:B------:R-:W-:Y:S01]  /*1000*/  UPLOP3.LUT UP0, UPT, UPT, UPT, UPT, 0x40, 0x4 ;  /* 0x000000000004789c */ /* 0x000fe20003f0e870 */
[----:B------:R-:W-:-:S03]  /*1010*/  UMOV UR7, 0x2 ;  /* 0x0000000200077882 */ /* 0x000fc60000000000 */
[----:B------:R-:W-:Y:S02]  /*1020*/  UP2UR UR40, UPR, URZ, 0x1 ;  /* 0x00000001ff287883 */ /* 0x000fe40008000000 */
[----:B------:R-:W-:Y:S02]  /*1030*/  UISETP.NE.AND UP0, UPT, UR4, URZ, UPT ;  /* 0x000000ff0400728c */ /* 0x000fe4000bf05270 */
.L_x_18:
[----:B------:R-:W5:Y:S02]  /*1040*/  SHFL.IDX PT, R0, R3, RZ, 0x1f ;  /* 0x00001fff03007589 */ /* 0x000f6400000e0000 */
[----:B-----5:R-:W-:-:S13]  /*1050*/  ISETP.NE.AND P1, PT, R0, RZ, PT ;  /* 0x000000ff0000720c */ /* 0x020fda0003f25270 */
[----:B------:R-:W-:Y:S05]  /*1060*/  @P1 BRA `(.L_x_19) ;  /* 0x0000000000301947 */ /* 0x000fea0003800000 */
[----:B-1----:R-:W1:Y:S01]  /*1070*/  S2UR UR8, SR_CgaCtaId ;  /* 0x00000000000879c3 */ /* 0x002e620000008800 */
[----:B------:R-:W-:Y:S01]  /*1080*/  UMOV UR9, 0x400 ;  /* 0x0000040000097882 */ /* 0x000fe20000000000 */
[----:B------:R-:W-:Y:S01]  /*1090*/  UMOV UR4, 0x80 ;  /* 0x0000008000047882 */ /* 0x000fe20000000000 */
[----:B------:R-:W-:Y:S01]  /*10a0*/  ELECT P1, URZ, PT ;  /* 0x0000000000ff782f */ /* 0x000fe20003820000 */
[----:B------:R-:W-:-:S04]  /*10b0*/  UIADD3 UR10, UPT, UPT, -UR4, 0x100000, URZ ;  /* 0x00100000040a7890 */ /* 0x000fc8000fffe1ff */
[----:B------:R-:W-:Y:S02]  /*10c0*/  USHF.L.U32 UR11, UR10, 0xb, URZ ;  /* 0x0000000b0a0b7899 */ /* 0x000fe400080006ff */
[----:B------:R-:W-:Y:S02]  /*10d0*/  USHF.L.U32 UR10, UR10, 0x1, URZ ;  /* 0x000000010a0a7899 */ /* 0x000fe400080006ff */
[----:B-1----:R-:W-:Y:S01]  /*10e0*/  ULEA UR8, UR8, UR9, 0x18 ;  /* 0x0000000908087291 */ /* 0x002fe2000f8ec0ff */
[----:B------:R-:W1:Y:S11]  /*10f0*/  FENCE.VIEW.ASYNC.S ;  /* 0x00000000000073c6 */ /* 0x000e760000000000 */
[----:B-1----:R1:W1:Y:S01]  /*1100*/  SYNCS.EXCH.64 URZ, [UR8+0x1c070], UR10 ;  /* 0x01c0700a08ff75b2 */ /* 0x0022620008000100 */
[----:B------:R1:W1:Y:S01]  /*1110*/  SYNCS.EXCH.64 URZ, [UR8+0x1c078], UR10 ;  /* 0x01c0780a08ff75b2 */ /* 0x0002620008000100 */
[----:B------:R-:W-:Y:S01]  /*1120*/  NOP ;  /* 0x0000000000007918 */ /* 0x000fe20000000000 */
.L_x_19:
[----:B------:R-:W-:Y:S01]  /*1130*/  NOP ;  /* 0x0000000000007918 */ /* 0x000fe20000000000 */
[----:B------:R-:W-:Y:S05]  /*1140*/  @!P2 BRA `(.L_x_20) ;  /* 0x000000000024a947 */ /* 0x000fea0003800000 */
[----:B------:R-:W-:Y:S01]  /*1150*/  ISETP.NE.AND P1, PT, R2, 0x1, PT ;  /* 0x000000010200780c */ /* 0x000fe20003f25270 */
[----:B-1----:R-:W-:Y:S02]  /*1160*/  UP2UR UR8, UPR, URZ, 0x1 ;  /* 0x00000001ff087883 */ /* 0x002fe40008000000 */
[----:B------:R-:W-:Y:S01]  /*1170*/  UPLOP3.LUT UP0, UPT, UPT, UPT, UPT, 0x80, 0x8 ;  /* 0x000000000008789c */ /* 0x000fe20003f0f070 */
[----:B------:R-:W-:-:S03]  /*1180*/  UMOV UR4, URZ ;  /* 0x000000ff00047c82 */ /* 0x000fc60008000000 */
[----:B------:R-:W-:Y:S02]  /*1190*/  UP2UR UR39, UPR, URZ, 0x1 ;  /* 0x00000001ff277883 */ /* 0x000fe40008000000 */
[----:B------:R-:W-:-:S04]  /*11a0*/  UISETP.NE.AND UP0, UPT, UR8, URZ, UPT ;  /* 0x000000ff0800728c */ /* 0x000fc8000bf05270 */
[----:B------:R-:W-:Y:S07]  /*11b0*/  @P1 BRA `(.L_x_21) ;  /* 0x00000000001c1947 */ /* 0x000fee0003800000 */
[----:B------:R-:W-:Y:S01]  /*11c0*/  UMOV UR4, 0x1 ;  /* 0x0000000100047882 */ /* 0x000fe20000000000 */
[----:B------:R-:W-:Y:S05]  /*11d0*/  BRA `(.L_x_21) ;  /* 0x0000000000147947 */ /* 0x000fea0003800000 */
.L_x_20:
[----:B-1----:R-:W-:Y:S02]  /*11e0*/  UP2UR UR8, UPR, URZ, 0x1 ;  /* 0x00000001ff087883 */ /* 0x002fe40008000000 */
[----:B------:R-:W-:Y:S01]  /*11f0*/  UPLOP3.LUT UP0, UPT, UPT, UPT, UPT, 0x40, 0x4 ;  /* 0x000000000004789c */ /* 0x000fe20003f0e870 */
[----:B------:R-:W-:-:S03]  /*1200*/  UMOV UR4, 0x2 ;  /* 0x0000000200047882 */ /* 0x000fc60000000000 */
[----:B------:R-:W-:Y:S02]  /*1210*/  UP2UR UR39, UPR, URZ, 0x1 ;  /* 0x00000001ff277883 */ /* 0x000fe40008000000 */
[----:B------:R-:W-:-:S11]  /*1220*/  UISETP.NE.AND UP0, UPT, UR8, URZ, UPT ;  /* 0x000000ff0800728c */ /* 0x000fd6000bf05270 */
.L_x_21:
[----:B------:R-:W1:Y:S01]  /*1230*/  SHFL.IDX PT, R0, R3, RZ, 0x1f ;  /* 0x00001fff03007589 */ /* 0x000e6200000e0000 */
[----:B------:R-:W-:Y:S02]  /*1240*/  USEL UR8, URZ, 0x1, !UP4 ;  /* 0x00000001ff087887 */ /* 0x000fe4000e000000 */
[----:B------:R-:W-:Y:S01]  /*1250*/  USEL UR55, URZ, 0x1, UP4 ;  /* 0x00000001ff377887 */ /* 0x000fe2000a000000 */
[----:B-1----:R-:W-:-:S13]  /*1260*/  ISETP.NE.AND P1, PT, R0, RZ, PT ;  /* 0x000000ff0000720c */ /* 0x002fda0003f25270 */
[----:B------:R-:W-:Y:S05]  /*1270*/  @P1 BRA `(.L_x_22) ;  /* 0x0000000000301947 */ /* 0x000fea0003800000 */
[----:B------:R-:W1:Y:S01]  /*1280*/  S2UR UR10, SR_CgaCtaId ;  /* 0x00000000000a79c3 */ /* 0x000e620000008800 */
        /* <DEDUP_REMOVED lines=11> */
.L_x_22:
[----:B------:R-:W5:Y:S01]  /*1340*/  SHFL.IDX PT, R0, R3, RZ, 0x1f ;  /* 0x00001fff03007589 */ /* 0x000f6200000e0000 */
[----:B------:R-:W-:Y:S01]  /*1350*/  NOP ;  /* 0x0000000000007918 */ /* 0x000fe20000000000 */
[----:B-----5:R-:W-:-:S13]  /*1360*/  ISETP.NE.AND P1, PT, R0, RZ, PT ;  /* 0x000000ff0000720c */ /* 0x020fda0003f25270 */
[----:B------:R-:W-:Y:S05]  /*1370*/  @P1 BRA `(.L_x_23) ;  /* 0x0000000000481947 */ /* 0x000fea0003800000 */
[----:B------:R-:W5:Y:S01]  /*1380*/  S2UR UR11, SR_CgaCtaId ;  /* 0x00000000000b79c3 */ /* 0x000f620000008800 */
[----:B-1----:R-:W-:Y:S01]  /*1390*/  UMOV UR12, 0x400 ;  /* 0x00000400000c7882 */ /* 0x002fe20000000000 */
[----:B------:R-:W-:Y:S01]  /*13a0*/  UMOV UR10, 0x1 ;  /* 0x00000001000a7882 */ /* 0x000fe20000000000 */
[----:B------:R-:W-:Y:S01]  /*13b0*/  UMOV UR9, 0x80 ;  /* 0x0000008000097882 */ /* 0x000fe20000000000 */
[----:B------:R-:W-:Y:S01]  /*13c0*/  ELECT P1, URZ, PT ;  /* 0x0000000000ff782f */ /* 0x000fe20003820000 */
[----:B------:R-:W-:-:S04]  /*13d0*/  UIADD3 UR14, UPT, UPT, -UR9, 0x100000, URZ ;  /* 0x00100000090e7890 */ /* 0x000fc8000fffe1ff */
[----:B------:R-:W-:Y:S02]  /*13e0*/  USHF.L.U32 UR15, UR14, 0xb, URZ ;  /* 0x0000000b0e0f7899 */ /* 0x000fe400080006ff */
[----:B------:R-:W-:Y:S02]  /*13f0*/  USHF.L.U32 UR14, UR14, 0x1, URZ ;  /* 0x000000010e0e7899 */ /* 0x000fe400080006ff */
[----:B-----5:R-:W-:Y:S02]  /*1400*/  ULEA UR11, UR11, UR12, 0x18 ;  /* 0x0000000c0b0b7291 */ /* 0x020fe4000f8ec0ff */
        /* <DEDUP_REMOVED lines=8> */
[----:B------:R-:W-:Y:S01]  /*1490*/  NOP ;  /* 0x0000000000007918 */ /* 0x000fe20000000000 */
.L_x_23:
        /* <DEDUP_REMOVED lines=8> */
[----:B------:R-:W-:Y:S01]  /*1520*/  ELECT P1, URZ, PT ;  /* 0x0000000000ff782f */ /* 0x000fe20003820000 */
[----:B------:R-:W-:-:S04]  /*1530*/  UIADD3 UR14, UPT, UPT, -UR9, 0x100000, URZ ;  /* 0x00100000090e7890 */ /* 0x000fc8000fffe1ff */
[----:B------:R-:W-:Y:S02]  /*1540*/  USHF.L.U32 UR15, UR14, 0xb, URZ ;  /* 0x0000000b0e0f7899 */ /* 0x000fe400080006ff */
[----:B------:R-:W-:Y:S02]  /*1550*/  USHF.L.U32 UR14, UR14, 0x1, URZ ;  /* 0x000000010e0e7899 */ /* 0x000fe400080006ff */
        /* <DEDUP_REMOVED lines=10> */
.L_x_24:
[----:B------:R-:W5:Y:S01]  /*1600*/  SHFL.IDX PT, R3, R3, RZ, 0x1f ;  /* 0x00001fff03037589 */ /* 0x000f6200000e0000 */
[----:B------:R-:W1:Y:S01]  /*1610*/  S2UR UR36, SR_CTAID.X ;  /* 0x00000000002479c3 */ /* 0x000e620000002500 */
[----:B------:R-:W-:Y:S01]  /*1620*/  NOP ;  /* 0x0000000000007918 */ /* 0x000fe20000000000 */
[----:B-----5:R-:W-:-:S13]  /*1630*/  ISETP.NE.AND P1, PT, R3, RZ, PT ;  /* 0x000000ff0300720c */ /* 0x020fda0003f25270 */
[----:B-1----:R-:W-:Y:S05]  /*1640*/  @P1 BRA `(.L_x_25) ;  /* 0x0000000000301947 */ /* 0x002fea0003800000 */
        /* <DEDUP_REMOVED lines=12> */
.L_x_25:
[----:B------:R-:W-:Y:S01]  /*1710*/  ISETP.GT.AND P1, PT, R2, 0x3, PT ;  /* 0x000000030200780c */ /* 0x000fe20003f24270 */
[----:B------:R-:W-:Y:S01]  /*1720*/  NOP ;  /* 0x0000000000007918 */ /* 0x000fe20000000000 */
[----:B-1234-:R-:W-:Y:S11]  /*1730*/  BAR.SYNC.DEFER_BLOCKING 0x0 ;  /* 0x0000000000007b1d */ /* 0x01eff60000010000 */
[----:B------:R-:W-:Y:S05]  /*1740*/  @P1 BRA `(.L_x_26) ;  /* 0x0000017000dc1947 */ /* 0x000fea0003800000 */
[----:B------:R-:W-:-:S13]  /*1750*/  ISETP.GE.U32.AND P0, PT, R2, 0x2, PT ;  /* 0x000000020200780c */ /* 0x000fda0003f06070 */
[----:B------:R-:W-:Y:S05]  /*1760*/  @!P0 BRA `(.L_x_27) ;  /* 0x000000b400c48947 */ /* 0x000fea0003800000 */
[----:B------:R-:W-:Y:S05]  /*1770*/  @!P2 BRA `(.L_x_28) ;  /* 0x0000002c007ca947 */ /* 0x000fea0003800000 */
[----:B------:R-:W-:-:S08]  /*1780*/  NOP ;  /* 0x0000000000007918 */ /* 0x000fd00000000000 */
[----:B------:R-:W1:-:S00]  /*1790*/  USETMAXREG.DEALLOC.CTAPOOL 0x20 ;  /* 0x00000020000079c8 */ /* 0x000e4000080e0500 */
[----:B-1----:R-:W1:Y:S02]  /*17a0*/  LDC R0, c[0x0][0x900] ;  /* 0x00024000ff007b82 */ /* 0x002e640000000800 */
[----:B-1----:R-:W-:-:S13]  /*17b0*/  ISETP.LE.AND P0, PT, R0, UR36, PT ;  /* 0x0000002400007c0c */ /* 0x002fda000bf03270 */
[----:B------:R-:W-:Y:S05]  /*17c0*/  @P0 EXIT ;  /* 0x000000000000094d */ /* 0x000fea0003800000 */
[----:B------:R-:W1:Y:S01]  /*17d0*/  S2UR UR4, SR_CgaCtaId ;  /* 0x00000000000479c3 */ /* 0x000e620000008800 */
[----:B------:R-:W-:Y:S01]  /*17e0*/  UMOV UR7, 0x400 ;  /* 0x0000040000077882 */ /* 0x000fe20000000000 */
[----:B------:R-:W-:Y:S01]  /*17f0*/  HFMA2 R7, -RZ, RZ, 0, 0 ;  /* 0x00000000ff077431 */ /* 0x000fe200000001ff */
[----:B------:R-:W-:Y:S01]  /*1800*/  PRMT R8, RZ, 0x7610, R8 ;  /* 0x00007610ff087816 */ /* 0x000fe20000000008 */
[----:B------:R-:W-:Y:S02]  /*1810*/  ULOP3.LUT UR24, UR6, 0x1, URZ, 0xc0, !UPT ;  /* 0x0000000106187892 */ /* 0x000fe4000f8ec0ff */
[----:B------:R-:W-:Y:S01]  /*1820*/  ULOP3.LUT UR23, UR5, 0x1, URZ, 0xc0, !UPT ;  /* 0x0000000105177892 */ /* 0x000fe2000f8ec0ff */
[----:B------:R-:W-:Y:S01]  /*1830*/  UMOV UR31, 0x1 ;  /* 0x00000001001f7882 */ /* 0x000fe20000000000 */
[----:B------:R-:W-:Y:S01]  /*1840*/  UMOV UR30, 0x1 ;  /* 0x00000001001e7882 */ /* 0x000fe20000000000 */
[----:B------:R-:W-:Y:S01]  /*1850*/  UMOV UR29, 0x1 ;  /* 0x00000001001d7882 */ /* 0x000fe20000000000 */
[----:B------:R-:W-:Y:S01]  /*1860*/  UMOV UR22, URZ ;  /* 0x000000ff00167c82 */ /* 0x000fe20008000000 */
[----:B-1----:R-:W-:-:S04]  /*1870*/  ULEA UR4, UR4, UR7, 0x18 ;  /* 0x0000000704047291 */ /* 0x002fc8000f8ec0ff */
[----:B------:R-:W-:-:S04]  /*1880*/  UIADD3 UR4, UPT, UPT, UR4, 0x8000, URZ ;  /* 0x0000800004047890 */ /* 0x000fc8000fffe0ff */
[----:B------:R-:W-:-:S03]  /*1890*/  USHF.R.U32.HI UR32, URZ, 0x4, UR4 ;  /* 0x00000004ff207899 */ /* 0x000fc60008011604 */
[----:B------:R-:W-:Y:S01]  /*18a0*/  UMOV UR4, URZ ;  /* 0x000000ff00047c82 */ /* 0x000fe20008000000 */
[----:B------:R-:W-:-:S04]  /*18b0*/  ULOP3.LUT UR32, UR32, 0x3fff, URZ, 0xc0, !UPT ;  /* 0x00003fff20207892 */ /* 0x000fc8000f8ec0ff */
[----:B------:R-:W-:-:S12]  /*18c0*/  ULOP3.LUT UR25, UR32, 0x10000, URZ, 0xfc, !UPT ;  /* 0x0001000020197892 */ /* 0x000fd8000f8efcff */
.L_x_89:
[----:B------:R-:W1:Y:S01]  /*18d0*/  LDCU.64 UR6, c[0x0][0x908] ;  /* 0x00012100ff0677ac */ /* 0x000e620008000a00 */
[----:B--2---:R-:W2:Y:S01]  /*18e0*/  LDCU UR5, c[0x0][0x904] ;  /* 0x00012080ff0577ac */ /* 0x004ea20008000800 */
[----:B-1----:R-:W-:Y:S01]  /*18f0*/  UIMAD.WIDE.U32 UR8, UR36, UR6, URZ ;  /* 0x00000006240872a5 */ /* 0x002fe2000f8e00ff */
[----:B------:R-:W1:Y:S01]  /*1900*/  LDCU UR6, c[0x0][0x380] ;  /* 0x00007000ff0677ac */ /* 0x000e620008000800 */
[----:B--2---:R-:W-:Y:S02]  /*1910*/  UISETP.NE.AND UP0, UPT, UR5, 0x1, UPT ;  /* 0x000000010500788c */ /* 0x004fe4000bf05270 */
[----:B------:R-:W-:-:S04]  /*1920*/  USHF.R.U32.HI UR7, URZ, UR7, UR9 ;  /* 0x00000007ff077299 */ /* 0x000fc80008011609 */
[----:B------:R-:W-:-:S04]  /*1930*/  USEL UR7, UR36, UR7, !UP0 ;  /* 0x0000000724077287 */ /* 0x000fc8000c000000 */
[----:B------:R-:W-:-:S04]  /*1940*/  UIADD3 UR7, UPT, UPT, -UR7, URZ, URZ ;  /* 0x000000ff07077290 */ /* 0x000fc8000fffe1ff */
[----:B------:R-:W-:-:S04]  /*1950*/  UIMAD UR7, UR5, UR7, UR36 ;  /* 0x00000007050772a4 */ /* 0x000fc8000f8e0224 */
[----:B------:R-:W-:-:S04]  /*1960*/  USHF.L.U32 UR7, UR7, 0x8, URZ ;  /* 0x0000000807077899 */ /* 0x000fc800080006ff */
[----:B-1----:R-:W-:-:S09]  /*1970*/  UISETP.GE.AND UP0, UPT, UR7, UR6, UPT ;  /* 0x000000060700728c */ /* 0x002fd2000bf06270 */
[----:B------:R-:W-:Y:S05]  /*1980*/  BRA.U UP0, `(.L_x_29) ;  /* 0x0000002900e07547 */ /* 0x000fea000b800000 */
[----:B------:R-:W-:-:S13]  /*1990*/  LOP3.LUT P0, RZ, R8, 0xff, RZ, 0xc0, !PT ;  /* 0x000000ff08ff7812 */ /* 0x000fda000780c0ff */
[----:B------:R-:W-:Y:S05]  /*19a0*/  @P0 BRA `(.L_x_30) ;  /* 0x0000000000940947 */ /* 0x000fea0003800000 */
[----:B------:R-:W1:Y:S01]  /*19b0*/  S2UR UR6, SR_CgaCtaId ;  /* 0x00000000000679c3 */ /* 0x000e620000008800 */
[----:B------:R-:W-:Y:S01]  /*19c0*/  UMOV UR8, 0x40 ;  /* 0x0000004000087882 */ /* 0x000fe20000000000 */
[----:B------:R-:W-:Y:S01]  /*19d0*/  NOP ;  /* 0x0000000000007918 */ /* 0x000fe20000000000 */
[----:B------:R-:W-:Y:S01]  /*19e0*/  UMOV UR5, 0x400 ;  /* 0x0000040000057882 */ /* 0x000fe20000000000 */
[----:B-1----:R-:W-:Y:S02]  /*19f0*/  ULEA UR8, UR6, UR8, 0x18 ;  /* 0x0000000806087291 */ /* 0x002fe4000f8ec0ff */
[----:B------:R-:W-:-:S07]  /*1a00*/  ULEA UR6, UR6, UR5, 0x18 ;  /* 0x0000000506067291 */ /* 0x000fce000f8ec0ff */
[----:B------:R-:W1:Y:S02]  /*1a10*/  LDS.U8 R0, [UR8+0x1c] ;  /* 0x00001c08ff007984 */ /* 0x000e640008000000 */
[----:B-1----:R-:W-:-:S13]  /*1a20*/  ISETP.NE.AND P0, PT, R0, RZ, PT ;  /* 0x000000ff0000720c */ /* 0x002fda0003f05270 */
[----:B------:R-:W-:Y:S05]  /*1a30*/  @P0 BRA `(.L_x_31) ;  /* 0x0000000000580947 */ /* 0x000fea0003800000 */
[----:B------:R-:W-:-:S13]  /*1a40*/  ELECT P0, URZ, PT ;  /* 0x0000000000ff782f */ /* 0x000fda0003800000 */
[----:B------:R-:W-:Y:S05]  /*1a50*/  @!P0 BRA `(.L_x_32) ;  /* 0x0000000000608947 */ /* 0x000fea0003800000 */
[----:B------:R-:W-:Y:S01]  /*1a60*/  UMOV UR5, 0x10 ;  /* 0x0000001000057882 */ /* 0x000fe20000000000 */
[----:B------:R-:W-:Y:S01]  /*1a70*/  HFMA2 R0, -RZ, RZ, 0, 5.9604644775390625e-08 ;  /* 0x00000001ff007431 */ /* 0x000fe200000001ff */
[----:B------:R-:W-:-:S03]  /*1a80*/  MOV R2, 0xffff ;  /* 0x0000ffff00027802 */ /* 0x000fc60000000f00 */
[----:B------:R-:W-:Y:S04]  /*1a90*/  DEPBAR.LE SB1, 0x36 ;  /* 0x00009d800000791a */ /* 0x000fe80000000000 */
[----:B------:R-:W1:Y:S02]  /*1aa0*/  UTCATOMSWS.FIND_AND_SET.ALIGN UP0, UR5, UR5 ;  /* 0x00000005000575e3 */ /* 0x000e640008000800 */
[----:B-1----:R-:W-:Y:S01]  /*1ab0*/  MOV R3, UR5 ;  /* 0x0000000500037c02 */ /* 0x002fe20008000f00 */
[----:B------:R-:W-:Y:S06]  /*1ac0*/  BRA.U UP0, `(.L_x_33) ;  /* 0x0000000100187547 */ /* 0x000fec000b800000 */
.L_x_34:
[----:B------:R-:W-:Y:S05]  /*1ad0*/  NANOSLEEP 0x64 ;  /* 0x000000640000795d */ /* 0x000fea0003800000 */
[----:B------:R-:W-:-:S05]  /*1ae0*/  UMOV UR5, 0x10 ;  /* 0x0000001000057882 */ /* 0x000fca0000000000 */
[----:B------:R-:W-:Y:S04]  /*1af0*/  DEPBAR.LE SB1, 0x36 ;  /* 0x00009d800000791a */ /* 0x000fe80000000000 */
[----:B------:R-:W1:Y:S02]  /*1b00*/  UTCATOMSWS.FIND_AND_SET.ALIGN UP0, UR5, UR5 ;  /* 0x00000005000575e3 */ /* 0x000e640008000800 */
[----:B-1----:R-:W-:Y:S01]  /*1b10*/  MOV R3, UR5 ;  /* 0x0000000500037c02 */ /* 0x002fe20008000f00 */
[----:B------:R-:W-:Y:S05]  /*1b20*/  BRA.U !UP0, `(.L_x_34) ;  /* 0xfffffffd08e87547 */ /* 0x000fea000b83ffff */
.L_x_33:
[-C--:B------:R-:W-:Y:S02]  /*1b30*/  SHF.L.U32 R2, R2, R3.reuse, RZ ;  /* 0x0000000302027219 */ /* 0x080fe400000006ff */
[----:B------:R-:W-:Y:S01]  /*1b40*/  SHF.L.U32 R0, R0, R3, RZ ;  /* 0x0000000300007219 */ /* 0x000fe200000006ff */
[----:B------:R-:W-:Y:S02]  /*1b50*/  IMAD.SHL.U32 R3, R3, 0x20, RZ ;  /* 0x0000002003037824 */ /* 0x000fe400078e00ff */
[----:B------:R1:W-:Y:S04]  /*1b60*/  ATOMS.OR RZ, [UR8+0x14], R2 ;  /* 0x00001402ffff798c */ /* 0x0003e8000b000008 */
[----:B------:R1:W-:Y:S04]  /*1b70*/  ATOMS.OR RZ, [UR8+0x18], R0 ;  /* 0x00001800ffff798c */ /* 0x0003e8000b000008 */
[----:B------:R1:W-:Y:S01]  /*1b80*/  STS [UR6+0x1c0e0], R3 ;  /* 0x01c0e003ff007988 */ /* 0x0003e20008000806 */
[----:B------:R-:W-:Y:S05]  /*1b90*/  BRA `(.L_x_32) ;  /* 0x0000000000107947 */ /* 0x000fea0003800000 */
.L_x_31:
[----:B------:R-:W-:Y:S02]  /*1ba0*/  MOV R0, 0xffffffff ;  /* 0xffffffff00007802 */ /* 0x000fe40000000f00 */
[----:B------:R-:W-:-:S03]  /*1bb0*/  MOV R2, 0x1be0 ;  /* 0x00001be000027802 */ /* 0x000fc60000000f00 */
[----:B------:R1:W-:Y:S04]  /*1bc0*/  STS [UR6+0x1c0e0], R0 ;  /* 0x01c0e000ff007988 */ /* 0x0003e80008000806 */
[----:B-1----:R-:W-:Y:S05]  /*1bd0*/  CALL.REL.NOINC `($__internal_1_$__cuda_sm10x_tcgen05_guardrail_trap_phase_invalid_during_alloc) ;  /* 0x000001b800807944 */ /* 0x002fea0003c00000 */
.L_x_32:
[----:B------:R-:W-:Y:S05]  /*1be0*/  WARPSYNC.ALL ;  /* 0x0000000000007948 */ /* 0x000fea0003800000 */
[----:B------:R-:W-:Y:S01]  /*1bf0*/  NOP ;  /* 0x0000000000007918 */ /* 0x000fe20000000000 */
.L_x_30:
[----:B------:R-:W2:Y:S01]  /*1c00*/  LDCU UR8, c[0x0][0x384] ;  /* 0x00007080ff0877ac */ /* 0x000ea20008000800 */
[----:B------:R-:W-:Y:S01]  /*1c10*/  HFMA2 R8, -RZ, RZ, 0, 5.9604644775390625e-08 ;  /* 0x00000001ff087431 */ /* 0x000fe200000001ff */
[----:B--2---:R-:W-:-:S09]  /*1c20*/  UISETP.NE.AND UP0, UPT, UR8, URZ, UPT ;  /* 0x000000ff0800728c */ /* 0x004fd2000bf05270 */
[----:B------:R-:W-:Y:S05]  /*1c30*/  BRA.U !UP0, `(.L_x_29) ;  /* 0x0000002908347547 */ /* 0x000fea000b800000 */
[----:B------:R-:W-:Y:S01]  /*1c40*/  UIADD3 UR7, UPT, UPT, UR7, 0x100, URZ ;  /* 0x0000010007077890 */ /* 0x000fe2000fffe0ff */
[----:B------:R-:W-:Y:S01]  /*1c50*/  BSSY.RECONVERGENT B0, `(.L_x_35) ;  /* 0x000000d000007945 */ /* 0x000fe20003800200 */
[----:B------:R-:W-:Y:S02]  /*1c60*/  UIADD3 UR8, UPT, UPT, UR8, 0x7f, URZ ;  /* 0x0000007f08087890 */ /* 0x000fe4000fffe0ff */
[----:B------:R-:W-:Y:S02]  /*1c70*/  USHF.R.S32.HI UR5, URZ, 0x1f, UR7 ;  /* 0x0000001fff057899 */ /* 0x000fe40008011407 */
[----:B------:R-:W-:Y:S02]  /*1c80*/  USHF.R.S32.HI UR6, URZ, 0x1f, UR8 ;  /* 0x0000001fff067899 */ /* 0x000fe40008011408 */
[----:B------:R-:W-:Y:S02]  /*1c90*/  ULEA.HI UR5, UR5, UR7, URZ, 0x7 ;  /* 0x0000000705057291 */ /* 0x000fe4000f8f38ff */
[----:B------:R-:W-:-:S02]  /*1ca0*/  ULEA.HI UR6, UR6, UR8, URZ, 0x7 ;  /* 0x0000000806067291 */ /* 0x000fc4000f8f38ff */
[----:B------:R-:W-:Y:S02]  /*1cb0*/  UIADD3 UR5, UPT, UPT, UR5, 0x7f, URZ ;  /* 0x0000007f05057890 */ /* 0x000fe4000fffe0ff */
[----:B------:R-:W-:Y:S02]  /*1cc0*/  USHF.R.S32.HI UR6, URZ, 0x7, UR6 ;  /* 0x00000007ff067899 */ /* 0x000fe40008011406 */
[----:B------:R-:W-:-:S04]  /*1cd0*/  USHF.R.S32.HI UR5, URZ, 0x7, UR5 ;  /* 0x00000007ff057899 */ /* 0x000fc80008011405 */
[----:B------:R-:W-:-:S04]  /*1ce0*/  UISETP.LT.AND UP0, UPT, UR6, UR5, UPT ;  /* 0x000000050600728c */ /* 0x000fc8000bf01270 */
[----:B------:R-:W-:Y:S01]  /*1cf0*/  USEL UR28, UR6, UR5, UP0 ;  /* 0x00000005061c7287 */ /* 0x000fe20008000000 */
[----:B------:R-:W-:Y:S11]  /*1d00*/  @!P4 BRA `(.L_x_36) ;  /* 0x000000000004c947 */ /* 0x000ff60003800000 */
[----:B------:R-:W-:Y:S05]  /*1d10*/  BPT.TRAP 0x1 ;  /* 0x000000040000795c */ /* 0x000fea0000300000 */
.L_x_36:
[----:B------:R-:W-:Y:S05]  /*1d20*/  BSYNC.RECONVERGENT B0 ;  /* 0x0000000000007941 */ /* 0x000fea0003800200 */
.L_x_35:
[----:B------:R-:W2:Y:S01]  /*1d30*/  S2UR UR21, SR_CgaCtaId ;  /* 0x00000000001579c3 */ /* 0x000ea20000008800 */
[----:B------:R-:W-:Y:S01]  /*1d40*/  UMOV UR5, 0x400 ;  /* 0x0000040000057882 */ /* 0x000fe20000000000 */
[----:B------:R-:W-:Y:S01]  /*1d50*/  SHF.L.U32 R5, R7, 0x1f, RZ ;  /* 0x0000001f07057819 */ /* 0x000fe200000006ff */
[----:B--2---:R-:W-:-:S09]  /*1d60*/  ULEA UR21, UR21, UR5, 0x18 ;  /* 0x0000000515157291 */ /* 0x004fd2000f8ec0ff */
[----:B------:R-:W2:Y:S02]  /*1d70*/  SYNCS.PHASECHK.TRANS64.TRYWAIT P0, [UR21+0x1c000], R5 ;  /* 0x01c00005ff0075a7 */ /* 0x000ea40008001115 */
[----:B--2---:R-:W-:Y:S05]  /*1d80*/  @!P0 BRA `(.L_x_37) ;  /* 0x000001a000988947 */ /* 0x004fea0003800000 */
.L_x_397:
[----:B------:R-:W-:Y:S05]  /*1d90*/  BRA.U !UP1, `(.L_x_38) ;  /* 0x0000000109047547 */ /* 0x000fea000b800000 */
[----:B------:R-:W-:Y:S05]  /*1da0*/  BPT.TRAP 0x1 ;  /* 0x000000040000795c */ /* 0x000fea0000300000 */
.L_x_38:
[----:B------:R-:W-:Y:S01]  /*1db0*/  ULEA UR5, UR4, UR21, 0x3 ;  /* 0x0000001504057291 */ /* 0x000fe2000f8e18ff */
[----:B-1----:R-:W-:Y:S01]  /*1dc0*/  MOV R3, UR22 ;  /* 0x0000001600037c02 */ /* 0x002fe20008000f00 */
[----:B------:R-:W-:-:S03]  /*1dd0*/  UISETP.NE.AND UP4, UPT, UR24, URZ, UPT ;  /* 0x000000ff1800728c */ /* 0x000fc6000bf85270 */
[----:B------:R-:W-:-:S04]  /*1de0*/  SHF.L.U32 R3, R3, 0x1f, RZ ;  /* 0x0000001f03037819 */ /* 0x000fc800000006ff */
[----:B------:R-:W1:Y:S02]  /*1df0*/  SYNCS.PHASECHK.TRANS64.TRYWAIT P0, [UR5+0x1c020], R3 ;  /* 0x01c02003ff0075a7 */ /* 0x000e640008001105 */
[----:B-1----:R-:W-:Y:S05]  /*1e00*/  @!P0 BRA `(.L_x_39) ;  /* 0x000001a000908947 */ /* 0x002fea0003800000 */
.L_x_399:
[----:B------:R-:W-:-:S04]  /*1e10*/  UIADD3 UR27, UPT, UPT, UR4, 0x1, URZ ;  /* 0x00000001041b7890 */ /* 0x000fc8000fffe0ff */
[----:B------:R-:W-:-:S04]  /*1e20*/  UISETP.NE.AND UP0, UPT, UR27, 0x3, UPT ;  /* 0x000000031b00788c */ /* 0x000fc8000bf05270 */
[----:B------:R-:W-:Y:S02]  /*1e30*/  USEL UR6, URZ, 0x1, UP0 ;  /* 0x00000001ff067887 */ /* 0x000fe40008000000 */
[----:B------:R-:W-:Y:S02]  /*1e40*/  USEL UR27, UR27, URZ, UP0 ;  /* 0x000000ff1b1b7287 */ /* 0x000fe40008000000 */
[----:B------:R-:W-:Y:S01]  /*1e50*/  ULOP3.LUT UR22, UR22, UR6, URZ, 0x3c, !UPT ;  /* 0x0000000616167292 */ /* 0x000fe2000f8e3cff */
[----:B------:R-:W-:Y:S11]  /*1e60*/  BRA.U UP4, `(.L_x_40) ;  /* 0x0000000104047547 */ /* 0x000ff6000b800000 */
[----:B------:R-:W-:Y:S05]  /*1e70*/  BPT.TRAP 0x1 ;  /* 0x000000040000795c */ /* 0x000fea0000300000 */
.L_x_40:
[----:B------:R-:W-:Y:S01]  /*1e80*/  IMAD.U32 R4, RZ, RZ, UR29 ;  /* 0x0000001dff047e24 */ /* 0x000fe2000f8e00ff */
[----:B------:R-:W-:Y:S01]  /*1e90*/  USHF.R.U32.HI UR6, URZ, 0x4, UR21 ;  /* 0x00000004ff067899 */ /* 0x000fe20008011615 */
[----:B------:R-:W-:Y:S01]  /*1ea0*/  MOV R2, RZ ;  /* 0x000000ff00027202 */ /* 0x000fe20000000f00 */
[----:B-1----:R-:W-:Y:S02]  /*1eb0*/  IMAD.MOV.U32 R0, RZ, RZ, RZ ;  /* 0x000000ffff007224 */ /* 0x002fe400078e00ff */
[----:B------:R-:W-:Y:S01]  /*1ec0*/  SHF.L.U32 R4, R4, 0x1f, RZ ;  /* 0x0000001f04047819 */ /* 0x000fe200000006ff */
[----:B------:R-:W-:-:S03]  /*1ed0*/  ULOP3.LUT UR6, UR6, 0x3fff, URZ, 0xc0, !UPT ;  /* 0x00003fff06067892 */ /* 0x000fc6000f8ec0ff */
[----:B------:R-:W1:Y:S01]  /*1ee0*/  SYNCS.PHASECHK.TRANS64.TRYWAIT P0, [UR21+0x1c058], R4 ;  /* 0x01c05804ff0075a7 */ /* 0x000e620008001115 */
[----:B------:R-:W-:Y:S01]  /*1ef0*/  ULOP3.LUT UR6, UR6, 0x10000, URZ, 0xfc, !UPT ;  /* 0x0001000006067892 */ /* 0x000fe2000f8efcff */
[----:B-1----:R-:W-:Y:S11]  /*1f00*/  @!P0 BRA `(.L_x_41) ;  /* 0x000001a000688947 */ /* 0x002ff60003800000 */
.L_x_401:
[----:B------:R-:W-:Y:S01]  /*1f10*/  R2UR UR8, R2 ;  /* 0x00000000020872ca */ /* 0x000fe200000e0000 */
[----:B------:R-:W-:Y:S01]  /*1f20*/  IMAD.MOV.U32 R2, RZ, RZ, RZ ;  /* 0x000000ffff027224 */ /* 0x000fe200078e00ff */
[----:B------:R-:W-:Y:S01]  /*1f30*/  R2UR UR7, R0 ;  /* 0x00000000000772ca */ /* 0x000fe200000e0000 */
[----:B------:R-:W-:Y:S01]  /*1f40*/  IMAD.MOV.U32 R0, RZ, RZ, RZ ;  /* 0x000000ffff007224 */ /* 0x000fe200078e00ff */
[----:B------:R-:W-:Y:S02]  /*1f50*/  ULEA UR34, UR4, UR25, 0xa ;  /* 0x0000001904227291 */ /* 0x000fe4000f8e50ff */
[----:B------:R-:W-:Y:S01]  /*1f60*/  R2UR UR9, R2 ;  /* 0x00000000020972ca */ /* 0x000fe200000e0000 */
[----:B------:R-:W-:Y:S01]  /*1f70*/  UIADD3 UR48, UPT, UPT, UR6, 0x2, URZ ;  /* 0x0000000206307890 */ /* 0x000fe2000fffe0ff */
[----:B------:R-:W-:Y:S01]  /*1f80*/  R2UR UR4, R0 ;  /* 0x00000000000472ca */ /* 0x000fe200000e0000 */
[----:B------:R-:W-:Y:S02]  /*1f90*/  UIADD3 UR16, UPT, UPT, UR34, 0x2, URZ ;  /* 0x0000000222107890 */ /* 0x000fe4000fffe0ff */
[----:B------:R-:W-:-:S02]  /*1fa0*/  UIADD3 UR44, UPT, UPT, UR6, 0x4, URZ ;  /* 0x00000004062c7890 */ /* 0x000fc4000fffe0ff */
[----:B------:R-:W-:Y:S02]  /*1fb0*/  UIADD3 UR12, UPT, UPT, UR34, 0x4, URZ ;  /* 0x00000004220c7890 */ /* 0x000fe4000fffe0ff */
[----:B------:R-:W-:Y:S02]  /*1fc0*/  UIADD3 UR42, UPT, UPT, UR6, 0x6, URZ ;  /* 0x00000006062a7890 */ /* 0x000fe4000fffe0ff */
[----:B------:R-:W-:Y:S01]  /*1fd0*/  UIADD3 UR46, UPT, UPT, UR34, 0x6, URZ ;  /* 0x00000006222e7890 */ /* 0x000fe2000fffe0ff */
[----:B------:R-:W-:Y:S01]  /*1fe0*/  UMOV UR38, 0x0 ;  /* 0x0000000000267882 */ /* 0x000fe20000000000 */
[----:B------:R-:W-:Y:S01]  /*1ff0*/  UMOV UR39, 0x8200490 ;  /* 0x0820049000277882 */ /* 0x000fe20000000000 */
[----:B------:R-:W-:Y:S01]  /*2000*/  UMOV UR40, UR6 ;  /* 0x0000000600287c82 */ /* 0x000fe20008000000 */
[----:B------:R-:W-:Y:S01]  /*2010*/  UMOV UR41, 0x40004040 ;  /* 0x4000404000297882 */ /* 0x000fe20000000000 */
        /* <DEDUP_REMOVED lines=9> */
[----:B------:R2:W-:Y:S01]  /*20b0*/  UTCHMMA gdesc[UR40], gdesc[UR34], tmem[UR8], tmem[UR38], idesc[UR39], !UPT ;  /* 0x00ff2622280075ea */ /* 0x0005e2000f800008 */
[----:B------:R-:W-:Y:S01]  /*20c0*/  UMOV UR10, 0x0 ;  /* 0x00000000000a7882 */ /* 0x000fe20000000000 */
[----:B------:R-:W-:Y:S01]  /*20d0*/  UMOV UR11, 0x8200490 ;  /* 0x08200490000b7882 */ /* 0x000fe20000000000 */
[----:B------:R-:W-:Y:S01]  /*20e0*/  UMOV UR43, 0x40004040 ;  /* 0x40004040002b7882 */ /* 0x000fe20000000000 */
[----:B------:R-:W-:Y:S01]  /*20f0*/  UMOV UR47, 0x40004040 ;  /* 0x40004040002f7882 */ /* 0x000fe20000000000 */
[----:B------:R2:W-:Y:S01]  /*2100*/  UTCHMMA gdesc[UR48], gdesc[UR16], tmem[UR7], tmem[UR18], idesc[UR19], UPT ;  /* 0x00ff1210300075ea */ /* 0x0005e2000b800007 */
[----:B------:R2:W-:Y:S01]  /*2110*/  UTCHMMA gdesc[UR44], gdesc[UR12], tmem[UR9], tmem[UR14], idesc[UR15], UPT ;  /* 0x00ff0e0c2c0075ea */ /* 0x0005e2000b800009 */
[----:B------:R2:W-:Y:S01]  /*2120*/  UTCHMMA gdesc[UR42], gdesc[UR46], tmem[UR4], tmem[UR10], idesc[UR11], UPT ;  /* 0x00ff0a2e2a0075ea */ /* 0x0005e2000b800004 */
[----:B------:R-:W-:Y:S05]  /*2130*/  BRA.U UP4, `(.L_x_42) ;  /* 0x0000000104047547 */ /* 0x000fea000b800000 */
[----:B--2---:R-:W-:Y:S05]  /*2140*/  BPT.TRAP 0x1 ;  /* 0x000000040000795c */ /* 0x004fea0000300000 */
.L_x_42:
[----:B--2---:R-:W-:Y:S01]  /*2150*/  UIADD3 UR4, UPT, UPT, UR21, 0x1c050, URZ ;  /* 0x0001c05015047890 */ /* 0x004fe2000fffe0ff */
[----:B------:R-:W-:Y:S01]  /*2160*/  BSSY.RECONVERGENT B0, `(.L_x_43) ;  /* 0x0000005000007945 */ /* 0x000fe20003800200 */
[----:B------:R-:W-:-:S07]  /*2170*/  ULOP3.LUT UR33, UR29, 0x1, URZ, 0x3c, !UPT ;  /* 0x000000011d217892 */ /* 0x000fce000f8e3cff */
[----:B------:R2:W-:Y:S01]  /*2180*/  UTCBAR [UR4], URZ ;  /* 0x000000ff040073e9 */ /* 0x0005e200080000ff */
[----:B------:R-:W-:Y:S05]  /*2190*/  @!P4 BRA `(.L_x_44) ;  /* 0x000000000004c947 */ /* 0x000fea0003800000 */
[----:B--2---:R-:W-:Y:S05]  /*21a0*/  BPT.TRAP 0x1 ;  /* 0x000000040000795c */ /* 0x004fea0000300000 */
.L_x_44:
[----:B--2---:R-:W-:Y:S05]  /*21b0*/  BSYNC.RECONVERGENT B0 ;  /* 0x0000000000007941 */ /* 0x004fea0003800200 */
.L_x_43:
[----:B------:R-:W2:Y:S01]  /*21c0*/  SYNCS.PHASECHK.TRANS64.TRYWAIT P0, [UR21+0x1c008], R5 ;  /* 0x01c00805ff0075a7 */ /* 0x000ea20008001115 */
[----:B------:R-:W-:Y:S01]  /*21d0*/  UISETP.NE.AND UP3, UPT, UR23, URZ, UPT ;  /* 0x000000ff1700728c */ /* 0x000fe2000bf65270 */
[----:B--2---:R-:W-:Y:S10]  /*21e0*/  @!P0 BRA `(.L_x_45) ;  /* 0x0000019c00c88947 */ /* 0x004ff40003800000 */
.L_x_403:
[----:B------:R-:W-:Y:S05]  /*21f0*/  BRA.U UP3, `(.L_x_46) ;  /* 0x0000000103047547 */ /* 0x000fea000b800000 */
[----:B------:R-:W-:Y:S05]  /*2200*/  BPT.TRAP 0x1 ;  /* 0x000000040000795c */ /* 0x000fea0000300000 */
.L_x_46:
[----:B--2---:R-:W-:Y:S02]  /*2210*/  IMAD.U32 R5, RZ, RZ, UR30 ;  /* 0x0000001eff057e24 */ /* 0x004fe4000f8e00ff */
[----:B-1----:R-:W-:Y:S02]  /*2220*/  HFMA2 R4, -RZ, RZ, 0, 7.62939453125e-06 ;  /* 0x00000080ff047431 */ /* 0x002fe400000001ff */
[----:B------:R-:W-:Y:S01]  /*2230*/  IMAD.MOV.U32 R3, RZ, RZ, 0x80 ;  /* 0x00000080ff037424 */ /* 0x000fe200078e00ff */
[----:B------:R-:W-:-:S04]  /*2240*/  SHF.L.U32 R5, R5, 0x1f, RZ ;  /* 0x0000001f05057819 */ /* 0x000fc800000006ff */
[----:B------:R-:W1:Y:S02]  /*2250*/  SYNCS.PHASECHK.TRANS64.TRYWAIT P0, [UR21+0x1c068], R5 ;  /* 0x01c06805ff0075a7 */ /* 0x000e640008001115 */
[----:B-1----:R-:W-:Y:S05]  /*2260*/  @!P0 BRA `(.L_x_47) ;  /* 0x0000019c00c08947 */ /* 0x002fea0003800000 */
.L_x_405:
[----:B------:R-:W-:Y:S01]  /*2270*/  IMAD.MOV.U32 R2, RZ, RZ, 0x80 ;  /* 0x00000080ff027424 */ /* 0x000fe200078e00ff */
[----:B------:R-:W-:Y:S01]  /*2280*/  R2UR UR9, R4 ;  /* 0x00000000040972ca */ /* 0x000fe200000e0000 */
[----:B-1----:R-:W-:Y:S01]  /*2290*/  IMAD.MOV.U32 R0, RZ, RZ, 0x80 ;  /* 0x00000080ff007424 */ /* 0x002fe200078e00ff */
[----:B------:R-:W-:Y:S01]  /*22a0*/  R2UR UR8, R3 ;  /* 0x00000000030872ca */ /* 0x000fe200000e0000 */
[----:B------:R-:W-:Y:S01]  /*22b0*/  UIADD3 UR42, UPT, UPT, UR6, 0x400, URZ ;  /* 0x00000400062a7890 */ /* 0x000fe2000fffe0ff */
[----:B------:R-:W-:Y:S01]  /*22c0*/  R2UR UR7, R2 ;  /* 0x00000000020772ca */ /* 0x000fe200000e0000 */
[----:B------:R-:W-:Y:S01]  /*22d0*/  UIADD3 UR40, UPT, UPT, UR6, 0x402, URZ ;  /* 0x0000040206287890 */ /* 0x000fe2000fffe0ff */
[----:B------:R-:W-:Y:S01]  /*22e0*/  R2UR UR4, R0 ;  /* 0x00000000000472ca */ /* 0x000fe200000e0000 */
[----:B------:R-:W-:Y:S02]  /*22f0*/  UIADD3 UR38, UPT, UPT, UR6, 0x404, URZ ;  /* 0x0000040406267890 */ /* 0x000fe4000fffe0ff */
[----:B------:R-:W-:Y:S01]  /*2300*/  UIADD3 UR48, UPT, UPT, UR6, 0x406, URZ ;  /* 0x0000040606307890 */ /* 0x000fe2000fffe0ff */
        /* <DEDUP_REMOVED lines=21> */
[----:B-1----:R-:W-:Y:S05]  /*2460*/  BPT.TRAP 0x1 ;  /* 0x000000040000795c */ /* 0x002fea0000300000 */
.L_x_48:
[----:B-1----:R-:W-:-:S09]  /*2470*/  UIADD3 UR4, UPT, UPT, UR21, 0x1c060, URZ ;  /* 0x0001c06015047890 */ /* 0x002fd2000fffe0ff */
[----:B------:R1:W-:Y:S01]  /*2480*/  UTCBAR [UR4], URZ ;  /* 0x000000ff040073e9 */ /* 0x0003e200080000ff */
[----:B------:R-:W-:Y:S05]  /*2490*/  BRA.U !UP1, `(.L_x_49) ;  /* 0x0000000109047547 */ /* 0x000fea000b800000 */
[----:B-1----:R-:W-:Y:S05]  /*24a0*/  BPT.TRAP 0x1 ;  /* 0x000000040000795c */ /* 0x002fea0000300000 */
.L_x_49:
[----:B------:R-:W-:-:S09]  /*24b0*/  UIADD3 UR5, UPT, UPT, UR5, 0x1c038, URZ ;  /* 0x0001c03805057890 */ /* 0x000fd2000fffe0ff */
[----:B------:R2:W-:Y:S01]  /*24c0*/  UTCBAR [UR5], URZ ;  /* 0x000000ff050073e9 */ /* 0x0005e200080000ff */
[----:B------:R-:W-:Y:S05]  /*24d0*/  BRA.U !UP1, `(.L_x_50) ;  /* 0x0000000109047547 */ /* 0x000fea000b800000 */
[----:B-12---:R-:W-:Y:S05]  /*24e0*/  BPT.TRAP 0x1 ;  /* 0x000000040000795c */ /* 0x006fea0000300000 */
.L_x_50:
[----:B-1----:R-:W-:Y:S01]  /*24f0*/  ULEA UR4, UR27, UR21, 0x3 ;  /* 0x000000151b047291 */ /* 0x002fe2000f8e18ff */
[----:B------:R-:W-:-:S04]  /*2500*/  MOV R3, UR22 ;  /* 0x0000001600037c02 */ /* 0x000fc80008000f00 */
[----:B------:R-:W-:-:S04]  /*2510*/  SHF.L.U32 R3, R3, 0x1f, RZ ;  /* 0x0000001f03037819 */ /* 0x000fc800000006ff */
[----:B------:R-:W1:Y:S02]  /*2520*/  SYNCS.PHASECHK.TRANS64.TRYWAIT P0, [UR4+0x1c020], R3 ;  /* 0x01c02003ff0075a7 */ /* 0x000e640008001104 */
[----:B-1----:R-:W-:Y:S05]  /*2530*/  @!P0 BRA `(.L_x_51) ;  /* 0x0000019c00248947 */ /* 0x002fea0003800000 */
.L_x_407:
[----:B------:R-:W-:-:S04]  /*2540*/  UIADD3 UR4, UPT, UPT, UR27, 0x1, URZ ;  /* 0x000000011b047890 */ /* 0x000fc8000fffe0ff */
[----:B------:R-:W-:-:S04]  /*2550*/  UISETP.NE.AND UP0, UPT, UR4, 0x3, UPT ;  /* 0x000000030400788c */ /* 0x000fc8000bf05270 */
[----:B--2---:R-:W-:Y:S02]  /*2560*/  USEL UR5, URZ, 0x1, UP0 ;  /* 0x00000001ff057887 */ /* 0x004fe40008000000 */
[----:B------:R-:W-:Y:S02]  /*2570*/  USEL UR4, UR4, URZ, UP0 ;  /* 0x000000ff04047287 */ /* 0x000fe40008000000 */
[----:B------:R-:W-:Y:S01]  /*2580*/  ULOP3.LUT UR22, UR22, UR5, URZ, 0x3c, !UPT ;  /* 0x0000000516167292 */ /* 0x000fe2000f8e3cff */
[----:B------:R-:W-:Y:S11]  /*2590*/  BRA.U UP5, `(.L_x_52) ;  /* 0x0000000105047547 */ /* 0x000ff6000b800000 */
[----:B------:R-:W-:Y:S05]  /*25a0*/  BPT.TRAP 0x1 ;  /* 0x000000040000795c */ /* 0x000fea0000300000 */
.L_x_52:
[----:B-1----:R-:W-:-:S04]  /*25b0*/  MOV R3, UR31 ;  /* 0x0000001f00037c02 */ /* 0x002fc80008000f00 */
[----:B------:R-:W-:-:S04]  /*25c0*/  SHF.L.U32 R3, R3, 0x1f, RZ ;  /* 0x0000001f03037819 */ /* 0x000fc800000006ff */
[----:B------:R-:W1:Y:S02]  /*25d0*/  SYNCS.PHASECHK.TRANS64.TRYWAIT P0, [UR21+0x1c0a0], R3 ;  /* 0x01c0a003ff0075a7 */ /* 0x000e640008001115 */
[----:B-1----:R-:W-:Y:S05]  /*25e0*/  @!P0 BRA `(.L_x_53) ;  /* 0x0000019c00108947 */ /* 0x002fea0003800000 */
.L_x_409:
[----:B------:R-:W-:Y:S05]  /*25f0*/  BRA.U UP4, `(.L_x_54) ;  /* 0x0000000104047547 */ /* 0x000fea000b800000 */
[----:B------:R-:W-:Y:S05]  /*2600*/  BPT.TRAP 0x1 ;  /* 0x000000040000795c */ /* 0x000fea0000300000 */
.L_x_54:
[----:B------:R-:W-:Y:S01]  /*2610*/  IMAD.U32 R5, RZ, RZ, UR33 ;  /* 0x00000021ff057e24 */ /* 0x000fe2000f8e00ff */
[----:B------:R-:W-:Y:S01]  /*2620*/  MOV R4, 0x20 ;  /* 0x0000002000047802 */ /* 0x000fe20000000f00 */
[----:B-1----:R-:W-:-:S03]  /*2630*/  IMAD.MOV.U32 R3, RZ, RZ, 0x100 ;  /* 0x00000100ff037424 */ /* 0x002fc600078e00ff */
[----:B------:R-:W-:-:S04]  /*2640*/  SHF.L.U32 R5, R5, 0x1f, RZ ;  /* 0x0000001f05057819 */ /* 0x000fc800000006ff */
[----:B------:R-:W1:Y:S02]  /*2650*/  SYNCS.PHASECHK.TRANS64.TRYWAIT P0, [UR21+0x1c058], R5 ;  /* 0x01c05805ff0075a7 */ /* 0x000e640008001115 */
[----:B-1----:R-:W-:Y:S05]  /*2660*/  @!P0 BRA `(.L_x_55) ;  /* 0x0000019c00088947 */ /* 0x002fea0003800000 */
.L_x_411:
[----:B------:R-:W-:Y:S01]  /*2670*/  IMAD.MOV.U32 R2, RZ, RZ, 0x28 ;  /* 0x00000028ff027424 */ /* 0x000fe200078e00ff */
[----:B------:R-:W-:Y:S01]  /*2680*/  R2UR UR19, R4 ;  /* 0x00000000041372ca */ /* 0x000fe200000e0000 */
[----:B------:R-:W-:Y:S01]  /*2690*/  IMAD.MOV.U32 R4, RZ, RZ, 0x30 ;  /* 0x00000030ff047424 */ /* 0x000fe200078e00ff */
[----:B------:R-:W-:Y:S01]  /*26a0*/  R2UR UR20, R3 ;  /* 0x00000000031472ca */ /* 0x000fe200000e0000 */
[----:B-1----:R-:W-:Y:S01]  /*26b0*/  IMAD.MOV.U32 R0, RZ, RZ, 0x100 ;  /* 0x00000100ff007424 */ /* 0x002fe200078e00ff */
[----:B------:R-:W-:Y:S01]  /*26c0*/  R2UR UR17, R2 ;  /* 0x00000000021172ca */ /* 0x000fe200000e0000 */
[----:B------:R-:W-:Y:S01]  /*26d0*/  IMAD.MOV.U32 R2, RZ, RZ, 0x38 ;  /* 0x00000038ff027424 */ /* 0x000fe200078e00ff */
[----:B------:R-:W-:Y:S01]  /*26e0*/  R2UR UR15, R4 ;  /* 0x00000000040f72ca */ /* 0x000fe200000e0000 */
[----:B------:R-:W-:Y:S01]  /*26f0*/  IMAD.MOV.U32 R3, RZ, RZ, 0x100 ;  /* 0x00000100ff037424 */ /* 0x000fe200078e00ff */
[----:B------:R-:W-:Y:S01]  /*2700*/  R2UR UR18, R0 ;  /* 0x00000000001272ca */ /* 0x000fe200000e0000 */
[----:B------:R-:W-:Y:S01]  /*2710*/  IMAD.MOV.U32 R4, RZ, RZ, 0x40 ;  /* 0x00000040ff047424 */ /* 0x000fe200078e00ff */
[----:B------:R-:W-:Y:S01]  /*2720*/  R2UR UR13, R2 ;  /* 0x00000000020d72ca */ /* 0x000fe200000e0000 */
[----:B------:R-:W-:Y:S01]  /*2730*/  IMAD.MOV.U32 R2, RZ, RZ, 0x48 ;  /* 0x00000048ff027424 */ /* 0x000fe200078e00ff */
[----:B------:R-:W-:Y:S01]  /*2740*/  ULEA UR66, UR27, UR32, 0xa ;  /* 0x000000201b427291 */ /* 0x000fe2000f8e50ff */
[C---:B------:R-:W-:Y:S01]  /*2750*/  R2UR UR16, R3.reuse ;  /* 0x00000000031072ca */ /* 0x040fe200000e0000 */
[----:B------:R-:W-:Y:S01]  /*2760*/  UMOV UR50, 0x0 ;  /* 0x0000000000327882 */ /* 0x000fe20000000000 */
[----:B------:R-:W-:Y:S01]  /*2770*/  R2UR UR14, R0 ;  /* 0x00000000000e72ca */ /* 0x000fe200000e0000 */
[----:B------:R-:W-:Y:S01]  /*2780*/  UIADD3 UR64, UPT, UPT, UR66, 0x80, URZ ;  /* 0x0000008042407890 */ /* 0x000fe2000fffe0ff */
[----:B------:R-:W-:Y:S01]  /*2790*/  R2UR UR9, R2 ;  /* 0x00000000020972ca */ /* 0x000fe200000e0000 */
[----:B------:R-:W-:Y:S01]  /*27a0*/  IMAD.MOV.U32 R2, RZ, RZ, 0x50 ;  /* 0x00000050ff027424 */ /* 0x000fe200078e00ff */
[----:B------:R-:W-:Y:S01]  /*27b0*/  R2UR UR11, R4 ;  /* 0x00000000040b72ca */ /* 0x000fe200000e0000 */
[----:B------:R-:W-:Y:S01]  /*27c0*/  UIADD3 UR62, UPT, UPT, UR66, 0x100, URZ ;  /* 0x00000100423e7890 */ /* 0x000fe2000fffe0ff */
[----:B------:R-:W-:Y:S01]  /*27d0*/  R2UR UR12, R3 ;  /* 0x00000000030c72ca */ /* 0x000fe200000e0000 */
[----:B------:R-:W-:Y:S01]  /*27e0*/  UIADD3 UR60, UPT, UPT, UR66, 0x180, URZ ;  /* 0x00000180423c7890 */ /* 0x000fe2000fffe0ff */
[----:B------:R-:W-:Y:S01]  /*27f0*/  R2UR UR7, R2 ;  /* 0x00000000020772ca */ /* 0x000fe200000e0000 */
[----:B------:R-:W-:Y:S01]  /*2800*/  IMAD.MOV.U32 R2, RZ, RZ, 0x58 ;  /* 0x00000058ff027424 */ /* 0x000fe200078e00ff */
[C---:B------:R-:W-:Y:S01]  /*2810*/  R2UR UR10, R0.reuse ;  /* 0x00000000000a72ca */ /* 0x040fe200000e0000 */
[----:B------:R-:W-:Y:S01]  /*2820*/  UIADD3 UR58, UPT, UPT, UR66, 0x200, URZ ;  /* 0x00000200423a7890 */ /* 0x000fe2000fffe0ff */
[----:B------:R-:W-:Y:S01]  /*2830*/  R2UR UR8, R0 ;  /* 0x00000000000872ca */ /* 0x000fe200000e0000 */
[----:B------:R-:W-:Y:S01]  /*2840*/  UIADD3 UR56, UPT, UPT, UR66, 0x280, URZ ;  /* 0x0000028042387890 */ /* 0x000fe2000fffe0ff */
[----:B------:R-:W-:Y:S01]  /*2850*/  R2UR UR5, R2 ;  /* 0x00000000020572ca */ /* 0x000fe200000e0000 */
[----:B------:R-:W-:Y:S01]  /*2860*/  UIADD3 UR54, UPT, UPT, UR66, 0x300, URZ ;  /* 0x0000030042367890 */ /* 0x000fe2000fffe0ff */
[----:B------:R-:W-:Y:S01]  /*2870*/  R2UR UR6, R0 ;  /* 0x00000000000672ca */ /* 0x000fe200000e0000 */
[----:B------:R-:W-:Y:S01]  /*2880*/  UMOV UR51, 0x8110490 ;  /* 0x0811049000337882 */ /* 0x000fe20000000000 */
[----:B------:R-:W-:Y:S01]  /*2890*/  UMOV UR67, 0x40004040 ;  /* 0x4000404000437882 */ /* 0x000fe20000000000 */
[----:B------:R-:W-:Y:S01]  /*28a0*/  UIADD3 UR52, UPT, UPT, UR66, 0x380, URZ ;  /* 0x0000038042347890 */ /* 0x000fe2000fffe0ff */
[----:B------:R1:W-:Y:S01]  /*28b0*/  UTCHMMA tmem[UR19], gdesc[UR66], tmem[UR20], tmem[UR50], idesc[UR51], !UPT ;  /* 0x00ff3242130079ea */ /* 0x0003e2000f800014 */
        /* <DEDUP_REMOVED lines=9> */
[----:B------:R1:W-:Y:S01]  /*2950*/  UTCHMMA tmem[UR17], gdesc[UR64], tmem[UR18], tmem[UR48], idesc[UR49], UPT ;  /* 0x00ff3040110079ea */ /* 0x0003e2000b800012 */
        /* <DEDUP_REMOVED lines=16> */
[----:B------:R1:W-:Y:S01]  /*2a60*/  UTCHMMA tmem[UR7], gdesc[UR54], tmem[UR8], tmem[UR38], idesc[UR39], UPT ;  /* 0x00ff2636070079ea */ /* 0x0003e2000b800008 */
[----:B------:R1:W-:Y:S01]  /*2a70*/  UTCHMMA tmem[UR5], gdesc[UR52], tmem[UR6], tmem[UR34], idesc[UR35], UPT ;  /* 0x00ff2234050079ea */ /* 0x0003e2000b800006 */
[----:B------:R-:W-:Y:S05]  /*2a80*/  BRA.U UP5, `(.L_x_56) ;  /* 0x0000000105047547 */ /* 0x000fea000b800000 */
[----:B-1----:R-:W-:Y:S05]  /*2a90*/  BPT.TRAP 0x1 ;  /* 0x000000040000795c */ /* 0x002fea0000300000 */
.L_x_56:
[----:B-1----:R-:W-:Y:S02]  /*2aa0*/  UIADD3 UR6, UPT, UPT, UR21, 0x1c090, URZ ;  /* 0x0001c09015067890 */ /* 0x002fe4000fffe0ff */
[----:B------:R-:W-:Y:S02]  /*2ab0*/  UISETP.GE.AND UP0, UPT, UR28, 0x2, UPT ;  /* 0x000000021c00788c */ /* 0x000fe4000bf06270 */
[----:B------:R-:W-:Y:S01]  /*2ac0*/  ULOP3.LUT UR7, UR30, 0x1, URZ, 0x3c, !UPT ;  /* 0x000000011e077892 */ /* 0x000fe2000f8e3cff */
[----:B------:R-:W-:Y:S01]  /*2ad0*/  UMOV UR5, URZ ;  /* 0x000000ff00057c82 */ /* 0x000fe20008000000 */
[----:B------:R-:W-:-:S03]  /*2ae0*/  UMOV UR26, UR27 ;  /* 0x0000001b001a7c82 */ /* 0x000fc60008000000 */
[----:B------:R1:W-:Y:S02]  /*2af0*/  UTCBAR [UR6], URZ ;  /* 0x000000ff060073e9 */ /* 0x0003e400080000ff */
[----:B------:R-:W-:Y:S05]  /*2b00*/  BRA.U !UP0, `(.L_x_57) ;  /* 0x0000001108c07547 */ /* 0x000fea000b800000 */
[----:B------:R-:W-:Y:S01]  /*2b10*/  UMOV UR5, URZ ;  /* 0x000000ff00057c82 */ /* 0x000fe20008000000 */
[----:B------:R-:W-:Y:S01]  /*2b20*/  UMOV UR26, UR27 ;  /* 0x0000001b001a7c82 */ /* 0x000fe20008000000 */
[----:B-1----:R-:W-:Y:S01]  /*2b30*/  UMOV UR6, UR27 ;  /* 0x0000001b00067c82 */ /* 0x002fe20008000000 */
.L_x_76:
[----:B--2---:R-:W-:Y:S01]  /*2b40*/  UMOV UR8, UR28 ;  /* 0x0000001c00087c82 */ /* 0x004fe20008000000 */
[----:B------:R-:W-:Y:S02]  /*2b50*/  UIADD3 UR28, UPT, UPT, UR28, -0x1, URZ ;  /* 0xffffffff1c1c7890 */ /* 0x000fe4000fffe0ff */
[----:B------:R-:W-:Y:S01]  /*2b60*/  UISETP.GT.U32.AND UP2, UPT, UR8, 0x2, UPT ;  /* 0x000000020800788c */ /* 0x000fe2000bf44070 */
[----:B------:R-:W-:Y:S01]  /*2b70*/  UMOV UR29, UR33 ;  /* 0x00000021001d7c82 */ /* 0x000fe20008000000 */
[----:B------:R-:W-:Y:S01]  /*2b80*/  UMOV UR30, UR7 ;  /* 0x00000007001e7c82 */ /* 0x000fe20008000000 */
[----:B-1----:R-:W-:Y:S08]  /*2b90*/  BRA.U !UP1, `(.L_x_58) ;  /* 0x0000000109047547 */ /* 0x002ff0000b800000 */
[----:B------:R-:W-:Y:S05]  /*2ba0*/  BPT.TRAP 0x1 ;  /* 0x000000040000795c */ /* 0x000fea0000300000 */
.L_x_58:
[----:B------:R-:W1:Y:S01]  /*2bb0*/  S2UR UR21, SR_CgaCtaId ;  /* 0x00000000001579c3 */ /* 0x000e620000008800 */
[----:B------:R-:W-:Y:S01]  /*2bc0*/  UMOV UR7, 0x400 ;  /* 0x0000040000077882 */ /* 0x000fe20000000000 */
[----:B------:R-:W-:Y:S02]  /*2bd0*/  IMAD.U32 R0, RZ, RZ, UR22 ;  /* 0x00000016ff007e24 */ /* 0x000fe4000f8e00ff */
[----:B------:R-:W-:Y:S03]  /*2be0*/  HFMA2 R2, -RZ, RZ, 0, 0 ;  /* 0x00000000ff027431 */ /* 0x000fe600000001ff */
[----:B------:R-:W-:Y:S01]  /*2bf0*/  SHF.L.U32 R4, R0, 0x1f, RZ ;  /* 0x0000001f00047819 */ /* 0x000fe200000006ff */
[----:B------:R-:W-:Y:S01]  /*2c00*/  IMAD.MOV.U32 R0, RZ, RZ, RZ ;  /* 0x000000ffff007224 */ /* 0x000fe200078e00ff */
[----:B-1----:R-:W-:Y:S04]  /*2c10*/  ULEA UR21, UR21, UR7, 0x18 ;  /* 0x0000000715157291 */ /* 0x002fe8000f8ec0ff */
[----:B------:R-:W-:Y:S02]  /*2c20*/  ULEA UR7, UR4, UR21, 0x3 ;  /* 0x0000001504077291 */ /* 0x000fe4000f8e18ff */
[----:B------:R-:W-:Y:S04]  /*2c30*/  USHF.R.U32.HI UR20, URZ, 0x4, UR21 ;  /* 0x00000004ff147899 */ /* 0x000fe80008011615 */
[----:B------:R-:W-:Y:S03]  /*2c40*/  ULOP3.LUT UR20, UR20, 0x3fff, URZ, 0xc0, !UPT ;  /* 0x00003fff14147892 */ /* 0x000fe6000f8ec0ff */
[----:B------:R-:W1:Y:S01]  /*2c50*/  SYNCS.PHASECHK.TRANS64.TRYWAIT P0, [UR7+0x1c020], R4 ;  /* 0x01c02004ff0075a7 */ /* 0x000e620008001107 */
[----:B------:R-:W-:Y:S01]  /*2c60*/  ULOP3.LUT UR20, UR20, 0x10000, URZ, 0xfc, !UPT ;  /* 0x0001000014147892 */ /* 0x000fe2000f8efcff */
[----:B-1----:R-:W-:Y:S11]  /*2c70*/  @!P0 BRA `(.L_x_59) ;  /* 0x00000194009c8947 */ /* 0x002ff60003800000 */
.L_x_413:
[----:B------:R-:W-:Y:S01]  /*2c80*/  ULEA UR74, UR4, UR25, 0xa ;  /* 0x00000019044a7291 */ /* 0x000fe2000f8e50ff */
[----:B------:R-:W-:Y:S01]  /*2c90*/  R2UR UR8, R2 ;  /* 0x00000000020872ca */ /* 0x000fe200000e0000 */
[----:B------:R-:W-:Y:S01]  /*2ca0*/  UIADD3 UR27, UPT, UPT, UR4, 0x1, URZ ;  /* 0x00000001041b7890 */ /* 0x000fe2000fffe0ff */
[----:B------:R-:W-:Y:S01]  /*2cb0*/  R2UR UR7, R0 ;  /* 0x00000000000772ca */ /* 0x000fe200000e0000 */
[----:B------:R-:W-:Y:S01]  /*2cc0*/  UIADD3 UR34, UPT, UPT, UR20, 0x2, URZ ;  /* 0x0000000214227890 */ /* 0x000fe2000fffe0ff */
[----:B------:R-:W-:Y:S01]  /*2cd0*/  IMAD.MOV.U32 R2, RZ, RZ, RZ ;  /* 0x000000ffff027224 */ /* 0x000fe200078e00ff */
[----:B------:R-:W-:Y:S01]  /*2ce0*/  UIADD3 UR72, UPT, UPT, UR74, 0x2, URZ ;  /* 0x000000024a487890 */ /* 0x000fe2000fffe0ff */
[----:B------:R-:W-:Y:S01]  /*2cf0*/  IMAD.MOV.U32 R0, RZ, RZ, RZ ;  /* 0x000000ffff007224 */ /* 0x000fe200078e00ff */
[----:B------:R-:W-:Y:S02]  /*2d00*/  UIADD3 UR16, UPT, UPT, UR20, 0x4, URZ ;  /* 0x0000000414107890 */ /* 0x000fe4000fffe0ff */
[----:B------:R-:W-:Y:S01]  /*2d10*/  UIADD3 UR70, UPT, UPT, UR74, 0x4, URZ ;  /* 0x000000044a467890 */ /* 0x000fe2000fffe0ff */
[----:B------:R-:W-:Y:S01]  /*2d20*/  R2UR UR9, R2 ;  /* 0x00000000020972ca */ /* 0x000fe200000e0000 */
[----:B------:R-:W-:Y:S01]  /*2d30*/  UIADD3 UR12, UPT, UPT, UR20, 0x6, URZ ;  /* 0x00000006140c7890 */ /* 0x000fe2000fffe0ff */
[----:B------:R-:W-:Y:S01]  /*2d40*/  R2UR UR4, R0 ;  /* 0x00000000000472ca */ /* 0x000fe200000e0000 */
[----:B------:R-:W-:Y:S02]  /*2d50*/  UIADD3 UR68, UPT, UPT, UR74, 0x6, URZ ;  /* 0x000000064a447890 */ /* 0x000fe4000fffe0ff */
[----:B------:R-:W-:Y:S02]  /*2d60*/  UISETP.NE.AND UP4, UPT, UR24, URZ, UPT ;  /* 0x000000ff1800728c */ /* 0x000fe4000bf85270 */
[----:B------:R-:W-:Y:S01]  /*2d70*/  UISETP.NE.AND UP0, UPT, UR27, 0x3, UPT ;  /* 0x000000031b00788c */ /* 0x000fe2000bf05270 */
[----:B------:R-:W-:Y:S01]  /*2d80*/  UMOV UR38, 0x0 ;  /* 0x0000000000267882 */ /* 0x000fe20000000000 */
[----:B------:R-:W-:Y:S02]  /*2d90*/  UMOV UR39, 0x8200490 ;  /* 0x0820049000277882 */ /* 0x000fe40000000000 */
[----:B------:R-:W-:Y:S02]  /*2da0*/  USEL UR33, URZ, 0x1, UP0 ;  /* 0x00000001ff217887 */ /* 0x000fe40008000000 */
[----:B------:R-:W-:Y:S02]  /*2db0*/  USEL UR27, UR27, URZ, UP0 ;  /* 0x000000ff1b1b7287 */ /* 0x000fe40008000000 */
[----:B------:R-:W-:Y:S01]  /*2dc0*/  ULOP3.LUT UR22, UR22, UR33, URZ, 0x3c, !UPT ;  /* 0x0000002116167292 */ /* 0x000fe2000f8e3cff */
[----:B------:R-:W-:Y:S01]  /*2dd0*/  UMOV UR40, UR20 ;  /* 0x0000001400287c82 */ /* 0x000fe20008000000 */
        /* <DEDUP_REMOVED lines=9> */
[----:B------:R-:W-:Y:S01]  /*2e70*/  UMOV UR15, 0x8200490 ;  /* 0x08200490000f7882 */ /* 0x000fe20000000000 */
[----:B------:R-:W-:Y:S01]  /*2e80*/  UMOV UR17, 0x40004040 ;  /* 0x4000404000117882 */ /* 0x000fe20000000000 */
[----:B------:R-:W-:Y:S01]  /*2e90*/  UMOV UR71, 0x40004040 ;  /* 0x4000404000477882 */ /* 0x000fe20000000000 */
[----:B------:R-:W-:Y:S01]  /*2ea0*/  UMOV UR10, 0x0 ;  /* 0x00000000000a7882 */ /* 0x000fe20000000000 */
[----:B------:R2:W-:Y:S01]  /*2eb0*/  UTCHMMA gdesc[UR16], gdesc[UR70], tmem[UR9], tmem[UR14], idesc[UR15], UPT ;  /* 0x00ff0e46100075ea */ /* 0x0005e2000b800009 */
[----:B------:R-:W-:Y:S01]  /*2ec0*/  UMOV UR11, 0x8200490 ;  /* 0x08200490000b7882 */ /* 0x000fe20000000000 */
[----:B------:R-:W-:Y:S01]  /*2ed0*/  UMOV UR13, 0x40004040 ;  /* 0x40004040000d7882 */ /* 0x000fe20000000000 */
[----:B------:R-:W-:Y:S02]  /*2ee0*/  UMOV UR69, 0x40004040 ;  /* 0x4000404000457882 */ /* 0x000fe40000000000 */
[----:B------:R2:W-:Y:S01]  /*2ef0*/  UTCHMMA gdesc[UR12], gdesc[UR68], tmem[UR4], tmem[UR10], idesc[UR11], UPT ;  /* 0x00ff0a440c0075ea */ /* 0x0005e2000b800004 */
[----:B------:R-:W-:Y:S05]  /*2f00*/  BRA.U UP4, `(.L_x_60) ;  /* 0x0000000104047547 */ /* 0x000fea000b800000 */
[----:B--2---:R-:W-:Y:S05]  /*2f10*/  BPT.TRAP 0x1 ;  /* 0x000000040000795c */ /* 0x004fea0000300000 */
.L_x_60:
[----:B--2---:R-:W-:Y:S09]  /*2f20*/  UIADD3 UR4, UPT, UPT, UR21, 0x1c050, URZ ;  /* 0x0001c05015047890 */ /* 0x004ff2000fffe0ff */
[----:B------:R2:W-:Y:S01]  /*2f30*/  UTCBAR [UR4], URZ ;  /* 0x000000ff040073e9 */ /* 0x0005e200080000ff */
[----:B------:R-:W-:Y:S05]  /*2f40*/  BRA.U UP5, `(.L_x_61) ;  /* 0x0000000105047547 */ /* 0x000fea000b800000 */
[----:B--2---:R-:W-:Y:S05]  /*2f50*/  BPT.TRAP 0x1 ;  /* 0x000000040000795c */ /* 0x004fea0000300000 */
.L_x_61:
[----:B------:R-:W-:Y:S01]  /*2f60*/  MOV R0, UR31 ;  /* 0x0000001f00007c02 */ /* 0x000fe20008000f00 */
[----:B------:R-:W-:Y:S03]  /*2f70*/  UISETP.NE.AND UP3, UPT, UR23, URZ, UPT ;  /* 0x000000ff1700728c */ /* 0x000fe6000bf65270 */
[----:B-1----:R-:W-:Y:S04]  /*2f80*/  SHF.L.U32 R3, R0, 0x1f, RZ ;  /* 0x0000001f00037819 */ /* 0x002fe800000006ff */
[----:B------:R-:W1:Y:S02]  /*2f90*/  SYNCS.PHASECHK.TRANS64.TRYWAIT P0, [UR21+0x1c0a8], R3 ;  /* 0x01c0a803ff0075a7 */ /* 0x000e640008001115 */
[----:B-1----:R-:W-:Y:S05]  /*2fa0*/  @!P0 BRA `(.L_x_62) ;  /* 0x0000019000e88947 */ /* 0x002fea0003800000 */
.L_x_415:
[----:B------:R-:W-:Y:S05]  /*2fb0*/  BRA.U UP3, `(.L_x_63) ;  /* 0x0000000103047547 */ /* 0x000fea000b800000 */
[----:B--2---:R-:W-:Y:S05]  /*2fc0*/  BPT.TRAP 0x1 ;  /* 0x000000040000795c */ /* 0x004fea0000300000 */
.L_x_63:
[----:B-1----:R-:W-:Y:S01]  /*2fd0*/  IMAD.U32 R0, RZ, RZ, UR30 ;  /* 0x0000001eff007e24 */ /* 0x002fe2000f8e00ff */
[----:B------:R-:W-:Y:S01]  /*2fe0*/  MOV R4, 0xa0 ;  /* 0x000000a000047802 */ /* 0x000fe20000000f00 */
[----:B------:R-:W-:Y:S03]  /*2ff0*/  IMAD.MOV.U32 R3, RZ, RZ, 0x180 ;  /* 0x00000180ff037424 */ /* 0x000fe600078e00ff */
[----:B------:R-:W-:Y:S04]  /*3000*/  SHF.L.U32 R5, R0, 0x1f, RZ ;  /* 0x0000001f00057819 */ /* 0x000fe800000006ff */
[----:B------:R-:W1:Y:S02]  /*3010*/  SYNCS.PHASECHK.TRANS64.TRYWAIT P0, [UR21+0x1c068], R5 ;  /* 0x01c06805ff0075a7 */ /* 0x000e640008001115 */
[----:B-1----:R-:W-:Y:S05]  /*3020*/  @!P0 BRA `(.L_x_64) ;  /* 0x0000019000e08947 */ /* 0x002fea0003800000 */
.L_x_417:
[----:B------:R-:W-:Y:S01]  /*3030*/  ULEA UR66, UR6, UR32, 0xa ;  /* 0x0000002006427291 */ /* 0x000fe2000f8e50ff */
[----:B------:R-:W-:Y:S01]  /*3040*/  IMAD.MOV.U32 R2, RZ, RZ, 0xa8 ;  /* 0x000000a8ff027424 */ /* 0x000fe200078e00ff */
[----:B------:R-:W-:Y:S01]  /*3050*/  UISETP.NE.U32.AND UP0, UPT, UR5, URZ, UPT ;  /* 0x000000ff0500728c */ /* 0x000fe2000bf05070 */
[----:B------:R-:W-:Y:S01]  /*3060*/  R2UR UR18, R4 ;  /* 0x00000000041272ca */ /* 0x000fe200000e0000 */
[----:B------:R-:W-:Y:S01]  /*3070*/  UIADD3 UR64, UPT, UPT, UR66, 0x80, URZ ;  /* 0x0000008042407890 */ /* 0x000fe2000fffe0ff */
[----:B------:R-:W-:Y:S01]  /*3080*/  IMAD.MOV.U32 R4, RZ, RZ, 0xb0 ;  /* 0x000000b0ff047424 */ /* 0x000fe200078e00ff */
[----:B------:R-:W-:Y:S01]  /*3090*/  UIADD3 UR62, UPT, UPT, UR66, 0x100, URZ ;  /* 0x00000100423e7890 */ /* 0x000fe2000fffe0ff */
[----:B------:R-:W-:Y:S01]  /*30a0*/  R2UR UR16, R2 ;  /* 0x00000000021072ca */ /* 0x000fe200000e0000 */
[----:B------:R-:W-:Y:S01]  /*30b0*/  UIADD3 UR60, UPT, UPT, UR66, 0x180, URZ ;  /* 0x00000180423c7890 */ /* 0x000fe2000fffe0ff */
[----:B------:R-:W-:Y:S01]  /*30c0*/  IMAD.MOV.U32 R2, RZ, RZ, 0xb8 ;  /* 0x000000b8ff027424 */ /* 0x000fe200078e00ff */
[----:B------:R-:W-:Y:S01]  /*30d0*/  UIADD3 UR58, UPT, UPT, UR66, 0x200, URZ ;  /* 0x00000200423a7890 */ /* 0x000fe2000fffe0ff */
[----:B------:R-:W-:Y:S01]  /*30e0*/  R2UR UR19, R3 ;  /* 0x00000000031372ca */ /* 0x000fe200000e0000 */
[----:B------:R-:W-:Y:S01]  /*30f0*/  UIADD3 UR56, UPT, UPT, UR66, 0x280, URZ ;  /* 0x0000028042387890 */ /* 0x000fe2000fffe0ff */
[----:B-1----:R-:W-:Y:S01]  /*3100*/  IMAD.MOV.U32 R0, RZ, RZ, 0x180 ;  /* 0x00000180ff007424 */ /* 0x002fe200078e00ff */
[----:B------:R-:W-:Y:S01]  /*3110*/  UIADD3 UR54, UPT, UPT, UR66, 0x300, URZ ;  /* 0x0000030042367890 */ /* 0x000fe2000fffe0ff */
[----:B------:R-:W-:Y:S01]  /*3120*/  R2UR UR12, R2 ;  /* 0x00000000020c72ca */ /* 0x000fe200000e0000 */
[----:B------:R-:W-:Y:S01]  /*3130*/  UIADD3 UR52, UPT, UPT, UR66, 0x380, URZ ;  /* 0x0000038042347890 */ /* 0x000fe2000fffe0ff */
[----:B------:R-:W-:Y:S01]  /*3140*/  IMAD.MOV.U32 R2, RZ, RZ, 0xc8 ;  /* 0x000000c8ff027424 */ /* 0x000fe200078e00ff */
[----:B------:R-:W-:Y:S01]  /*3150*/  R2UR UR14, R4 ;  /* 0x00000000040e72ca */ /* 0x000fe200000e0000 */
[----:B------:R-:W-:Y:S01]  /*3160*/  IMAD.MOV.U32 R3, RZ, RZ, 0x180 ;  /* 0x00000180ff037424 */ /* 0x000fe200078e00ff */
[----:B------:R-:W-:Y:S01]  /*3170*/  R2UR UR17, R0 ;  /* 0x00000000001172ca */ /* 0x000fe200000e0000 */
[----:B------:R-:W-:Y:S01]  /*3180*/  IMAD.MOV.U32 R4, RZ, RZ, 0xc0 ;  /* 0x000000c0ff047424 */ /* 0x000fe200078e00ff */
[----:B------:R-:W-:Y:S01]  /*3190*/  R2UR UR8, R2 ;  /* 0x00000000020872ca */ /* 0x000fe200000e0000 */
[----:B------:R-:W-:Y:S01]  /*31a0*/  IMAD.MOV.U32 R2, RZ, RZ, 0xd0 ;  /* 0x000000d0ff027424 */ /* 0x000fe200078e00ff */
[C---:B------:R-:W-:Y:S01]  /*31b0*/  R2UR UR15, R3.reuse ;  /* 0x00000000030f72ca */ /* 0x040fe200000e0000 */
[----:B------:R-:W-:Y:S01]  /*31c0*/  UMOV UR50, 0x0 ;  /* 0x0000000000327882 */ /* 0x000fe20000000000 */
[----:B------:R-:W-:Y:S01]  /*31d0*/  R2UR UR13, R0 ;  /* 0x00000000000d72ca */ /* 0x000fe200000e0000 */
[----:B------:R-:W-:Y:S01]  /*31e0*/  UMOV UR51, 0x8110490 ;  /* 0x0811049000337882 */ /* 0x000fe20000000000 */
[----:B------:R-:W-:Y:S01]  /*31f0*/  R2UR UR6, R2 ;  /* 0x00000000020672ca */ /* 0x000fe200000e0000 */
[----:B------:R-:W-:Y:S01]  /*3200*/  IMAD.MOV.U32 R2, RZ, RZ, 0xd8 ;  /* 0x000000d8ff027424 */ /* 0x000fe200078e00ff */
[----:B------:R-:W-:Y:S01]  /*3210*/  R2UR UR10, R4 ;  /* 0x00000000040a72ca */ /* 0x000fe200000e0000 */
[----:B------:R-:W-:Y:S01]  /*3220*/  UMOV UR67, 0x40004040 ;  /* 0x4000404000437882 */ /* 0x000fe20000000000 */
[----:B------:R-:W-:Y:S01]  /*3230*/  R2UR UR11, R3 ;  /* 0x00000000030b72ca */ /* 0x000fe200000e0000 */
[----:B------:R1:W-:Y:S01]  /*3240*/  UTCHMMA tmem[UR18], gdesc[UR66], tmem[UR19], tmem[UR50], idesc[UR51], UP0 ;  /* 0x00ff3242120079ea */ /* 0x0003e20008000013 */
[C---:B------:R-:W-:Y:S01]  /*3250*/  R2UR UR9, R0.reuse ;  /* 0x00000000000972ca */ /* 0x040fe200000e0000 */
[----:B------:R-:W-:Y:S01]  /*3260*/  UMOV UR48, 0x0 ;  /* 0x0000000000307882 */ /* 0x000fe20000000000 */
[----:B------:R-:W-:Y:S01]  /*3270*/  R2UR UR7, R0 ;  /* 0x00000000000772ca */ /* 0x000fe200000e0000 */
[----:B------:R-:W-:Y:S01]  /*3280*/  UMOV UR49, 0x8110490 ;  /* 0x0811049000317882 */ /* 0x000fe20000000000 */
[----:B--2---:R-:W-:Y:S01]  /*3290*/  R2UR UR4, R2 ;  /* 0x00000000020472ca */ /* 0x004fe200000e0000 */
[----:B------:R-:W-:Y:S01]  /*32a0*/  UMOV UR65, 0x40004040 ;  /* 0x4000404000417882 */ /* 0x000fe20000000000 */
[----:B------:R-:W-:Y:S01]  /*32b0*/  R2UR UR5, R0 ;  /* 0x00000000000572ca */ /* 0x000fe200000e0000 */
[----:B------:R1:W-:Y:S01]  /*32c0*/  UTCHMMA tmem[UR16], gdesc[UR64], tmem[UR17], tmem[UR48], idesc[UR49], UPT ;  /* 0x00ff3040100079ea */ /* 0x0003e2000b800011 */
        /* <DEDUP_REMOVED lines=22> */
[----:B------:R-:W-:Y:S02]  /*3430*/  UMOV UR53, 0x40004040 ;  /* 0x4000404000357882 */ /* 0x000fe40000000000 */
[----:B------:R1:W-:Y:S01]  /*3440*/  UTCHMMA tmem[UR4], gdesc[UR52], tmem[UR5], tmem[UR34], idesc[UR35], UPT ;  /* 0x00ff2234040079ea */ /* 0x0003e2000b800005 */
[----:B------:R-:W-:Y:S05]  /*3450*/  BRA.U UP5, `(.L_x_65) ;  /* 0x0000000105047547 */ /* 0x000fea000b800000 */
[----:B-1----:R-:W-:Y:S05]  /*3460*/  BPT.TRAP 0x1 ;  /* 0x000000040000795c */ /* 0x002fea0000300000 */
.L_x_65:
[----:B-1----:R-:W-:Y:S02]  /*3470*/  UIADD3 UR4, UPT, UPT, UR21, 0x1c098, URZ ;  /* 0x0001c09815047890 */ /* 0x002fe4000fffe0ff */
[----:B------:R-:W-:Y:S07]  /*3480*/  ULOP3.LUT UR31, UR31, 0x1, URZ, 0x3c, !UPT ;  /* 0x000000011f1f7892 */ /* 0x000fee000f8e3cff */
[----:B------:R1:W-:Y:S01]  /*3490*/  UTCBAR [UR4], URZ ;  /* 0x000000ff040073e9 */ /* 0x0003e200080000ff */
[----:B------:R-:W-:Y:S05]  /*34a0*/  BRA.U !UP1, `(.L_x_66) ;  /* 0x0000000109047547 */ /* 0x000fea000b800000 */
[----:B-1----:R-:W-:Y:S05]  /*34b0*/  BPT.TRAP 0x1 ;  /* 0x000000040000795c */ /* 0x002fea0000300000 */
.L_x_66:
[----:B------:R-:W-:Y:S01]  /*34c0*/  ULEA UR8, UR26, UR21, 0x3 ;  /* 0x000000151a087291 */ /* 0x000fe2000f8e18ff */
[----:B------:R-:W-:Y:S01]  /*34d0*/  IMAD.MOV.U32 R2, RZ, RZ, 0x80 ;  /* 0x00000080ff027424 */ /* 0x000fe200078e00ff */
[----:B------:R-:W-:Y:S01]  /*34e0*/  UIADD3 UR14, UPT, UPT, UR20, 0x400, URZ ;  /* 0x00000400140e7890 */ /* 0x000fe2000fffe0ff */
[----:B------:R-:W-:Y:S01]  /*34f0*/  IMAD.MOV.U32 R0, RZ, RZ, 0x80 ;  /* 0x00000080ff007424 */ /* 0x000fe200078e00ff */
[----:B------:R-:W-:Y:S02]  /*3500*/  UIADD3 UR8, UPT, UPT, UR8, 0x1c038, URZ ;  /* 0x0001c03808087890 */ /* 0x000fe4000fffe0ff */
[----:B------:R-:W-:Y:S01]  /*3510*/  UIADD3 UR12, UPT, UPT, UR20, 0x402, URZ ;  /* 0x00000402140c7890 */ /* 0x000fe2000fffe0ff */
[----:B------:R-:W-:Y:S01]  /*3520*/  R2UR UR7, R2 ;  /* 0x00000000020772ca */ /* 0x000fe200000e0000 */
[----:B------:R-:W-:Y:S01]  /*3530*/  UIADD3 UR10, UPT, UPT, UR20, 0x404, URZ ;  /* 0x00000404140a7890 */ /* 0x000fe2000fffe0ff */
[----:B------:R-:W-:Y:S01]  /*3540*/  R2UR UR6, R0 ;  /* 0x00000000000672ca */ /* 0x000fe200000e0000 */
[----:B------:R-:W-:Y:S01]  /*3550*/  UIADD3 UR16, UPT, UPT, UR20, 0x406, URZ ;  /* 0x0000040614107890 */ /* 0x000fe2000fffe0ff */
[----:B------:R-:W-:Y:S01]  /*3560*/  R2UR UR5, R2 ;  /* 0x00000000020572ca */ /* 0x000fe200000e0000 */
[----:B------:R-:W-:Y:S01]  /*3570*/  UIADD3 UR9, UPT, UPT, UR26, 0x1, URZ ;  /* 0x000000011a097890 */ /* 0x000fe2000fffe0ff */
[----:B-1----:R-:W-:Y:S01]  /*3580*/  R2UR UR4, R0 ;  /* 0x00000000000472ca */ /* 0x002fe200000e0000 */
[----:B------:R1:W-:Y:S01]  /*3590*/  UTCBAR [UR8], URZ ;  /* 0x000000ff080073e9 */ /* 0x0003e200080000ff */
[----:B------:R-:W-:Y:S01]  /*35a0*/  UMOV UR75, 0x40004040 ;  /* 0x40004040004b7882 */ /* 0x000fe20000000000 */
[----:B------:R-:W-:Y:S01]  /*35b0*/  UISETP.NE.AND UP0, UPT, UR9, 0x3, UPT ;  /* 0x000000030900788c */ /* 0x000fe2000bf05270 */
[----:B------:R-:W-:Y:S01]  /*35c0*/  UMOV UR34, 0x0 ;  /* 0x0000000000227882 */ /* 0x000fe20000000000 */
[----:B------:R-:W-:Y:S02]  /*35d0*/  UMOV UR35, 0x8200490 ;  /* 0x0820049000237882 */ /* 0x000fe40000000000 */
[----:B------:R-:W-:Y:S01]  /*35e0*/  USEL UR9, UR9, URZ, UP0 ;  /* 0x000000ff09097287 */ /* 0x000fe20008000000 */
        /* <DEDUP_REMOVED lines=18> */
[----:B-1----:R-:W-:Y:S05]  /*3710*/  BPT.TRAP 0x1 ;  /* 0x000000040000795c */ /* 0x002fea0000300000 */
.L_x_67:
[----:B-1----:R-:W-:Y:S09]  /*3720*/  UIADD3 UR4, UPT, UPT, UR21, 0x1c060, URZ ;  /* 0x0001c06015047890 */ /* 0x002ff2000fffe0ff */
[----:B------:R1:W-:Y:S01]  /*3730*/  UTCBAR [UR4], URZ ;  /* 0x000000ff040073e9 */ /* 0x0003e200080000ff */
[----:B------:R-:W-:Y:S05]  /*3740*/  BRA.U !UP1, `(.L_x_68) ;  /* 0x0000000109047547 */ /* 0x000fea000b800000 */
[----:B-1----:R-:W-:Y:S05]  /*3750*/  BPT.TRAP 0x1 ;  /* 0x000000040000795c */ /* 0x002fea0000300000 */
.L_x_68:
[----:B------:R-:W-:Y:S02]  /*3760*/  ULEA UR5, UR9, UR21, 0x3 ;  /* 0x0000001509057291 */ /* 0x000fe4000f8e18ff */
[----:B------:R-:W-:Y:S02]  /*3770*/  UIADD3 UR9, UPT, UPT, UR9, 0x1, URZ ;  /* 0x0000000109097890 */ /* 0x000fe4000fffe0ff */
[----:B-1----:R-:W-:Y:S02]  /*3780*/  UIADD3 UR4, UPT, UPT, UR5, 0x1c038, URZ ;  /* 0x0001c03805047890 */ /* 0x002fe4000fffe0ff */
[----:B------:R-:W-:Y:S04]  /*3790*/  UISETP.NE.AND UP0, UPT, UR9, 0x3, UPT ;  /* 0x000000030900788c */ /* 0x000fe8000bf05270 */
[----:B------:R-:W-:Y:S03]  /*37a0*/  USEL UR26, UR9, URZ, UP0 ;  /* 0x000000ff091a7287 */ /* 0x000fe60008000000 */
[----:B------:R1:W-:Y:S01]  /*37b0*/  UTCBAR [UR4], URZ ;  /* 0x000000ff040073e9 */ /* 0x0003e200080000ff */
[----:B------:R-:W-:Y:S08]  /*37c0*/  BRA.U !UP1, `(.L_x_69) ;  /* 0x0000000109047547 */ /* 0x000ff0000b800000 */
[----:B-1----:R-:W-:Y:S05]  /*37d0*/  BPT.TRAP 0x1 ;  /* 0x000000040000795c */ /* 0x002fea0000300000 */
.L_x_69:
[----:B-1----:R-:W-:Y:S01]  /*37e0*/  ULEA UR4, UR27, UR21, 0x3 ;  /* 0x000000151b047291 */ /* 0x002fe2000f8e18ff */
[----:B------:R-:W-:Y:S04]  /*37f0*/  MOV R0, UR22 ;  /* 0x0000001600007c02 */ /* 0x000fe80008000f00 */
[----:B------:R-:W-:Y:S04]  /*3800*/  SHF.L.U32 R3, R0, 0x1f, RZ ;  /* 0x0000001f00037819 */ /* 0x000fe800000006ff */
[----:B------:R-:W1:Y:S02]  /*3810*/  SYNCS.PHASECHK.TRANS64.TRYWAIT P0, [UR4+0x1c020], R3 ;  /* 0x01c02003ff0075a7 */ /* 0x000e640008001104 */
[----:B-1----:R-:W-:Y:S05]  /*3820*/  @!P0 BRA `(.L_x_70) ;  /* 0x0000018800f88947 */ /* 0x002fea0003800000 */
.L_x_419:
[----:B------:R-:W-:Y:S04]  /*3830*/  UIADD3 UR4, UPT, UPT, UR27, 0x1, URZ ;  /* 0x000000011b047890 */ /* 0x000fe8000fffe0ff */
[----:B------:R-:W-:Y:S04]  /*3840*/  UISETP.NE.AND UP0, UPT, UR4, 0x3, UPT ;  /* 0x000000030400788c */ /* 0x000fe8000bf05270 */
[----:B------:R-:W-:Y:S02]  /*3850*/  USEL UR5, URZ, 0x1, UP0 ;  /* 0x00000001ff057887 */ /* 0x000fe40008000000 */
[----:B------:R-:W-:Y:S02]  /*3860*/  USEL UR4, UR4, URZ, UP0 ;  /* 0x000000ff04047287 */ /* 0x000fe40008000000 */
[----:B------:R-:W-:Y:S01]  /*3870*/  ULOP3.LUT UR22, UR22, UR5, URZ, 0x3c, !UPT ;  /* 0x0000000516167292 */ /* 0x000fe2000f8e3cff */
[----:B------:R-:W-:Y:S11]  /*3880*/  BRA.U UP5, `(.L_x_71) ;  /* 0x0000000105047547 */ /* 0x000ff6000b800000 */
[----:B------:R-:W-:Y:S05]  /*3890*/  BPT.TRAP 0x1 ;  /* 0x000000040000795c */ /* 0x000fea0000300000 */
.L_x_71:
[----:B-1----:R-:W-:Y:S04]  /*38a0*/  MOV R0, UR31 ;  /* 0x0000001f00007c02 */ /* 0x002fe80008000f00 */
[----:B------:R-:W-:Y:S04]  /*38b0*/  SHF.L.U32 R3, R0, 0x1f, RZ ;  /* 0x0000001f00037819 */ /* 0x000fe800000006ff */
[----:B------:R-:W1:Y:S02]  /*38c0*/  SYNCS.PHASECHK.TRANS64.TRYWAIT P0, [UR21+0x1c0a0], R3 ;  /* 0x01c0a003ff0075a7 */ /* 0x000e640008001115 */
[----:B-1----:R-:W-:Y:S05]  /*38d0*/  @!P0 BRA `(.L_x_72) ;  /* 0x0000018800e48947 */ /* 0x002fea0003800000 */
.L_x_421:
[----:B------:R-:W-:Y:S05]  /*38e0*/  BRA.U UP4, `(.L_x_73) ;  /* 0x0000000104047547 */ /* 0x000fea000b800000 */
[----:B------:R-:W-:Y:S05]  /*38f0*/  BPT.TRAP 0x1 ;  /* 0x000000040000795c */ /* 0x000fea0000300000 */
.L_x_73:
[----:B------:R-:W-:Y:S01]  /*3900*/  ULOP3.LUT UR33, UR29, 0x1, URZ, 0x3c, !UPT ;  /* 0x000000011d217892 */ /* 0x000fe2000f8e3cff */
[----:B------:R-:W-:Y:S02]  /*3910*/  HFMA2 R4, -RZ, RZ, 0, 1.9073486328125e-06 ;  /* 0x00000020ff047431 */ /* 0x000fe400000001ff */
[----:B-1----:R-:W-:Y:S01]  /*3920*/  IMAD.MOV.U32 R3, RZ, RZ, 0x100 ;  /* 0x00000100ff037424 */ /* 0x002fe200078e00ff */
[----:B------:R-:W-:Y:S02]  /*3930*/  MOV R2, 0x28 ;  /* 0x0000002800027802 */ /* 0x000fe40000000f00 */
[----:B------:R-:W-:Y:S05]  /*3940*/  IMAD.U32 R0, RZ, RZ, UR33 ;  /* 0x00000021ff007e24 */ /* 0x000fea000f8e00ff */
[----:B------:R-:W-:Y:S01]  /*3950*/  SHF.L.U32 R5, R0, 0x1f, RZ ;  /* 0x0000001f00057819 */ /* 0x000fe200000006ff */
[----:B------:R-:W-:Y:S03]  /*3960*/  IMAD.MOV.U32 R0, RZ, RZ, 0x100 ;  /* 0x00000100ff007424 */ /* 0x000fe600078e00ff */
[----:B------:R-:W1:Y:S02]  /*3970*/  SYNCS.PHASECHK.TRANS64.TRYWAIT P0, [UR21+0x1c058], R5 ;  /* 0x01c05805ff0075a7 */ /* 0x000e640008001115 */
[----:B-1----:R-:W-:Y:S05]  /*3980*/  @!P0 BRA `(.L_x_74) ;  /* 0x0000018800d08947 */ /* 0x002fea0003800000 */
.L_x_423:
[----:B------:R-:W-:Y:S01]  /*3990*/  ULEA UR66, UR27, UR32, 0xa ;  /* 0x000000201b427291 */ /* 0x000fe2000f8e50ff */
[----:B------:R-:W-:Y:S01]  /*39a0*/  R2UR UR17, R2 ;  /* 0x00000000021172ca */ /* 0x000fe200000e0000 */
[----:B------:R-:W-:Y:S01]  /*39b0*/  IMAD.MOV.U32 R2, RZ, RZ, 0x38 ;  /* 0x00000038ff027424 */ /* 0x000fe200078e00ff */
        /* <DEDUP_REMOVED lines=10> */
[----:B------:R-:W-:Y:S01]  /*3a60*/  R2UR UR18, R0 ;  /* 0x00000000001272ca */ /* 0x000fe200000e0000 */
[----:B------:R-:W-:Y:S01]  /*3a70*/  UIADD3 UR54, UPT, UPT, UR66, 0x300, URZ ;  /* 0x0000030042367890 */ /* 0x000fe2000fffe0ff */
[----:B------:R-:W-:Y:S01]  /*3a80*/  R2UR UR9, R2 ;  /* 0x00000000020972ca */ /* 0x000fe200000e0000 */
[----:B------:R-:W-:Y:S01]  /*3a90*/  UIADD3 UR52, UPT, UPT, UR66, 0x380, URZ ;  /* 0x0000038042347890 */ /* 0x000fe2000fffe0ff */
[----:B------:R-:W-:Y:S01]  /*3aa0*/  IMAD.MOV.U32 R2, RZ, RZ, 0x50 ;  /* 0x00000050ff027424 */ /* 0x000fe200078e00ff */
[----:B------:R-:W-:Y:S01]  /*3ab0*/  R2UR UR15, R4 ;  /* 0x00000000040f72ca */ /* 0x000fe200000e0000 */
[----:B------:R-:W-:Y:S01]  /*3ac0*/  IMAD.MOV.U32 R3, RZ, RZ, 0x100 ;  /* 0x00000100ff037424 */ /* 0x000fe200078e00ff */
[----:B------:R-:W-:Y:S01]  /*3ad0*/  UMOV UR50, 0x0 ;  /* 0x0000000000327882 */ /* 0x000fe20000000000 */
[----:B------:R-:W-:Y:S01]  /*3ae0*/  IMAD.MOV.U32 R0, RZ, RZ, 0x100 ;  /* 0x00000100ff007424 */ /* 0x000fe200078e00ff */
[----:B------:R-:W-:Y:S01]  /*3af0*/  R2UR UR7, R2 ;  /* 0x00000000020772ca */ /* 0x000fe200000e0000 */
[----:B------:R-:W-:Y:S01]  /*3b00*/  IMAD.MOV.U32 R4, RZ, RZ, 0x40 ;  /* 0x00000040ff047424 */ /* 0x000fe200078e00ff */
[C---:B------:R-:W-:Y:S01]  /*3b10*/  R2UR UR16, R3.reuse ;  /* 0x00000000031072ca */ /* 0x040fe200000e0000 */
[----:B------:R-:W-:Y:S01]  /*3b20*/  IMAD.MOV.U32 R2, RZ, RZ, 0x58 ;  /* 0x00000058ff027424 */ /* 0x000fe200078e00ff */
[----:B------:R-:W-:Y:S01]  /*3b30*/  R2UR UR14, R0 ;  /* 0x00000000000e72ca */ /* 0x000fe200000e0000 */
[----:B------:R-:W-:Y:S01]  /*3b40*/  UMOV UR51, 0x8110490 ;  /* 0x0811049000337882 */ /* 0x000fe20000000000 */
[----:B------:R-:W-:Y:S01]  /*3b50*/  R2UR UR11, R4 ;  /* 0x00000000040b72ca */ /* 0x000fe200000e0000 */
[----:B------:R-:W-:Y:S01]  /*3b60*/  UMOV UR67, 0x40004040 ;  /* 0x4000404000437882 */ /* 0x000fe20000000000 */
[----:B------:R-:W-:Y:S01]  /*3b70*/  R2UR UR12, R3 ;  /* 0x00000000030c72ca */ /* 0x000fe200000e0000 */
[----:B------:R2:W-:Y:S01]  /*3b80*/  UTCHMMA tmem[UR19], gdesc[UR66], tmem[UR20], tmem[UR50], idesc[UR51], UPT ;  /* 0x00ff3242130079ea */ /* 0x0005e2000b800014 */
[C---:B------:R-:W-:Y:S01]  /*3b90*/  R2UR UR10, R0.reuse ;  /* 0x00000000000a72ca */ /* 0x040fe200000e0000 */
[----:B------:R-:W-:Y:S01]  /*3ba0*/  UMOV UR48, 0x0 ;  /* 0x0000000000307882 */ /* 0x000fe20000000000 */
[----:B------:R-:W-:Y:S01]  /*3bb0*/  R2UR UR8, R0 ;  /* 0x00000000000872ca */ /* 0x000fe200000e0000 */
[----:B------:R-:W-:Y:S01]  /*3bc0*/  UMOV UR49, 0x8110490 ;  /* 0x0811049000317882 */ /* 0x000fe20000000000 */
[----:B------:R-:W-:Y:S01]  /*3bd0*/  R2UR UR5, R2 ;  /* 0x00000000020572ca */ /* 0x000fe200000e0000 */
        /* <DEDUP_REMOVED lines=28> */
[----:B--2---:R-:W-:Y:S05]  /*3da0*/  BPT.TRAP 0x1 ;  /* 0x000000040000795c */ /* 0x004fea0000300000 */
.L_x_75:
[----:B--2---:R-:W-:Y:S02]  /*3db0*/  UIADD3 UR8, UPT, UPT, UR21, 0x1c090, URZ ;  /* 0x0001c09015087890 */ /* 0x004fe4000fffe0ff */
[----:B------:R-:W-:Y:S01]  /*3dc0*/  ULOP3.LUT UR7, UR30, 0x1, URZ, 0x3c, !UPT ;  /* 0x000000011e077892 */ /* 0x000fe2000f8e3cff */
[----:B------:R-:W-:Y:S01]  /*3dd0*/  UMOV UR5, 0x1 ;  /* 0x0000000100057882 */ /* 0x000fe20000000000 */
[----:B------:R-:W-:Y:S05]  /*3de0*/  UMOV UR6, UR27 ;  /* 0x0000001b00067c82 */ /* 0x000fea0008000000 */
[----:B------:R2:W-:Y:S01]  /*3df0*/  UTCBAR [UR8], URZ ;  /* 0x000000ff080073e9 */ /* 0x0005e200080000ff */
[----:B------:R-:W-:Y:S05]  /*3e00*/  BRA.U UP2, `(.L_x_76) ;  /* 0xffffffed024c7547 */ /* 0x000fea000b83ffff */
.L_x_57:
[----:B------:R-:W-:Y:S04]  /*3e10*/  BSSY.RECONVERGENT B0, `(.L_x_77) ;  /* 0x0000003000007945 */ /* 0x000fe80003800200 */
[----:B------:R-:W-:Y:S05]  /*3e20*/  @!P4 BRA `(.L_x_78) ;  /* 0x000000000004c947 */ /* 0x000fea0003800000 */
[----:B-12---:R-:W-:Y:S05]  /*3e30*/  BPT.TRAP 0x1 ;  /* 0x000000040000795c */ /* 0x006fea0000300000 */
.L_x_78:
[----:B-12---:R-:W-:Y:S05]  /*3e40*/  BSYNC.RECONVERGENT B0 ;  /* 0x0000000000007941 */ /* 0x006fea0003800200 */
.L_x_77:
[----:B------:R-:W-:Y:S01]  /*3e50*/  UIADD3 UR6, UPT, UPT, UR21, 0x1c010, URZ ;  /* 0x0001c01015067890 */ /* 0x000fe2000fffe0ff */
[----:B------:R-:W-:Y:S08]  /*3e60*/  BSSY.RECONVERGENT B0, `(.L_x_79) ;  /* 0x0000004000007945 */ /* 0x000ff00003800200 */
[----:B------:R1:W-:Y:S01]  /*3e70*/  UTCBAR [UR6], URZ ;  /* 0x000000ff060073e9 */ /* 0x0003e200080000ff */
[----:B------:R-:W-:Y:S05]  /*3e80*/  @!P4 BRA `(.L_x_80) ;  /* 0x000000000004c947 */ /* 0x000fea0003800000 */
[----:B-1----:R-:W-:Y:S05]  /*3e90*/  BPT.TRAP 0x1 ;  /* 0x000000040000795c */ /* 0x002fea0000300000 */
.L_x_80:
[----:B-1----:R-:W-:Y:S05]  /*3ea0*/  BSYNC.RECONVERGENT B0 ;  /* 0x0000000000007941 */ /* 0x002fea0003800200 */
.L_x_79:
[----:B------:R-:W-:-:S09]  /*3eb0*/  UIADD3 UR6, UPT, UPT, UR21, 0x1c018, URZ ;  /* 0x0001c01815067890 */ /* 0x000fd2000fffe0ff */
[----:B------:R1:W-:Y:S01]  /*3ec0*/  UTCBAR [UR6], URZ ;  /* 0x000000ff060073e9 */ /* 0x0003e200080000ff */
[----:B------:R-:W-:Y:S05]  /*3ed0*/  BRA.U UP5, `(.L_x_81) ;  /* 0x0000000105047547 */ /* 0x000fea000b800000 */
[----:B-1----:R-:W-:Y:S05]  /*3ee0*/  BPT.TRAP 0x1 ;  /* 0x000000040000795c */ /* 0x002fea0000300000 */
.L_x_81:
[----:B------:R-:W-:-:S04]  /*3ef0*/  MOV R3, UR31 ;  /* 0x0000001f00037c02 */ /* 0x000fc80008000f00 */
[----:B------:R-:W-:-:S04]  /*3f00*/  SHF.L.U32 R3, R3, 0x1f, RZ ;  /* 0x0000001f03037819 */ /* 0x000fc800000006ff */
[----:B------:R-:W2:Y:S02]  /*3f10*/  SYNCS.PHASECHK.TRANS64.TRYWAIT P0, [UR21+0x1c0a8], R3 ;  /* 0x01c0a803ff0075a7 */ /* 0x000ea40008001115 */
[----:B--2---:R-:W-:Y:S05]  /*3f20*/  @!P0 BRA `(.L_x_82) ;  /* 0x0000018400888947 */ /* 0x004fea0003800000 */
.L_x_425:
[----:B------:R-:W-:Y:S05]  /*3f30*/  BRA.U UP3, `(.L_x_83) ;  /* 0x0000000103047547 */ /* 0x000fea000b800000 */
[----:B-1----:R-:W-:Y:S05]  /*3f40*/  BPT.TRAP 0x1 ;  /* 0x000000040000795c */ /* 0x002fea0000300000 */
.L_x_83:
[----:B------:R-:W-:Y:S02]  /*3f50*/  IMAD.U32 R5, RZ, RZ, UR7 ;  /* 0x00000007ff057e24 */ /* 0x000fe4000f8e00ff */
[----:B------:R-:W-:Y:S02]  /*3f60*/  HFMA2 R4, -RZ, RZ, 0, 9.5367431640625e-06 ;  /* 0x000000a0ff047431 */ /* 0x000fe400000001ff */
[----:B--2---:R-:W-:Y:S01]  /*3f70*/  IMAD.MOV.U32 R3, RZ, RZ, 0x180 ;  /* 0x00000180ff037424 */ /* 0x004fe200078e00ff */
[----:B------:R-:W-:-:S04]  /*3f80*/  SHF.L.U32 R5, R5, 0x1f, RZ ;  /* 0x0000001f05057819 */ /* 0x000fc800000006ff */
[----:B------:R-:W2:Y:S02]  /*3f90*/  SYNCS.PHASECHK.TRANS64.TRYWAIT P0, [UR21+0x1c068], R5 ;  /* 0x01c06805ff0075a7 */ /* 0x000ea40008001115 */
[----:B--2---:R-:W-:Y:S05]  /*3fa0*/  @!P0 BRA `(.L_x_84) ;  /* 0x0000018400808947 */ /* 0x004fea0003800000 */
.L_x_427:
[----:B------:R-:W-:Y:S01]  /*3fb0*/  IMAD.MOV.U32 R2, RZ, RZ, 0xa8 ;  /* 0x000000a8ff027424 */ /* 0x000fe200078e00ff */
[----:B------:R-:W-:Y:S01]  /*3fc0*/  R2UR UR16, R4 ;  /* 0x00000000041072ca */ /* 0x000fe200000e0000 */
[----:B------:R-:W-:Y:S01]  /*3fd0*/  IMAD.MOV.U32 R4, RZ, RZ, 0xb0 ;  /* 0x000000b0ff047424 */ /* 0x000fe200078e00ff */
[----:B------:R-:W-:Y:S01]  /*3fe0*/  R2UR UR17, R3 ;  /* 0x00000000031172ca */ /* 0x000fe200000e0000 */
[----:B--2---:R-:W-:Y:S01]  /*3ff0*/  IMAD.MOV.U32 R0, RZ, RZ, 0x180 ;  /* 0x00000180ff007424 */ /* 0x004fe200078e00ff */
        /* <DEDUP_REMOVED lines=10> */
[----:B------:R-:W-:Y:S01]  /*40a0*/  UISETP.NE.U32.AND UP0, UPT, UR5, URZ, UPT ;  /* 0x000000ff0500728c */ /* 0x000fe2000bf05070 */
[----:B------:R-:W-:Y:S01]  /*40b0*/  R2UR UR11, R0 ;  /* 0x00000000000b72ca */ /* 0x000fe200000e0000 */
[----:B------:R-:W-:Y:S01]  /*40c0*/  UIADD3 UR66, UPT, UPT, UR34, 0x80, URZ ;  /* 0x0000008022427890 */ /* 0x000fe2000fffe0ff */
[----:B-1----:R-:W-:Y:S01]  /*40d0*/  R2UR UR6, R2 ;  /* 0x00000000020672ca */ /* 0x002fe200000e0000 */
        /* <DEDUP_REMOVED lines=16> */
[----:B------:R-:W-:Y:S01]  /*41e0*/  UMOV UR35, 0x40004040 ;  /* 0x4000404000237882 */ /* 0x000fe20000000000 */
[----:B------:R-:W-:Y:S01]  /*41f0*/  UIADD3 UR54, UPT, UPT, UR34, 0x380, URZ ;  /* 0x0000038022367890 */ /* 0x000fe2000fffe0ff */
[----:B------:R1:W-:Y:S01]  /*4200*/  UTCHMMA tmem[UR16], gdesc[UR34], tmem[UR17], tmem[UR52], idesc[UR53], UP0 ;  /* 0x00ff3422100079ea */ /* 0x0003e20008000011 */
        /* <DEDUP_REMOVED lines=30> */
.L_x_85:
[----:B-1----:R-:W-:-:S09]  /*43f0*/  UIADD3 UR5, UPT, UPT, UR21, 0x1c098, URZ ;  /* 0x0001c09815057890 */ /* 0x002fd2000fffe0ff */
[----:B------:R1:W-:Y:S01]  /*4400*/  UTCBAR [UR5], URZ ;  /* 0x000000ff050073e9 */ /* 0x0003e200080000ff */
[----:B------:R-:W-:Y:S05]  /*4410*/  BRA.U !UP1, `(.L_x_86) ;  /* 0x0000000109047547 */ /* 0x000fea000b800000 */
[----:B-1----:R-:W-:Y:S05]  /*4420*/  BPT.TRAP 0x1 ;  /* 0x000000040000795c */ /* 0x002fea0000300000 */
.L_x_86:
[----:B-1----:R-:W-:-:S04]  /*4430*/  ULEA UR5, UR26, UR21, 0x3 ;  /* 0x000000151a057291 */ /* 0x002fc8000f8e18ff */
[----:B------:R-:W-:-:S09]  /*4440*/  UIADD3 UR5, UPT, UPT, UR5, 0x1c038, URZ ;  /* 0x0001c03805057890 */ /* 0x000fd2000fffe0ff */
[----:B------:R1:W-:Y:S01]  /*4450*/  UTCBAR [UR5], URZ ;  /* 0x000000ff050073e9 */ /* 0x0003e200080000ff */
[----:B------:R-:W-:Y:S05]  /*4460*/  BRA.U UP4, `(.L_x_87) ;  /* 0x0000000104047547 */ /* 0x000fea000b800000 */
[----:B-1----:R-:W-:Y:S05]  /*4470*/  BPT.TRAP 0x1 ;  /* 0x000000040000795c */ /* 0x002fea0000300000 */
.L_x_87:
[----:B-1----:R-:W-:-:S09]  /*4480*/  UIADD3 UR5, UPT, UPT, UR21, 0x1c050, URZ ;  /* 0x0001c05015057890 */ /* 0x002fd2000fffe0ff */
[----:B------:R1:W-:Y:S01]  /*4490*/  UTCBAR [UR5], URZ ;  /* 0x000000ff050073e9 */ /* 0x0003e200080000ff */
[----:B------:R-:W-:Y:S05]  /*44a0*/  BRA.U UP3, `(.L_x_88) ;  /* 0x0000000103047547 */ /* 0x000fea000b800000 */
[----:B-1----:R-:W-:Y:S05]  /*44b0*/  BPT.TRAP 0x1 ;  /* 0x000000040000795c */ /* 0x002fea0000300000 */
.L_x_88:
[----:B------:R-:W-:Y:S01]  /*44c0*/  UIADD3 UR21, UPT, UPT, UR21, 0x1c060, URZ ;  /* 0x0001c06015157890 */ /* 0x000fe2000fffe0ff */
[----:B------:R-:W-:Y:S01]  /*44d0*/  LOP3.LUT R7, R7, 0x1, RZ, 0x3c, !PT ;  /* 0x0000000107077812 */ /* 0x000fe200078e3cff */
[----:B------:R-:W-:-:S07]  /*44e0*/  ULOP3.LUT UR31, UR31, 0x1, URZ, 0x3c, !UPT ;  /* 0x000000011f1f7892 */ /* 0x000fce000f8e3cff */
[----:B------:R2:W-:Y:S01]  /*44f0*/  UTCBAR [UR21], URZ ;  /* 0x000000ff150073e9 */ /* 0x0005e200080000ff */
[----:B------:R-:W-:Y:S02]  /*4500*/  NOP ;  /* 0x0000000000007918 */ /* 0x000fe40000000000 */
.L_x_29:
[----:B------:R-:W3:Y:S01]  /*4510*/  LDCU UR6, c[0x0][0x370] ;  /* 0x00006e00ff0677ac */ /* 0x000ee20008000800 */
[----:B-1----:R-:W1:Y:S01]  /*4520*/  LDCU UR5, c[0x0][0x900] ;  /* 0x00012000ff0577ac */ /* 0x002e620008000800 */
[----:B---3--:R-:W-:-:S04]  /*4530*/  UIADD3 UR36, UPT, UPT, UR6, UR36, URZ ;  /* 0x0000002406247290 */ /* 0x008fc8000fffe0ff */
[----:B-1----:R-:W-:-:S09]  /*4540*/  UISETP.GE.AND UP0, UPT, UR36, UR5, UPT ;  /* 0x000000052400728c */ /* 0x002fd2000bf06270 */
[----:B------:R-:W-:Y:S05]  /*4550*/  BRA.U !UP0, `(.L_x_89) ;  /* 0xffffffd108dc7547 */ /* 0x000fea000b83ffff */
[----:B--2---:R-:W-:Y:S05]  /*4560*/  EXIT ;  /* 0x000000000000794d */ /* 0x004fea0003800000 */
.L_x_28:
[----:B------:R-:W-:-:S08]  /*4570*/  NOP ;  /* 0x0000000000007918 */ /* 0x000fd00000000000 */
[----:B------:R-:W1:-:S00]  /*4580*/  USETMAXREG.DEALLOC.CTAPOOL 0x60 ;  /* 0x00000060000079c8 */ /* 0x000e4000080e0500 */
[----:B-1----:R-:W1:Y:S01]  /*4590*/  LDC R0, c[0x0][0x900] ;  /* 0x00024000ff007b82 */ /* 0x002e620000000800 */
[----:B------:R-:W-:Y:S02]  /*45a0*/  MOV R59, UR36 ;  /* 0x00000024003b7c02 */ /* 0x000fe40008000f00 */
[----:B-1----:R-:W-:-:S13]  /*45b0*/  ISETP.LE.AND P0, PT, R0, UR36, PT ;  /* 0x0000002400007c0c */ /* 0x002fda000bf03270 */
[----:B------:R-:W-:Y:S05]  /*45c0*/  @P0 EXIT ;  /* 0x000000000000094d */ /* 0x000fea0003800000 */
[----:B------:R-:W1:Y:S01]  /*45d0*/  S2UR UR4, SR_CTAID.Z ;  /* 0x00000000000479c3 */ /* 0x000e620000002700 */
[----:B------:R-:W2:Y:S01]  /*45e0*/  S2R R0, SR_CTAID.Y ;  /* 0x0000000000007919 */ /* 0x000ea20000002600 */
[----:B------:R-:W1:Y:S01]  /*45f0*/  LDCU UR36, c[0x0][0x370] ;  /* 0x00006e00ff2477ac */ /* 0x000e620008000800 */
[----:B------:R-:W-:Y:S01]  /*4600*/  LOP3.LUT P0, R58, R23, 0x7f, RZ, 0xc0, !PT ;  /* 0x0000007f173a7812 */ /* 0x000fe2000780c0ff */
[----:B------:R-:W-:Y:S01]  /*4610*/  BSSY B8, `(.L_x_90) ;  /* 0x0000885000087945 */ /* 0x000fe20003800000 */
[----:B------:R-:W-:Y:S01]  /*4620*/  IMAD.MOV.U32 R57, RZ, RZ, 0x1 ;  /* 0x00000001ff397424 */ /* 0x000fe200078e00ff */
[----:B------:R-:W3:Y:S01]  /*4630*/  LDCU UR5, c[0x0][0x374] ;  /* 0x00006e80ff0577ac */ /* 0x000ee20008000800 */
[----:B------:R-:W-:Y:S01]  /*4640*/  IMAD.MOV.U32 R56, RZ, RZ, RZ ;  /* 0x000000ffff387224 */ /* 0x000fe200078e00ff */
[----:B------:R-:W4:Y:S01]  /*4650*/  LDCU.64 UR44, c[0x0][0x358] ;  /* 0x00006b00ff2c77ac */ /* 0x000f220008000a00 */
[----:B------:R-:W-:Y:S01]  /*4660*/  UMOV UR43, URZ ;  /* 0x000000ff002b7c82 */ /* 0x000fe20008000000 */
[----:B------:R-:W-:Y:S01]  /*4670*/  UMOV UR42, URZ ;  /* 0x000000ff002a7c82 */ /* 0x000fe20008000000 */
[----:B-1----:R-:W-:-:S04]  /*4680*/  UIMAD UR4, UR36, UR4, URZ ;  /* 0x00000004240472a4 */ /* 0x002fc8000f8e02ff */
[----:B------:R-:W-:-:S04]  /*4690*/  UIADD3 UR4, UPT, UPT, URZ, -UR4, URZ ;  /* 0x80000004ff047290 */ /* 0x000fc8000fffe0ff */
[----:B---3--:R-:W-:Y:S01]  /*46a0*/  UIMAD UR4, UR4, UR5, URZ ;  /* 0x00000005040472a4 */ /* 0x008fe2000f8e02ff */
[----:B--2---:R-:W-:-:S05]  /*46b0*/  IMAD R0, R0, UR36, R59 ;  /* 0x0000002400007c24 */ /* 0x004fca000f8e023b */
[----:B------:R-:W-:-:S04]  /*46c0*/  ISETP.NE.OR P0, PT, R0, UR4, P0 ;  /* 0x0000000400007c0c */ /* 0x000fc80008705670 */
[----:B----4-:R-:W-:-:S09]  /*46d0*/  P2R R60, PR, RZ, 0x1 ;  /* 0x00000001ff3c7803 */ /* 0x010fd20000000000 */
.L_x_234:
[----:B------:R-:W-:Y:S05]  /*46e0*/  YIELD ;  /* 0x0000000000007946 */ /* 0x000fea0003800000 */
[----:B-1----:R-:W1:Y:S01]  /*46f0*/  LDC R6, c[0x0][0x904] ;  /* 0x00024100ff067b82 */ /* 0x002e620000000800 */
[----:B--2---:R-:W2:Y:S01]  /*4700*/  LDCU.64 UR4, c[0x0][0x908] ;  /* 0x00012100ff0477ac */ /* 0x004ea20008000a00 */
[----:B------:R-:W-:Y:S01]  /*4710*/  BSSY B7, `(.L_x_91) ;  /* 0x0000870000077945 */ /* 0x000fe20003800000 */
[----:B---3--:R-:W3:Y:S05]  /*4720*/  LDCU.64 UR6, c[0x0][0x920] ;  /* 0x00012400ff0677ac */ /* 0x008eea0008000a00 */
[----:B----4-:R-:W4:Y:S08]  /*4730*/  LDC.64 R4, c[0x0][0x918] ;  /* 0x00024600ff047b82 */ /* 0x010f300000000a00 */
[----:B------:R-:W5:Y:S01]  /*4740*/  LDC.64 R2, c[0x0][0x910] ;  /* 0x00024400ff027b82 */ /* 0x000f620000000a00 */
[----:B--2---:R-:W-:Y:S01]  /*4750*/  IMAD.HI.U32 R22, R59, UR4, RZ ;  /* 0x000000043b167c27 */ /* 0x004fe2000f8e00ff */
[----:B------:R-:W2:Y:S04]  /*4760*/  LDCU UR4, c[0x0][0x380] ;  /* 0x00007000ff0477ac */ /* 0x000ea80008000800 */
[----:B------:R-:W-:-:S02]  /*4770*/  SHF.R.U32.HI R22, RZ, UR5, R22 ;  /* 0x00000005ff167c19 */ /* 0x000fc40008011616 */
[----:B-1----:R-:W-:-:S04]  /*4780*/  ISETP.NE.AND P0, PT, R6, 0x1, PT ;  /* 0x000000010600780c */ /* 0x002fc80003f05270 */
[----:B------:R-:W-:Y:S02]  /*4790*/  SEL R22, R59, R22, !P0 ;  /* 0x000000163b167207 */ /* 0x000fe40004000000 */
[----:B----4-:R-:W-:-:S03]  /*47a0*/  ISETP.NE.AND P0, PT, R5, 0x1, PT ;  /* 0x000000010500780c */ /* 0x010fc60003f05270 */
[----:B---3--:R-:W-:-:S05]  /*47b0*/  IMAD.HI.U32 R7, R22, UR6, RZ ;  /* 0x0000000616077c27 */ /* 0x008fca000f8e00ff */
[----:B------:R-:W-:-:S04]  /*47c0*/  SHF.R.U32.HI R7, RZ, UR7, R7 ;  /* 0x00000007ff077c19 */ /* 0x000fc80008011607 */
[----:B------:R-:W-:Y:S01]  /*47d0*/  SEL R0, R22, R7, !P0 ;  /* 0x0000000716007207 */ /* 0x000fe20004000000 */
[----:B------:R-:W-:Y:S01]  /*47e0*/  IMAD.MOV R7, RZ, RZ, -R22 ;  /* 0x000000ffff077224 */ /* 0x000fe200078e0a16 */
[----:B-----5:R-:W-:-:S03]  /*47f0*/  ISETP.NE.AND P0, PT, R2, 0x1, PT ;  /* 0x000000010200780c */ /* 0x020fc60003f05270 */
[----:B------:R-:W-:-:S04]  /*4800*/  IMAD.HI.U32 R3, R0, R3, RZ ;  /* 0x0000000300037227 */ /* 0x000fc800078e00ff */
[----:B------:R-:W-:Y:S01]  /*4810*/  IMAD R7, R6, R7, R59 ;  /* 0x0000000706077224 */ /* 0x000fe200078e023b */
[----:B------:R-:W-:-:S03]  /*4820*/  SHF.R.U32.HI R3, RZ, R4, R3 ;  /* 0x00000004ff037219 */ /* 0x000fc60000011603 */
[----:B------:R-:W-:Y:S01]  /*4830*/  IMAD.SHL.U32 R4, R7, 0x100, RZ ;  /* 0x0000010007047824 */ /* 0x000fe200078e00ff */
[----:B------:R-:W-:-:S04]  /*4840*/  SEL R3, R0, R3, !P0 ;  /* 0x0000000300037207 */ /* 0x000fc80004000000 */
[----:B--2---:R-:W-:Y:S01]  /*4850*/  ISETP.GE.AND P0, PT, R4, UR4, PT ;  /* 0x0000000404007c0c */ /* 0x004fe2000bf06270 */
[----:B------:R-:W-:Y:S02]  /*4860*/  IMAD.MOV R4, RZ, RZ, -R0 ;  /* 0x000000ffff047224 */ /* 0x000fe400078e0a00 */
[----:B------:R-:W-:Y:S02]  /*4870*/  IMAD.MOV R3, RZ, RZ, -R3 ;  /* 0x000000ffff037224 */ /* 0x000fe400078e0a03 */
[----:B------:R-:W-:Y:S02]  /*4880*/  IMAD R22, R5, R4, R22 ;  /* 0x0000000405167224 */ /* 0x000fe400078e0216 */
[----:B------:R-:W-:-:S06]  /*4890*/  IMAD R2, R2, R3, R0 ;  /* 0x0000000302027224 */ /* 0x000fcc00078e0200 */
[----:B------:R-:W-:Y:S05]  /*48a0*/  @P0 BRA `(.L_x_92) ;  /* 0x0000008400580947 */ /* 0x000fea0003800000 */
[----:B------:R-:W1:Y:S02]  /*48b0*/  LDCU UR5, c[0x0][0x384] ;  /* 0x00007080ff0577ac */ /* 0x000e640008000800 */
[----:B-1----:R-:W-:-:S09]  /*48c0*/  UISETP.NE.AND UP0, UPT, UR5, URZ, UPT ;  /* 0x000000ff0500728c */ /* 0x002fd2000bf05270 */
[----:B------:R-:W-:Y:S05]  /*48d0*/  BRA.U UP0, `(.L_x_93) ;  /* 0x0000004100bc7547 */ /* 0x000fea000b800000 */
[----:B------:R-:W-:-:S09]  /*48e0*/  UISETP.NE.AND UP0, UPT, UR41, URZ, UPT ;  /* 0x000000ff2900728c */ /* 0x000fd2000bf05270 */
[----:B------:R-:W-:Y:S05]  /*48f0*/  BRA.U UP0, `(.L_x_94) ;  /* 0x0000000100047547 */ /* 0x000fea000b800000 */
[----:B------:R-:W-:Y:S05]  /*4900*/  BPT.TRAP 0x1 ;  /* 0x000000040000795c */ /* 0x000fea0000300000 */
.L_x_94:
[----:B------:R-:W1:Y:S01]  /*4910*/  S2R R16, SR_CgaCtaId ;  /* 0x0000000000107919 */ /* 0x000e620000008800 */
[----:B------:R-:W-:Y:S01]  /*4920*/  MOV R5, 0x400 ;  /* 0x0000040000057802 */ /* 0x000fe20000000f00 */
[----:B------:R-:W-:Y:S01]  /*4930*/  BSSY B0, `(.L_x_95) ;  /* 0x0000005000007945 */ /* 0x000fe20003800000 */
[----:B------:R-:W-:Y:S02]  /*4940*/  SHF.L.U32 R3, R57, 0x1f, RZ ;  /* 0x0000001f39037819 */ /* 0x000fe400000006ff */
[----:B-1----:R-:W-:-:S04]  /*4950*/  LEA R16, R16, R5, 0x18 ;  /* 0x0000000510107211 */ /* 0x002fc800078ec0ff */
[----:B------:R-:W1:Y:S02]  /*4960*/  SYNCS.PHASECHK.TRANS64.TRYWAIT P0, [R16+URZ+0x1c0c0], R3 ;  /* 0x01c0c003100075a7 */ /* 0x000e6400080011ff */
[----:B-1----:R-:W-:Y:S05]  /*4970*/  @!P0 BRA `(.L_x_96) ;  /* 0x0000017c00248947 */ /* 0x002fea0003800000 */
.L_x_428:
[----:B------:R-:W-:Y:S05]  /*4980*/  BSYNC B0 ;  /* 0x0000000000007941 */ /* 0x000fea0003800000 */
.L_x_95:
[----:B------:R-:W-:Y:S01]  /*4990*/  ISETP.NE.AND P0, PT, R60, RZ, PT ;  /* 0x000000ff3c00720c */ /* 0x000fe20003f05270 */
[----:B------:R-:W-:-:S12]  /*49a0*/  BSSY.RECONVERGENT B6, `(.L_x_97) ;  /* 0x0000232000067945 */ /* 0x000fd80003800200 */
[----:B------:R-:W-:Y:S05]  /*49b0*/  @P0 BRA `(.L_x_98) ;  /* 0x0000002000c00947 */ /* 0x000fea0003800000 */
[----:B------:R-:W2:Y:S01]  /*49c0*/  LDC.64 R10, c[0x4][0xa0] ;  /* 0x01002800ff0a7b82 */ /* 0x000ea20000000a00 */
[----:B------:R-:W-:Y:S01]  /*49d0*/  MOV R17, 0x0 ;  /* 0x0000000000117802 */ /* 0x000fe20000000f00 */
[----:B------:R-:W3:Y:S01]  /*49e0*/  LDCU.64 UR4, c[0x4][0xd0] ;  /* 0x01001a00ff0477ac */ /* 0x000ee20008000a00 */
[----:B------:R-:W-:Y:S02]  /*49f0*/  MOV R6, UR38 ;  /* 0x0000002600067c02 */ /* 0x000fe40008000f00 */
[----:B------:R-:W-:-:S03]  /*4a00*/  MOV R7, UR37 ;  /* 0x0000002500077c02 */ /* 0x000fc60008000f00 */
[----:B------:R4:W1:Y:S01]  /*4a10*/  LDC.64 R8, c[0x4][R17] ;  /* 0x0100000011087b82 */ /* 0x0008620000000a00 */
[----:B---3--:R-:W-:Y:S02]  /*4a20*/  IMAD.U32 R4, RZ, RZ, UR4 ;  /* 0x00000004ff047e24 */ /* 0x008fe4000f8e00ff */
[----:B------:R-:W-:Y:S01]  /*4a30*/  IMAD.U32 R5, RZ, RZ, UR5 ;  /* 0x00000005ff057e24 */ /* 0x000fe2000f8e00ff */
[----:B--2---:R4:W-:Y:S04]  /*4a40*/  STL.64 [R1], R10 ;  /* 0x0000000a01007387 */ /* 0x0049e80000100a00 */
[----:B------:R-:W-:-:S07]  /*4a50*/  LEPC R20, `(.L_x_99) ;  /* 0x000000001014794e */ /* 0x000fce0000000000 */
[----:B-1--4-:R-:W-:Y:S05]  /*4a60*/  CALL.ABS.NOINC R8 ;  /* 0x0000000008007343 */ /* 0x012fea0003c00000 */
.L_x_99:
[----:B------:R-:W-:Y:S01]  /*4a70*/  IMAD.MOV.U32 R8, RZ, RZ, 0x3 ;  /* 0x00000003ff087424 */ /* 0x000fe200078e00ff */
[----:B------:R1:W2:Y:S01]  /*4a80*/  LDC.64 R10, c[0x4][R17] ;  /* 0x01000000110a7b82 */ /* 0x0002a20000000a00 */
[----:B------:R-:W-:Y:S01]  /*4a90*/  IMAD.MOV.U32 R9, RZ, RZ, 0x4 ;  /* 0x00000004ff097424 */ /* 0x000fe200078e00ff */
[----:B------:R-:W3:Y:S01]  /*4aa0*/  LDCU.64 UR4, c[0x4][0xe8] ;  /* 0x01001d00ff0477ac */ /* 0x000ee20008000a00 */
[----:B------:R-:W-:Y:S01]  /*4ab0*/  MOV R6, UR38 ;  /* 0x0000002600067c02 */ /* 0x000fe20008000f00 */
[----:B------:R1:W-:Y:S01]  /*4ac0*/  STL [R1+0x8], R8 ;  /* 0x0000080801007387 */ /* 0x0003e20000100800 */
[----:B------:R-:W-:-:S03]  /*4ad0*/  MOV R7, UR37 ;  /* 0x0000002500077c02 */ /* 0x000fc60008000f00 */
[----:B------:R1:W-:Y:S01]  /*4ae0*/  STL.64 [R1], R8 ;  /* 0x0000000801007387 */ /* 0x0003e20000100a00 */
[----:B---3--:R-:W-:Y:S01]  /*4af0*/  MOV R4, UR4 ;  /* 0x0000000400047c02 */ /* 0x008fe20008000f00 */
[----:B------:R-:W-:Y:S02]  /*4b00*/  IMAD.U32 R5, RZ, RZ, UR5 ;  /* 0x00000005ff057e24 */ /* 0x000fe4000f8e00ff */
[----:B------:R-:W-:-:S07]  /*4b10*/  LEPC R20, `(.L_x_100) ;  /* 0x000000001014794e */ /* 0x000fce0000000000 */
[----:B-12---:R-:W-:Y:S05]  /*4b20*/  CALL.ABS.NOINC R10 ;  /* 0x000000000a007343 */ /* 0x006fea0003c00000 */
.L_x_100:
[----:B------:R1:W2:Y:S01]  /*4b30*/  LDC.64 R8, c[0x4][R17] ;  /* 0x0100000011087b82 */ /* 0x0002a20000000a00 */
[----:B------:R-:W3:Y:S01]  /*4b40*/  LDCU.64 UR4, c[0x4][0xe0] ;  /* 0x01001c00ff0477ac */ /* 0x000ee20008000a00 */
[----:B------:R-:W-:Y:S01]  /*4b50*/  CS2R R6, SRZ ;  /* 0x0000000000067805 */ /* 0x000fe2000001ff00 */
[----:B---3--:R-:W-:Y:S01]  /*4b60*/  IMAD.U32 R4, RZ, RZ, UR4 ;  /* 0x00000004ff047e24 */ /* 0x008fe2000f8e00ff */
[----:B------:R-:W-:-:S04]  /*4b70*/  MOV R5, UR5 ;  /* 0x0000000500057c02 */ /* 0x000fc80008000f00 */
[----:B------:R-:W-:-:S07]  /*4b80*/  LEPC R20, `(.L_x_101) ;  /* 0x000000001014794e */ /* 0x000fce0000000000 */
[----:B-12---:R-:W-:Y:S05]  /*4b90*/  CALL.ABS.NOINC R8 ;  /* 0x0000000008007343 */ /* 0x006fea0003c00000 */
.L_x_101:
[----:B------:R1:W2:Y:S01]  /*4ba0*/  LDC.64 R8, c[0x4][R17] ;  /* 0x0100000011087b82 */ /* 0x0002a20000000a00 */
[----:B------:R-:W3:Y:S01]  /*4bb0*/  LDCU.64 UR4, c[0x4][0xf0] ;  /* 0x01001e00ff0477ac */ /* 0x000ee20008000a00 */
[----:B------:R-:W-:Y:S01]  /*4bc0*/  CS2R R6, SRZ ;  /* 0x0000000000067805 */ /* 0x000fe2000001ff00 */
[----:B---3--:R-:W-:Y:S01]  /*4bd0*/  IMAD.U32 R4, RZ, RZ, UR4 ;  /* 0x00000004ff047e24 */ /* 0x008fe2000f8e00ff */
[----:B------:R-:W-:-:S04]  /*4be0*/  MOV R5, UR5 ;  /* 0x0000000500057c02 */ /* 0x000fc80008000f00 */
[----:B------:R-:W-:-:S07]  /*4bf0*/  LEPC R20, `(.L_x_102) ;  /* 0x000000001014794e */ /* 0x000fce0000000000 */
[----:B-12---:R-:W-:Y:S05]  /*4c00*/  CALL.ABS.NOINC R8 ;  /* 0x0000000008007343 */ /* 0x006fea0003c00000 */
.L_x_102:
[----:B------:R1:W2:Y:S01]  /*4c10*/  LDC.64 R8, c[0x4][R17] ;  /* 0x0100000011087b82 */ /* 0x0002a20000000a00 */
[----:B------:R-:W3:Y:S01]  /*4c20*/  LDCU.64 UR4, c[0x4][0xf8] ;  /* 0x01001f00ff0477ac */ /* 0x000ee20008000a00 */
[----:B------:R-:W-:Y:S01]  /*4c30*/  CS2R R6, SRZ ;  /* 0x0000000000067805 */ /* 0x000fe2000001ff00 */
[----:B---3--:R-:W-:Y:S01]  /*4c40*/  IMAD.U32 R4, RZ, RZ, UR4 ;  /* 0x00000004ff047e24 */ /* 0x008fe2000f8e00ff */
[----:B------:R-:W-:-:S04]  /*4c50*/  MOV R5, UR5 ;  /* 0x0000000500057c02 */ /* 0x000fc80008000f00 */
[----:B------:R-:W-:-:S07]  /*4c60*/  LEPC R20, `(.L_x_103) ;  /* 0x000000001014794e */ /* 0x000fce0000000000 */
[----:B-12---:R-:W-:Y:S05]  /*4c70*/  CALL.ABS.NOINC R8 ;  /* 0x0000000008007343 */ /* 0x006fea0003c00000 */
.L_x_103:
[----:B------:R-:W-:Y:S01]  /*4c80*/  HFMA2 R0, -RZ, RZ, 0, 9.5367431640625e-07 ;  /* 0x00000010ff007431 */ /* 0x000fe200000001ff */
[----:B------:R1:W2:Y:S01]  /*4c90*/  LDC.64 R8, c[0x4][R17] ;  /* 0x0100000011087b82 */ /* 0x0002a20000000a00 */
[----:B------:R-:W3:Y:S01]  /*4ca0*/  LDCU.64 UR4, c[0x4][0xc8] ;  /* 0x01001900ff0477ac */ /* 0x000ee20008000a00 */
[----:B------:R-:W-:Y:S01]  /*4cb0*/  MOV R6, UR38 ;  /* 0x0000002600067c02 */ /* 0x000fe20008000f00 */
[----:B------:R-:W-:Y:S01]  /*4cc0*/  IMAD.U32 R7, RZ, RZ, UR37 ;  /* 0x00000025ff077e24 */ /* 0x000fe2000f8e00ff */
[----:B------:R1:W-:Y:S01]  /*4cd0*/  STL [R1], R0 ;  /* 0x0000000001007387 */ /* 0x0003e20000100800 */
[----:B---3--:R-:W-:Y:S01]  /*4ce0*/  MOV R4, UR4 ;  /* 0x0000000400047c02 */ /* 0x008fe20008000f00 */
[----:B------:R-:W-:-:S04]  /*4cf0*/  IMAD.U32 R5, RZ, RZ, UR5 ;  /* 0x00000005ff057e24 */ /* 0x000fc8000f8e00ff */
[----:B------:R-:W-:-:S07]  /*4d00*/  LEPC R20, `(.L_x_104) ;  /* 0x000000001014794e */ /* 0x000fce0000000000 */
[----:B-12---:R-:W-:Y:S05]  /*4d10*/  CALL.ABS.NOINC R8 ;  /* 0x0000000008007343 */ /* 0x006fea0003c00000 */
.L_x_104:
[----:B------:R-:W1:Y:S01]  /*4d20*/  S2R R3, SR_SWINHI ;  /* 0x0000000000037919 */ /* 0x000e620000002f00 */
[----:B------:R2:W3:Y:S01]  /*4d30*/  LDC.64 R8, c[0x4][R17] ;  /* 0x0100000011087b82 */ /* 0x0004e20000000a00 */
[----:B------:R-:W4:Y:S01]  /*4d40*/  LDCU.64 UR4, c[0x4][0x100] ;  /* 0x01002000ff0477ac */ /* 0x000f220008000a00 */
[----:B------:R-:W-:Y:S01]  /*4d50*/  MOV R6, UR38 ;  /* 0x0000002600067c02 */ /* 0x000fe20008000f00 */
[----:B------:R-:W-:Y:S01]  /*4d60*/  IMAD.U32 R7, RZ, RZ, UR37 ;  /* 0x00000025ff077e24 */ /* 0x000fe2000f8e00ff */
[----:B------:R-:W-:Y:S02]  /*4d70*/  MOV R4, R16 ;  /* 0x0000001000047202 */ /* 0x000fe40000000f00 */
[----:B-1----:R-:W-:Y:S02]  /*4d80*/  MOV R5, R3 ;  /* 0x0000000300057202 */ /* 0x002fe40000000f00 */
[----:B------:R-:W-:Y:S02]  /*4d90*/  IADD3 R10, P0, PT, R4, 0x14000, RZ ;  /* 0x00014000040a7810 */ /* 0x000fe40007f1e0ff */
[----:B----4-:R-:W-:-:S03]  /*4da0*/  MOV R4, UR4 ;  /* 0x0000000400047c02 */ /* 0x010fc60008000f00 */
[----:B------:R-:W-:Y:S02]  /*4db0*/  IMAD.X R11, RZ, RZ, R5, P0 ;  /* 0x000000ffff0b7224 */ /* 0x000fe400000e0605 */
[----:B------:R-:W-:-:S03]  /*4dc0*/  IMAD.U32 R5, RZ, RZ, UR5 ;  /* 0x00000005ff057e24 */ /* 0x000fc6000f8e00ff */
[----:B------:R2:W-:Y:S04]  /*4dd0*/  STL.64 [R1], R10 ;  /* 0x0000000a01007387 */ /* 0x0005e80000100a00 */
[----:B------:R-:W-:-:S07]  /*4de0*/  LEPC R20, `(.L_x_105) ;  /* 0x000000001014794e */ /* 0x000fce0000000000 */
[----:B--23--:R-:W-:Y:S05]  /*4df0*/  CALL.ABS.NOINC R8 ;  /* 0x0000000008007343 */ /* 0x00cfea0003c00000 */
.L_x_105:
[----:B------:R-:W1:Y:S01]  /*4e00*/  LDC.64 R10, c[0x4][0xd8] ;  /* 0x01003600ff0a7b82 */ /* 0x000e620000000a00 */
[----:B------:R-:W2:Y:S01]  /*4e10*/  LDCU.64 UR4, c[0x4][0xd0] ;  /* 0x01001a00ff0477ac */ /* 0x000ea20008000a00 */
[----:B------:R-:W-:Y:S02]  /*4e20*/  MOV R6, UR38 ;  /* 0x0000002600067c02 */ /* 0x000fe40008000f00 */
[----:B------:R-:W-:-:S04]  /*4e30*/  MOV R7, UR37 ;  /* 0x0000002500077c02 */ /* 0x000fc80008000f00 */
[----:B------:R3:W4:Y:S01]  /*4e40*/  LDC.64 R8, c[0x4][R17] ;  /* 0x0100000011087b82 */ /* 0x0007220000000a00 */
[----:B--2---:R-:W-:Y:S02]  /*4e50*/  IMAD.U32 R4, RZ, RZ, UR4 ;  /* 0x00000004ff047e24 */ /* 0x004fe4000f8e00ff */
[----:B------:R-:W-:Y:S01]  /*4e60*/  IMAD.U32 R5, RZ, RZ, UR5 ;  /* 0x00000005ff057e24 */ /* 0x000fe2000f8e00ff */
[----:B-1----:R3:W-:Y:S04]  /*4e70*/  STL.64 [R1], R10 ;  /* 0x0000000a01007387 */ /* 0x0027e80000100a00 */
[----:B------:R-:W-:-:S07]  /*4e80*/  LEPC R20, `(.L_x_106) ;  /* 0x000000001014794e */ /* 0x000fce0000000000 */
[----:B---34-:R-:W-:Y:S05]  /*4e90*/  CALL.ABS.NOINC R8 ;  /* 0x0000000008007343 */ /* 0x018fea0003c00000 */
.L_x_106:
[----:B------:R-:W-:Y:S01]  /*4ea0*/  HFMA2 R0, -RZ, RZ, 0, 2.384185791015625e-06 ;  /* 0x00000028ff007431 */ /* 0x000fe200000001ff */
        /* <DEDUP_REMOVED lines=9> */
.L_x_107:
        /* <DEDUP_REMOVED lines=10> */
.L_x_108:
[----:B------:R1:W2:Y:S01]  /*4fe0*/  LDC.64 R8, c[0x4][R17] ;  /* 0x0100000011087b82 */ /* 0x0002a20000000a00 */
[----:B------:R-:W3:Y:S01]  /*4ff0*/  LDCU.64 UR4, c[0x4][0xe0] ;  /* 0x01001c00ff0477ac */ /* 0x000ee20008000a00 */
[----:B------:R-:W-:Y:S01]  /*5000*/  CS2R R6, SRZ ;  /* 0x0000000000067805 */ /* 0x000fe2000001ff00 */
[----:B---3--:R-:W-:Y:S01]  /*5010*/  IMAD.U32 R4, RZ, RZ, UR4 ;  /* 0x00000004ff047e24 */ /* 0x008fe2000f8e00ff */
[----:B------:R-:W-:-:S04]  /*5020*/  MOV R5, UR5 ;  /* 0x0000000500057c02 */ /* 0x000fc80008000f00 */
[----:B------:R-:W-:-:S07]  /*5030*/  LEPC R20, `(.L_x_109) ;  /* 0x000000001014794e */ /* 0x000fce0000000000 */
[----:B-12---:R-:W-:Y:S05]  /*5040*/  CALL.ABS.NOINC R8 ;  /* 0x0000000008007343 */ /* 0x006fea0003c00000 */
.L_x_109:
[----:B------:R-:W-:Y:S01]  /*5050*/  HFMA2 R0, -RZ, RZ, 0, 4.76837158203125e-07 ;  /* 0x00000008ff007431 */ /* 0x000fe200000001ff */
        /* <DEDUP_REMOVED lines=9> */
.L_x_110:
[----:B------:R-:W-:Y:S01]  /*50f0*/  HFMA2 R0, -RZ, RZ, 0, 2.6226043701171875e-06 ;  /* 0x0000002cff007431 */ /* 0x000fe200000001ff */
        /* <DEDUP_REMOVED lines=9> */
.L_x_111:
[----:B------:R1:W2:Y:S01]  /*5190*/  LDC.64 R8, c[0x4][R17] ;  /* 0x0100000011087b82 */ /* 0x0002a20000000a00 */
[----:B------:R-:W3:Y:S01]  /*51a0*/  LDCU.64 UR4, c[0x4][0xe0] ;  /* 0x01001c00ff0477ac */ /* 0x000ee20008000a00 */
[----:B------:R-:W-:Y:S01]  /*51b0*/  CS2R R6, SRZ ;  /* 0x0000000000067805 */ /* 0x000fe2000001ff00 */
[----:B---3--:R-:W-:Y:S01]  /*51c0*/  IMAD.U32 R4, RZ, RZ, UR4 ;  /* 0x00000004ff047e24 */ /* 0x008fe2000f8e00ff */
[----:B------:R-:W-:-:S04]  /*51d0*/  MOV R5, UR5 ;  /* 0x0000000500057c02 */ /* 0x000fc80008000f00 */
[----:B------:R-:W-:-:S07]  /*51e0*/  LEPC R20, `(.L_x_112) ;  /* 0x000000001014794e */ /* 0x000fce0000000000 */
[----:B-12---:R-:W-:Y:S05]  /*51f0*/  CALL.ABS.NOINC R8 ;  /* 0x0000000008007343 */ /* 0x006fea0003c00000 */
.L_x_112:
        /* <DEDUP_REMOVED lines=10> */
.L_x_113:
[----:B------:R-:W-:Y:S01]  /*52a0*/  HFMA2 R0, -RZ, RZ, 0, 2.443790435791015625e-06 ;  /* 0x00000029ff007431 */ /* 0x000fe200000001ff */
        /* <DEDUP_REMOVED lines=9> */
.L_x_114:
        /* <DEDUP_REMOVED lines=10> */
.L_x_115:
        /* <DEDUP_REMOVED lines=10> */
.L_x_116:
[----:B------:R1:W2:Y:S01]  /*5480*/  LDC.64 R8, c[0x4][R17] ;  /* 0x0100000011087b82 */ /* 0x0002a20000000a00 */
[----:B------:R-:W3:Y:S01]  /*5490*/  LDCU.64 UR4, c[0x4][0xe0] ;  /* 0x01001c00ff0477ac */ /* 0x000ee20008000a00 */
[----:B------:R-:W-:Y:S01]  /*54a0*/  CS2R R6, SRZ ;  /* 0x0000000000067805 */ /* 0x000fe2000001ff00 */
[----:B---3--:R-:W-:Y:S01]  /*54b0*/  IMAD.U32 R4, RZ, RZ, UR4 ;  /* 0x00000004ff047e24 */ /* 0x008fe2000f8e00ff */
[----:B------:R-:W-:-:S04]  /*54c0*/  MOV R5, UR5 ;  /* 0x0000000500057c02 */ /* 0x000fc80008000f00 */
[----:B------:R-:W-:-:S07]  /*54d0*/  LEPC R20, `(.L_x_117) ;  /* 0x000000001014794e */ /* 0x000fce0000000000 */
[----:B-12---:R-:W-:Y:S05]  /*54e0*/  CALL.ABS.NOINC R8 ;  /* 0x0000000008007343 */ /* 0x006fea0003c00000 */
.L_x_117:
[----:B------:R-:W-:Y:S01]  /*54f0*/  HFMA2 R0, -RZ, RZ, 0, 3.814697265625e-06 ;  /* 0x00000040ff007431 */ /* 0x000fe200000001ff */
        /* <DEDUP_REMOVED lines=9> */
.L_x_118:
        /* <DEDUP_REMOVED lines=10> */
.L_x_119:
[----:B------:R1:W2:Y:S01]  /*5630*/  LDC.64 R8, c[0x4][R17] ;  /* 0x0100000011087b82 */ /* 0x0002a20000000a00 */
[----:B------:R-:W3:Y:S01]  /*5640*/  LDCU.64 UR4, c[0x4][0xe0] ;  /* 0x01001c00ff0477ac */ /* 0x000ee20008000a00 */
[----:B------:R-:W-:Y:S01]  /*5650*/  CS2R R6, SRZ ;  /* 0x0000000000067805 */ /* 0x000fe2000001ff00 */
[----:B---3--:R-:W-:Y:S01]  /*5660*/  IMAD.U32 R4, RZ, RZ, UR4 ;  /* 0x00000004ff047e24 */ /* 0x008fe2000f8e00ff */
[----:B------:R-:W-:-:S04]  /*5670*/  MOV R5, UR5 ;  /* 0x0000000500057c02 */ /* 0x000fc80008000f00 */
[----:B------:R-:W-:-:S07]  /*5680*/  LEPC R20, `(.L_x_120) ;  /* 0x000000001014794e */ /* 0x000fce0000000000 */
[----:B-12---:R-:W-:Y:S05]  /*5690*/  CALL.ABS.NOINC R8 ;  /* 0x0000000008007343 */ /* 0x006fea0003c00000 */
.L_x_120:
[----:B------:R-:W-:Y:S01]  /*56a0*/  HFMA2 R0, -RZ, RZ, 0, 5.9604644775390625e-08 ;  /* 0x00000001ff007431 */ /* 0x000fe200000001ff */
        /* <DEDUP_REMOVED lines=9> */
.L_x_121:
        /* <DEDUP_REMOVED lines=10> */
.L_x_122:
        /* <DEDUP_REMOVED lines=10> */
.L_x_123:
        /* <DEDUP_REMOVED lines=10> */
.L_x_124:
[----:B------:R1:W2:Y:S01]  /*5920*/  LDC.64 R8, c[0x4][R17] ;  /* 0x0100000011087b82 */ /* 0x0002a20000000a00 */
[----:B------:R-:W3:Y:S01]  /*5930*/  LDCU.64 UR4, c[0x4][0xe0] ;  /* 0x01001c00ff0477ac */ /* 0x000ee20008000a00 */
[----:B------:R-:W-:Y:S01]  /*5940*/  CS2R R6, SRZ ;  /* 0x0000000000067805 */ /* 0x000fe2000001ff00 */
[----:B---3--:R-:W-:Y:S01]  /*5950*/  IMAD.U32 R4, RZ, RZ, UR4 ;  /* 0x00000004ff047e24 */ /* 0x008fe2000f8e00ff */
[----:B------:R-:W-:-:S04]  /*5960*/  MOV R5, UR5 ;  /* 0x0000000500057c02 */ /* 0x000fc80008000f00 */
[----:B------:R-:W-:-:S07]  /*5970*/  LEPC R20, `(.L_x_125) ;  /* 0x000000001014794e */ /* 0x000fce0000000000 */
[----:B-12---:R-:W-:Y:S05]  /*5980*/  CALL.ABS.NOINC R8 ;  /* 0x0000000008007343 */ /* 0x006fea0003c00000 */
.L_x_125:
        /* <DEDUP_REMOVED lines=10> */
.L_x_126:
        /* <DEDUP_REMOVED lines=10> */
.L_x_127:
[----:B------:R1:W2:Y:S01]  /*5ad0*/  LDC.64 R8, c[0x4][R17] ;  /* 0x0100000011087b82 */ /* 0x0002a20000000a00 */
[----:B------:R-:W3:Y:S01]  /*5ae0*/  LDCU.64 UR4, c[0x4][0xe0] ;  /* 0x01001c00ff0477ac */ /* 0x000ee20008000a00 */
[----:B------:R-:W-:Y:S01]  /*5af0*/  CS2R R6, SRZ ;  /* 0x0000000000067805 */ /* 0x000fe2000001ff00 */
[----:B---3--:R-:W-:Y:S01]  /*5b00*/  IMAD.U32 R4, RZ, RZ, UR4 ;  /* 0x00000004ff047e24 */ /* 0x008fe2000f8e00ff */
[----:B------:R-:W-:-:S04]  /*5b10*/  MOV R5, UR5 ;  /* 0x0000000500057c02 */ /* 0x000fc80008000f00 */
[----:B------:R-:W-:-:S07]  /*5b20*/  LEPC R20, `(.L_x_128) ;  /* 0x000000001014794e */ /* 0x000fce0000000000 */
[----:B-12---:R-:W-:Y:S05]  /*5b30*/  CALL.ABS.NOINC R8 ;  /* 0x0000000008007343 */ /* 0x006fea0003c00000 */
.L_x_128:
[----:B------:R-:W-:Y:S01]  /*5b40*/  HFMA2 R0, -RZ, RZ, 0, 1.1920928955078125e-07 ;  /* 0x00000002ff007431 */ /* 0x000fe200000001ff */
        /* <DEDUP_REMOVED lines=9> */
.L_x_129:
        /* <DEDUP_REMOVED lines=10> */
.L_x_130:
        /* <DEDUP_REMOVED lines=10> */
.L_x_131:
        /* <DEDUP_REMOVED lines=10> */
.L_x_132:
        /* <DEDUP_REMOVED lines=10> */
.L_x_133:
        /* <DEDUP_REMOVED lines=10> */
.L_x_134:
[----:B------:R1:W2:Y:S01]  /*5f00*/  LDC.64 R8, c[0x4][R17] ;  /* 0x0100000011087b82 */ /* 0x0002a20000000a00 */
[----:B------:R-:W3:Y:S01]  /*5f10*/  LDCU.64 UR4, c[0x4][0xe0] ;  /* 0x01001c00ff0477ac */ /* 0x000ee20008000a00 */
[----:B------:R-:W-:Y:S01]  /*5f20*/  CS2R R6, SRZ ;  /* 0x0000000000067805 */ /* 0x000fe2000001ff00 */
[----:B---3--:R-:W-:Y:S01]  /*5f30*/  IMAD.U32 R4, RZ, RZ, UR4 ;  /* 0x00000004ff047e24 */ /* 0x008fe2000f8e00ff */
[----:B------:R-:W-:-:S04]  /*5f40*/  MOV R5, UR5 ;  /* 0x0000000500057c02 */ /* 0x000fc80008000f00 */
[----:B------:R-:W-:-:S07]  /*5f50*/  LEPC R20, `(.L_x_135) ;  /* 0x000000001014794e */ /* 0x000fce0000000000 */
[----:B-12---:R-:W-:Y:S05]  /*5f60*/  CALL.ABS.NOINC R8 ;  /* 0x0000000008007343 */ /* 0x006fea0003c00000 */
.L_x_135:
        /* <DEDUP_REMOVED lines=10> */
.L_x_136:
        /* <DEDUP_REMOVED lines=10> */
.L_x_137:
[----:B------:R1:W2:Y:S01]  /*60b0*/  LDC.64 R8, c[0x4][R17] ;  /* 0x0100000011087b82 */ /* 0x0002a20000000a00 */
[----:B------:R-:W3:Y:S01]  /*60c0*/  LDCU.64 UR4, c[0x4][0xe0] ;  /* 0x01001c00ff0477ac */ /* 0x000ee20008000a00 */
[----:B------:R-:W-:Y:S01]  /*60d0*/  CS2R R6, SRZ ;  /* 0x0000000000067805 */ /* 0x000fe2000001ff00 */
[----:B---3--:R-:W-:Y:S01]  /*60e0*/  IMAD.U32 R4, RZ, RZ, UR4 ;  /* 0x00000004ff047e24 */ /* 0x008fe2000f8e00ff */
[----:B------:R-:W-:-:S04]  /*60f0*/  MOV R5, UR5 ;  /* 0x0000000500057c02 */ /* 0x000fc80008000f00 */
[----:B------:R-:W-:-:S07]  /*6100*/  LEPC R20, `(.L_x_138) ;  /* 0x000000001014794e */ /* 0x000fce0000000000 */
[----:B-12---:R-:W-:Y:S05]  /*6110*/  CALL.ABS.NOINC R8 ;  /* 0x0000000008007343 */ /* 0x006fea0003c00000 */
.L_x_138:
[----:B------:R-:W-:Y:S01]  /*6120*/  HFMA2 R0, -RZ, RZ, 0, 3.0517578125e-05 ;  /* 0x00000200ff007431 */ /* 0x000fe200000001ff */
        /* <DEDUP_REMOVED lines=9> */
.L_x_139:
        /* <DEDUP_REMOVED lines=10> */
.L_x_140:
        /* <DEDUP_REMOVED lines=10> */
.L_x_141:
        /* <DEDUP_REMOVED lines=10> */
.L_x_142:
[----:B------:R1:W2:Y:S01]  /*63a0*/  LDC.64 R8, c[0x4][R17] ;  /* 0x0100000011087b82 */ /* 0x0002a20000000a00 */
[----:B------:R-:W3:Y:S01]  /*63b0*/  LDCU.64 UR4, c[0x4][0xe0] ;  /* 0x01001c00ff0477ac */ /* 0x000ee20008000a00 */
[----:B------:R-:W-:Y:S01]  /*63c0*/  CS2R R6, SRZ ;  /* 0x0000000000067805 */ /* 0x000fe2000001ff00 */
[----:B---3--:R-:W-:Y:S01]  /*63d0*/  IMAD.U32 R4, RZ, RZ, UR4 ;  /* 0x00000004ff047e24 */ /* 0x008fe2000f8e00ff */
[----:B------:R-:W-:-:S04]  /*63e0*/  MOV R5, UR5 ;  /* 0x0000000500057c02 */ /* 0x000fc80008000f00 */
[----:B------:R-:W-:-:S07]  /*63f0*/  LEPC R20, `(.L_x_143) ;  /* 0x000000001014794e */ /* 0x000fce0000000000 */
[----:B-12---:R-:W-:Y:S05]  /*6400*/  CALL.ABS.NOINC R8 ;  /* 0x0000000008007343 */ /* 0x006fea0003c00000 */
.L_x_143:
        /* <DEDUP_REMOVED lines=10> */
.L_x_144:
        /* <DEDUP_REMOVED lines=10> */
.L_x_145:
[----:B------:R1:W2:Y:S01]  /*6550*/  LDC.64 R8, c[0x4][R17] ;  /* 0x0100000011087b82 */ /* 0x0002a20000000a00 */
[----:B------:R-:W3:Y:S01]  /*6560*/  LDCU.64 UR4, c[0x4][0xe0] ;  /* 0x01001c00ff0477ac */ /* 0x000ee20008000a00 */
[----:B------:R-:W-:Y:S01]  /*6570*/  CS2R R6, SRZ ;  /* 0x0000000000067805 */ /* 0x000fe2000001ff00 */
[----:B---3--:R-:W-:Y:S01]  /*6580*/  IMAD.U32 R4, RZ, RZ, UR4 ;  /* 0x00000004ff047e24 */ /* 0x008fe2000f8e00ff */
[----:B------:R-:W-:-:S04]  /*6590*/  MOV R5, UR5 ;  /* 0x0000000500057c02 */ /* 0x000fc80008000f00 */
[----:B------:R-:W-:-:S07]  /*65a0*/  LEPC R20, `(.L_x_146) ;  /* 0x000000001014794e */ /* 0x000fce0000000000 */
[----:B-12---:R-:W-:Y:S05]  /*65b0*/  CALL.ABS.NOINC R8 ;  /* 0x0000000008007343 */ /* 0x006fea0003c00000 */
.L_x_146:
[----:B------:R1:W-:Y:S01]  /*65c0*/  STL [R1], RZ ;  /* 0x000000ff01007387 */ /* 0x0003e20000100800 */
[----:B------:R1:W2:Y:S01]  /*65d0*/  LDC.64 R8, c[0x4][R17] ;  /* 0x0100000011087b82 */ /* 0x0002a20000000a00 */
[----:B------:R-:W3:Y:S01]  /*65e0*/  LDCU.64 UR4, c[0x4][0xc8] ;  /* 0x01001900ff0477ac */ /* 0x000ee20008000a00 */
[----:B------:R-:W-:Y:S02]  /*65f0*/  MOV R6, UR38 ;  /* 0x0000002600067c02 */ /* 0x000fe40008000f00 */
[----:B------:R-:W-:Y:S01]  /*6600*/  MOV R7, UR37 ;  /* 0x0000002500077c02 */ /* 0x000fe20008000f00 */
[----:B---3--:R-:W-:Y:S02]  /*6610*/  IMAD.U32 R4, RZ, RZ, UR4 ;  /* 0x00000004ff047e24 */ /* 0x008fe4000f8e00ff */
[----:B------:R-:W-:Y:S02]  /*6620*/  IMAD.U32 R5, RZ, RZ, UR5 ;  /* 0x00000005ff057e24 */ /* 0x000fe4000f8e00ff */
[----:B------:R-:W-:-:S07]  /*6630*/  LEPC R20, `(.L_x_147) ;  /* 0x000000001014794e */ /* 0x000fce0000000000 */
[----:B-12---:R-:W-:Y:S05]  /*6640*/  CALL.ABS.NOINC R8 ;  /* 0x0000000008007343 */ /* 0x006fea0003c00000 */
.L_x_147:
        /* <DEDUP_REMOVED lines=10> */
.L_x_148:
        /* <DEDUP_REMOVED lines=10> */
.L_x_149:
        /* <DEDUP_REMOVED lines=10> */
.L_x_150:
[----:B------:R1:W2:Y:S01]  /*6830*/  LDC.64 R8, c[0x4][R17] ;  /* 0x0100000011087b82 */ /* 0x0002a20000000a00 */
[----:B------:R-:W3:Y:S01]  /*6840*/  LDCU.64 UR4, c[0x4][0xe0] ;  /* 0x01001c00ff0477ac */ /* 0x000ee20008000a00 */
[----:B------:R-:W-:Y:S01]  /*6850*/  CS2R R6, SRZ ;  /* 0x0000000000067805 */ /* 0x000fe2000001ff00 */
[----:B---3--:R-:W-:Y:S01]  /*6860*/  IMAD.U32 R4, RZ, RZ, UR4 ;  /* 0x00000004ff047e24 */ /* 0x008fe2000f8e00ff */
[----:B------:R-:W-:-:S04]  /*6870*/  MOV R5, UR5 ;  /* 0x0000000500057c02 */ /* 0x000fc80008000f00 */
[----:B------:R-:W-:-:S07]  /*6880*/  LEPC R20, `(.L_x_151) ;  /* 0x000000001014794e */ /* 0x000fce0000000000 */
[----:B-12---:R-:W-:Y:S05]  /*6890*/  CALL.ABS.NOINC R8 ;  /* 0x0000000008007343 */ /* 0x006fea0003c00000 */
.L_x_151:
        /* <DEDUP_REMOVED lines=9> */
.L_x_152:
        /* <DEDUP_REMOVED lines=10> */
.L_x_153:
[----:B------:R1:W2:Y:S01]  /*69d0*/  LDC.64 R8, c[0x4][R17] ;  /* 0x0100000011087b82 */ /* 0x0002a20000000a00 */
[----:B------:R-:W3:Y:S01]  /*69e0*/  LDCU.64 UR4, c[0x4][0xe0] ;  /* 0x01001c00ff0477ac */ /* 0x000ee20008000a00 */
[----:B------:R-:W-:Y:S01]  /*69f0*/  CS2R R6, SRZ ;  /* 0x0000000000067805 */ /* 0x000fe2000001ff00 */
[----:B---3--:R-:W-:Y:S01]  /*6a00*/  IMAD.U32 R4, RZ, RZ, UR4 ;  /* 0x00000004ff047e24 */ /* 0x008fe2000f8e00ff */
[----:B------:R-:W-:-:S04]  /*6a10*/  MOV R5, UR5 ;  /* 0x0000000500057c02 */ /* 0x000fc80008000f00 */
[----:B------:R-:W-:-:S07]  /*6a20*/  LEPC R20, `(.L_x_154) ;  /* 0x000000001014794e */ /* 0x000fce0000000000 */
[----:B-12---:R-:W-:Y:S05]  /*6a30*/  CALL.ABS.NOINC R8 ;  /* 0x0000000008007343 */ /* 0x006fea0003c00000 */
.L_x_154:
[----:B------:R-:W-:Y:S01]  /*6a40*/  HFMA2 R0, -RZ, RZ, 0, 0.0078125 ;  /* 0x00002000ff007431 */ /* 0x000fe200000001ff */
        /* <DEDUP_REMOVED lines=9> */
.L_x_155:
        /* <DEDUP_REMOVED lines=10> */
.L_x_156:
        /* <DEDUP_REMOVED lines=10> */
.L_x_157:
        /* <DEDUP_REMOVED lines=10> */
.L_x_98:
[----:B------:R-:W-:Y:S05]  /*6cc0*/  BSYNC.RECONVERGENT B6 ;  /* 0x0000000000067941 */ /* 0x000fea0003800200 */
.L_x_97:
[----:B-1----:R-:W1:Y:S01]  /*6cd0*/  S2R R3, SR_SWINHI ;  /* 0x0000000000037919 */ /* 0x002e620000002f00 */
[----:B------:R-:W-:Y:S01]  /*6ce0*/  IMAD.SHL.U32 R40, R23, 0x2, RZ ;  /* 0x0000000217287824 */ /* 0x000fe200078e00ff */
[----:B------:R-:W2:Y:S04]  /*6cf0*/  LDCU.64 UR4, c[0x0][0x880] ;  /* 0x00011000ff0477ac */ /* 0x000ea80008000a00 */
[----:B------:R-:W-:Y:S02]  /*6d00*/  LOP3.LUT R40, R40, 0xfe, RZ, 0xc0, !PT ;  /* 0x000000fe28287812 */ /* 0x000fe400078ec0ff */
[----:B--2---:R-:W-:-:S04]  /*6d10*/  ISETP.NE.U32.AND P5, PT, RZ, UR4, PT ;  /* 0x00000004ff007c0c */ /* 0x004fc8000bfa5070 */
[----:B------:R-:W-:Y:S02]  /*6d20*/  ISETP.NE.AND.EX P5, PT, RZ, UR5, PT, P5 ;  /* 0x00000005ff007c0c */ /* 0x000fe4000bfa5350 */
[----:B------:R-:W-:Y:S02]  /*6d30*/  MOV R4, R16 ;  /* 0x0000001000047202 */ /* 0x000fe40000000f00 */
[----:B-1----:R-:W-:-:S03]  /*6d40*/  MOV R5, R3 ;  /* 0x0000000300057202 */ /* 0x002fc60000000f00 */
[----:B------:R-:W-:-:S03]  /*6d50*/  IMAD.WIDE.U32 R40, R40, 0x2, R4 ;  /* 0x0000000228287825 */ /* 0x000fc600078e0004 */
[C---:B------:R-:W-:Y:S02]  /*6d60*/  IADD3 R9, P0, PT, R40.reuse, 0x14200, RZ ;  /* 0x0001420028097810 */ /* 0x040fe40007f1e0ff */
[C---:B------:R-:W-:Y:S02]  /*6d70*/  IADD3 R7, P1, PT, R40.reuse, 0x14400, RZ ;  /* 0x0001440028077810 */ /* 0x040fe40007f3e0ff */
[C---:B------:R-:W-:Y:S01]  /*6d80*/  IADD3 R5, P2, PT, R40.reuse, 0x14600, RZ ;  /* 0x0001460028057810 */ /* 0x040fe20007f5e0ff */
[--C-:B------:R-:W-:Y:S01]  /*6d90*/  IMAD.X R53, RZ, RZ, R41.reuse, P0 ;  /* 0x000000ffff357224 */ /* 0x100fe200000e0629 */
[----:B------:R-:W-:Y:S01]  /*6da0*/  IADD3 R3, P3, PT, R40, 0x14000, RZ ;  /* 0x0001400028037810 */ /* 0x000fe20007f7e0ff */
[--C-:B------:R-:W-:Y:S02]  /*6db0*/  IMAD.X R51, RZ, RZ, R41.reuse, P1 ;  /* 0x000000ffff337224 */ /* 0x100fe400008e0629 */
[----:B------:R-:W-:Y:S01]  /*6dc0*/  IMAD.X R49, RZ, RZ, R41, P2 ;  /* 0x000000ffff317224 */ /* 0x000fe200010e0629 */
[----:B------:R-:W-:Y:S01]  /*6dd0*/  SHF.R.U64 R6, R9, 0x3, R53 ;  /* 0x0000000309067819 */ /* 0x000fe20000001235 */
[----:B------:R-:W-:Y:S01]  /*6de0*/  IMAD.X R55, RZ, RZ, R41, P3 ;  /* 0x000000ffff377224 */ /* 0x000fe200018e0629 */
[----:B------:R-:W-:-:S02]  /*6df0*/  SHF.R.U64 R4, R7, 0x3, R51 ;  /* 0x0000000307047819 */ /* 0x000fc40000001233 */
[----:B------:R-:W-:Y:S02]  /*6e00*/  SHF.R.U64 R0, R5, 0x3, R49 ;  /* 0x0000000305007819 */ /* 0x000fe40000001231 */
[----:B------:R-:W-:Y:S02]  /*6e10*/  SHF.R.U64 R8, R3, 0x3, R55 ;  /* 0x0000000303087819 */ /* 0x000fe40000001237 */
[----:B------:R-:W-:Y:S02]  /*6e20*/  LOP3.LUT R52, R9, 0x70, R6, 0x78, !PT ;  /* 0x0000007009347812 */ /* 0x000fe400078e7806 */
[----:B------:R-:W-:Y:S02]  /*6e30*/  LOP3.LUT R50, R7, 0x70, R4, 0x78, !PT ;  /* 0x0000007007327812 */ /* 0x000fe400078e7804 */
[----:B------:R-:W-:Y:S02]  /*6e40*/  IADD3 R9, P0, PT, R40, 0x14800, RZ ;  /* 0x0001480028097810 */ /* 0x000fe40007f1e0ff */
[----:B------:R-:W-:-:S02]  /*6e50*/  LOP3.LUT R48, R5, 0x70, R0, 0x78, !PT ;  /* 0x0000007005307812 */ /* 0x000fc400078e7800 */
[C---:B------:R-:W-:Y:S01]  /*6e60*/  IADD3 R7, P1, PT, R40.reuse, 0x14a00, RZ ;  /* 0x00014a0028077810 */ /* 0x040fe20007f3e0ff */
[--C-:B------:R-:W-:Y:S01]  /*6e70*/  IMAD.X R47, RZ, RZ, R41.reuse, P0 ;  /* 0x000000ffff2f7224 */ /* 0x100fe200000e0629 */
[----:B------:R-:W-:Y:S02]  /*6e80*/  LOP3.LUT R54, R3, 0x70, R8, 0x78, !PT ;  /* 0x0000007003367812 */ /* 0x000fe400078e7808 */
[C---:B------:R-:W-:Y:S01]  /*6e90*/  IADD3 R5, P2, PT, R40.reuse, 0x14c00, RZ ;  /* 0x00014c0028057810 */ /* 0x040fe20007f5e0ff */
[----:B------:R-:W-:Y:S01]  /*6ea0*/  IMAD.X R45, RZ, RZ, R41, P1 ;  /* 0x000000ffff2d7224 */ /* 0x000fe200008e0629 */
[----:B------:R-:W-:Y:S01]  /*6eb0*/  IADD3 R3, P3, PT, R40, 0x14e00, RZ ;  /* 0x00014e0028037810 */ /* 0x000fe20007f7e0ff */
[----:B------:R1:W-:Y:S01]  /*6ec0*/  ST.E desc[UR44][R54.64], RZ ;  /* 0x000000ff36007985 */ /* 0x0003e2000c10192c */
[----:B------:R-:W-:Y:S01]  /*6ed0*/  SHF.R.U64 R8, R9, 0x3, R47 ;  /* 0x0000000309087819 */ /* 0x000fe2000000122f */
[----:B------:R-:W-:Y:S01]  /*6ee0*/  IMAD.X R43, RZ, RZ, R41, P2 ;  /* 0x000000ffff2b7224 */ /* 0x000fe200010e0629 */
[----:B------:R-:W-:Y:S01]  /*6ef0*/  SHF.R.U64 R6, R7, 0x3, R45 ;  /* 0x0000000307067819 */ /* 0x000fe2000000122d */
[----:B------:R-:W-:Y:S01]  /*6f00*/  IMAD.X R39, RZ, RZ, R41, P3 ;  /* 0x000000ffff277224 */ /* 0x000fe200018e0629 */
[----:B------:R-:W-:Y:S01]  /*6f10*/  LOP3.LUT R46, R9, 0x70, R8, 0x78, !PT ;  /* 0x00000070092e7812 */ /* 0x000fe200078e7808 */
[----:B------:R1:W-:Y:S01]  /*6f20*/  ST.E desc[UR44][R52.64], RZ ;  /* 0x000000ff34007985 */ /* 0x0003e2000c10192c */
[----:B------:R-:W-:-:S02]  /*6f30*/  SHF.R.U64 R4, R5, 0x3, R43 ;  /* 0x0000000305047819 */ /* 0x000fc4000000122b */
[----:B------:R-:W-:Y:S01]  /*6f40*/  SHF.R.U64 R0, R3, 0x3, R39 ;  /* 0x0000000303007819 */ /* 0x000fe20000001227 */
[----:B------:R1:W-:Y:S01]  /*6f50*/  ST.E desc[UR44][R50.64], RZ ;  /* 0x000000ff32007985 */ /* 0x0003e2000c10192c */
[----:B------:R-:W-:Y:S02]  /*6f60*/  LOP3.LUT R44, R7, 0x70, R6, 0x78, !PT ;  /* 0x00000070072c7812 */ /* 0x000fe400078e7806 */
[C---:B------:R-:W-:Y:S01]  /*6f70*/  IADD3 R9, P0, PT, R40.reuse, 0x15000, RZ ;  /* 0x0001500028097810 */ /* 0x040fe20007f1e0ff */
[----:B------:R1:W-:Y:S01]  /*6f80*/  ST.E desc[UR44][R48.64], RZ ;  /* 0x000000ff30007985 */ /* 0x0003e2000c10192c */
[----:B------:R-:W-:Y:S02]  /*6f90*/  LOP3.LUT R42, R5, 0x70, R4, 0x78, !PT ;  /* 0x00000070052a7812 */ /* 0x000fe400078e7804 */
[C---:B------:R-:W-:Y:S01]  /*6fa0*/  IADD3 R7, P1, PT, R40.reuse, 0x15200, RZ ;  /* 0x0001520028077810 */ /* 0x040fe20007f3e0ff */
[--C-:B------:R-:W-:Y:S01]  /*6fb0*/  IMAD.X R37, RZ, RZ, R41.reuse, P0 ;  /* 0x000000ffff257224 */ /* 0x100fe200000e0629 */
[----:B------:R-:W-:Y:S01]  /*6fc0*/  LOP3.LUT R38, R3, 0x70, R0, 0x78, !PT ;  /* 0x0000007003267812 */ /* 0x000fe200078e7800 */
[----:B------:R1:W-:Y:S01]  /*6fd0*/  ST.E desc[UR44][R46.64], RZ ;  /* 0x000000ff2e007985 */ /* 0x0003e2000c10192c */
        /* <DEDUP_REMOVED lines=35> */
[C---:B------:R-:W-:Y:S02]  /*7210*/  IADD3 R9, P0, PT, R40.reuse, 0x16000, RZ ;  /* 0x0001600028097810 */ /* 0x040fe40007f1e0ff */
[----:B------:R-:W-:Y:S01]  /*7220*/  LOP3.LUT R24, R5, 0x70, R4, 0x78, !PT ;  /* 0x0000007005187812 */ /* 0x000fe200078e7804 */
[----:B------:R1:W-:Y:S01]  /*7230*/  ST.E desc[UR44][R26.64], RZ ;  /* 0x000000ff1a007985 */ /* 0x0003e2000c10192c */
        /* <DEDUP_REMOVED lines=12> */
[----:B------:R-:W-:-:S02]  /*7300*/  LOP3.LUT R18, R9, 0x70, R8, 0x78, !PT ;  /* 0x0000007009127812 */ /* 0x000fc400078e7808 */
[----:B------:R-:W-:Y:S02]  /*7310*/  SHF.R.U64 R4, R5, 0x3, R13 ;  /* 0x0000000305047819 */ /* 0x000fe4000000120d */
        /* <DEDUP_REMOVED lines=23> */
[----:B------:R-:W-:Y:S02]  /*7490*/  IADD3 R8, P0, PT, R40, 0x17000, RZ ;  /* 0x0001700028087810 */ /* 0x000fe40007f1e0ff */
[----:B------:R-:W-:Y:S01]  /*74a0*/  LOP3.LUT R64, R4, 0x70, R5, 0x78, !PT ;  /* 0x0000007004407812 */ /* 0x000fe200078e7805 */
[----:B------:R1:W-:Y:S01]  /*74b0*/  ST.E desc[UR44][R66.64], RZ ;  /* 0x000000ff42007985 */ /* 0x0003e2000c10192c */
[----:B------:R-:W-:Y:S01]  /*74c0*/  IADD3 R6, P1, PT, R40, 0x17200, RZ ;  /* 0x0001720028067810 */ /* 0x000fe20007f3e0ff */
[----:B------:R-:W-:Y:S01]  /*74d0*/  IMAD.X R77, RZ, RZ, R41, P0 ;  /* 0x000000ffff4d7224 */ /* 0x000fe200000e0629 */
        /* <DEDUP_REMOVED lines=35> */
[----:B------:R-:W-:Y:S02]  /*7710*/  LOP3.LUT R80, R4, 0x70, R5, 0x78, !PT ;  /* 0x0000007004507812 */ /* 0x000fe400078e7805 */
[----:B------:R-:W-:Y:S01]  /*7720*/  LOP3.LUT R78, R0, 0x70, R3, 0x78, !PT ;  /* 0x00000070004e7812 */ /* 0x000fe200078e7803 */
[----:B------:R1:W-:Y:S04]  /*7730*/  ST.E desc[UR44][R82.64], RZ ;  /* 0x000000ff52007985 */ /* 0x0003e8000c10192c */
[----:B------:R1:W-:Y:S04]  /*7740*/  ST.E desc[UR44][R80.64], RZ ;  /* 0x000000ff50007985 */ /* 0x0003e8000c10192c */
[----:B------:R1:W-:Y:S01]  /*7750*/  ST.E desc[UR44][R78.64], RZ ;  /* 0x000000ff4e007985 */ /* 0x0003e2000c10192c */
[----:B------:R-:W-:Y:S05]  /*7760*/  @!P5 BRA `(.L_x_158) ;  /* 0x0000000000c4d947 */ /* 0x000fea0003800000 */
[----:B------:R-:W2:Y:S01]  /*7770*/  LDC R3, c[0x0][0x904] ;  /* 0x00024100ff037b82 */ /* 0x000ea20000000800 */
[----:B------:R-:W3:Y:S01]  /*7780*/  LDCU.64 UR4, c[0x0][0x908] ;  /* 0x00012100ff0477ac */ /* 0x000ee20008000a00 */
[----:B------:R-:W-:Y:S01]  /*7790*/  BSSY.RECONVERGENT B0, `(.L_x_158) ;  /* 0x000002e000007945 */ /* 0x000fe20003800200 */
[----:B---3--:R-:W-:Y:S01]  /*77a0*/  IMAD.HI.U32 R0, R59, UR4, RZ ;  /* 0x000000043b007c27 */ /* 0x008fe2000f8e00ff */
[----:B------:R-:W3:Y:S01]  /*77b0*/  LDCU UR4, c[0x0][0x380] ;  /* 0x00007000ff0477ac */ /* 0x000ee20008000800 */
[----:B--2---:R-:W-:-:S03]  /*77c0*/  ISETP.NE.AND P0, PT, R3, 0x1, PT ;  /* 0x000000010300780c */ /* 0x004fc60003f05270 */
[----:B------:R-:W-:-:S04]  /*77d0*/  SHF.R.U32.HI R0, RZ, UR5, R0 ;  /* 0x00000005ff007c19 */ /* 0x000fc80008011600 */
[----:B------:R-:W-:-:S05]  /*77e0*/  SEL R0, R59, R0, !P0 ;  /* 0x000000003b007207 */ /* 0x000fca0004000000 */
[----:B------:R-:W-:-:S04]  /*77f0*/  IMAD.MOV R0, RZ, RZ, -R0 ;  /* 0x000000ffff007224 */ /* 0x000fc800078e0a00 */
[----:B------:R-:W-:-:S04]  /*7800*/  IMAD R3, R3, R0, R59 ;  /* 0x0000000003037224 */ /* 0x000fc800078e023b */
[----:B------:R-:W-:-:S05]  /*7810*/  IMAD R3, R3, 0x100, R58 ;  /* 0x0000010003037824 */ /* 0x000fca00078e023a */
[----:B---3--:R-:W-:-:S13]  /*7820*/  ISETP.GE.AND P0, PT, R3, UR4, PT ;  /* 0x0000000403007c0c */ /* 0x008fda000bf06270 */
[----:B------:R-:W-:Y:S05]  /*7830*/  @P0 BRA `(.L_x_159) ;  /* 0x00000000008c0947 */ /* 0x000fea0003800000 */
[----:B------:R-:W2:Y:S01]  /*7840*/  LDC R5, c[0x0][0x38c] ;  /* 0x0000e300ff057b82 */ /* 0x000ea20000000800 */
[----:B------:R-:W3:Y:S01]  /*7850*/  LDCU UR6, c[0x0][0x890] ;  /* 0x00011200ff0677ac */ /* 0x000ee20008000800 */
[----:B------:R-:W4:Y:S01]  /*7860*/  LDCU.64 UR4, c[0x0][0x888] ;  /* 0x00011100ff0477ac */ /* 0x000f220008000a00 */
[----:B---3--:R-:W-:Y:S01]  /*7870*/  IMAD R3, R22, UR6, R3 ;  /* 0x0000000616037c24 */ /* 0x008fe2000f8e0203 */
[----:B--2---:R-:W-:-:S04]  /*7880*/  IABS R6, R5 ;  /* 0x0000000500067213 */ /* 0x004fc80000000000 */
[----:B------:R-:W2:Y:S08]  /*7890*/  I2F.RP R7, R6 ;  /* 0x0000000600077306 */ /* 0x000eb00000209400 */
[----:B--2---:R-:W2:Y:S02]  /*78a0*/  MUFU.RCP R8, R7 ;  /* 0x0000000700087308 */ /* 0x004ea40000001000 */
[----:B--2---:R-:W-:-:S06]  /*78b0*/  IADD3 R8, PT, PT, R8, 0xffffffe, RZ ;  /* 0x0ffffffe08087810 */ /* 0x004fcc0007ffe0ff */
[----:B------:R2:W3:Y:S02]  /*78c0*/  F2I.FTZ.U32.TRUNC.NTZ R9, R8 ;  /* 0x0000000800097305 */ /* 0x0004e4000021f000 */
[----:B--2---:R-:W-:Y:S02]  /*78d0*/  HFMA2 R8, -RZ, RZ, 0, 0 ;  /* 0x00000000ff087431 */ /* 0x004fe400000001ff */
[----:B---3--:R-:W-:-:S04]  /*78e0*/  IMAD.MOV R0, RZ, RZ, -R9 ;  /* 0x000000ffff007224 */ /* 0x008fc800078e0a09 */
[----:B------:R-:W-:Y:S01]  /*78f0*/  IMAD R4, R0, R6, RZ ;  /* 0x0000000600047224 */ /* 0x000fe200078e02ff */
[----:B------:R-:W-:-:S03]  /*7900*/  IABS R0, R2 ;  /* 0x0000000200007213 */ /* 0x000fc60000000000 */
[----:B------:R-:W-:-:S06]  /*7910*/  IMAD.HI.U32 R9, R9, R4, R8 ;  /* 0x0000000409097227 */ /* 0x000fcc00078e0008 */
[----:B------:R-:W-:-:S04]  /*7920*/  IMAD.HI.U32 R4, R9, R0, RZ ;  /* 0x0000000009047227 */ /* 0x000fc800078e00ff */
[----:B------:R-:W-:-:S04]  /*7930*/  IMAD.MOV R7, RZ, RZ, -R4 ;  /* 0x000000ffff077224 */ /* 0x000fc800078e0a04 */
[----:B------:R-:W-:Y:S01]  /*7940*/  IMAD R7, R6, R7, R0 ;  /* 0x0000000706077224 */ /* 0x000fe200078e0200 */
[----:B------:R-:W-:-:S04]  /*7950*/  LOP3.LUT R0, R2, R5, RZ, 0x3c, !PT ;  /* 0x0000000502007212 */ /* 0x000fc800078e3cff */
[----:B------:R-:W-:Y:S02]  /*7960*/  ISETP.GT.U32.AND P1, PT, R6, R7, PT ;  /* 0x000000070600720c */ /* 0x000fe40003f24070 */
[----:B------:R-:W-:-:S11]  /*7970*/  ISETP.GE.AND P0, PT, R0, RZ, PT ;  /* 0x000000ff0000720c */ /* 0x000fd60003f06270 */
[-C--:B------:R-:W-:Y:S01]  /*7980*/  @!P1 IADD3 R7, PT, PT, R7, -R6.reuse, RZ ;  /* 0x8000000607079210 */ /* 0x080fe20007ffe0ff */
[----:B------:R-:W-:Y:S01]  /*7990*/  @!P1 VIADD R4, R4, 0x1 ;  /* 0x0000000104049836 */ /* 0x000fe20000000000 */
[----:B------:R-:W-:Y:S02]  /*79a0*/  ISETP.NE.AND P1, PT, R5, RZ, PT ;  /* 0x000000ff0500720c */ /* 0x000fe40003f25270 */
[----:B------:R-:W-:Y:S02]  /*79b0*/  ISETP.GE.U32.AND P2, PT, R7, R6, PT ;  /* 0x000000060700720c */ /* 0x000fe40003f46070 */
[----:B------:R-:W2:Y:S11]  /*79c0*/  LDC.64 R6, c[0x0][0x880] ;  /* 0x00022000ff067b82 */ /* 0x000eb60000000a00 */
[----:B------:R-:W-:-:S05]  /*79d0*/  @P2 IADD3 R4, PT, PT, R4, 0x1, RZ ;  /* 0x0000000104042810 */ /* 0x000fca0007ffe0ff */
[----:B------:R-:W-:Y:S01]  /*79e0*/  @!P0 IMAD.MOV R4, RZ, RZ, -R4 ;  /* 0x000000ffff048224 */ /* 0x000fe200078e0a04 */
[----:B------:R-:W-:-:S04]  /*79f0*/  @!P1 LOP3.LUT R4, RZ, R5, RZ, 0x33, !PT ;  /* 0x00000005ff049212 */ /* 0x000fc800078e33ff */
[C---:B------:R-:W-:Y:S01]  /*7a00*/  IADD3 R0, PT, PT, -R4.reuse, RZ, RZ ;  /* 0x000000ff04007210 */ /* 0x040fe20007ffe1ff */
[----:B----4-:R-:W-:-:S04]  /*7a10*/  IMAD R3, R4, UR5, R3 ;  /* 0x0000000504037c24 */ /* 0x010fc8000f8e0203 */
[----:B------:R-:W-:-:S04]  /*7a20*/  IMAD R0, R5, R0, R2 ;  /* 0x0000000005007224 */ /* 0x000fc800078e0202 */
[----:B------:R-:W-:Y:S01]  /*7a30*/  IMAD R3, R0, UR4, R3 ;  /* 0x0000000400037c24 */ /* 0x000fe2000f8e0203 */
[----:B------:R-:W-:-:S03]  /*7a40*/  MOV R0, 0xff800000 ;  /* 0xff80000000007802 */ /* 0x000fc60000000f00 */
[----:B--2---:R-:W-:-:S05]  /*7a50*/  IMAD.WIDE R6, R3, 0x4, R6 ;  /* 0x0000000403067825 */ /* 0x004fca00078e0206 */
[----:B------:R2:W-:Y:S02]  /*7a60*/  STG.E desc[UR44][R6.64], R0 ;  /* 0x0000000006007986 */ /* 0x0005e4000c10192c */
.L_x_159:
[----:B------:R-:W-:Y:S05]  /*7a70*/  BSYNC.RECONVERGENT B0 ;  /* 0x0000000000007941 */ /* 0x000fea0003800200 */
.L_x_158:
[----:B------:R-:W-:-:S09]  /*7a80*/  UISETP.NE.AND UP0, UPT, UR41, URZ, UPT ;  /* 0x000000ff2900728c */ /* 0x000fd2000bf05270 */
[----:B------:R-:W-:Y:S05]  /*7a90*/  BRA.U UP0, `(.L_x_160) ;  /* 0x0000000100047547 */ /* 0x000fea000b800000 */
[----:B------:R-:W-:Y:S05]  /*7aa0*/  BPT.TRAP 0x1 ;  /* 0x000000040000795c */ /* 0x000fea0000300000 */
.L_x_160:
[C---:B-1----:R-:W-:Y:S01]  /*7ab0*/  IADD3 R39, P0, PT, R40.reuse, 0x18000, RZ ;  /* 0x0001800028277810 */ /* 0x042fe20007f1e0ff */
[----:B------:R-:W-:Y:S01]  /*7ac0*/  STL.64 [R1+0x80], R58 ;  /* 0x0000803a01007387 */ /* 0x000fe20000100a00 */
[C---:B------:R-:W-:Y:S01]  /*7ad0*/  IADD3 R37, P1, PT, R40.reuse, 0x18200, RZ ;  /* 0x0001820028257810 */ /* 0x040fe20007f3e0ff */
[----:B------:R1:W-:Y:S01]  /*7ae0*/  SYNCS.ARRIVE.TRANS64.A1T0 RZ, [R16+URZ+0x1c0b0], RZ ;  /* 0x01c0b0ff10ff79a7 */ /* 0x0003e200081000ff */
[C---:B------:R-:W-:Y:S01]  /*7af0*/  IADD3 R35, P2, PT, R40.reuse, 0x18400, RZ ;  /* 0x0001840028237810 */ /* 0x040fe20007f5e0ff */
[----:B------:R3:W-:Y:S01]  /*7b00*/  STL [R1+0xb0], R39 ;  /* 0x0000b02701007387 */ /* 0x0007e20000100800 */
[C---:B------:R-:W-:Y:S01]  /*7b10*/  IADD3 R33, P3, PT, R40.reuse, 0x18600, RZ ;  /* 0x0001860028217810 */ /* 0x040fe20007f7e0ff */
[--C-:B--2---:R-:W-:Y:S01]  /*7b20*/  IMAD.X R7, RZ, RZ, R41.reuse, P1 ;  /* 0x000000ffff077224 */ /* 0x104fe200008e0629 */
[C---:B------:R-:W-:Y:S01]  /*7b30*/  IADD3 R30, P1, PT, R40.reuse, 0x18c00, RZ ;  /* 0x00018c00281e7810 */ /* 0x040fe20007f3e0ff */
[----:B------:R-:W-:Y:S01]  /*7b40*/  STL.64 [R1+0x78], R56 ;  /* 0x0000783801007387 */ /* 0x000fe20000100a00 */
[C---:B------:R-:W-:Y:S01]  /*7b50*/  IADD3 R32, P4, PT, R40.reuse, 0x18800, RZ ;  /* 0x0001880028207810 */ /* 0x040fe20007f9e0ff */
[----:B------:R-:W-:Y:S01]  /*7b60*/  IMAD.X R5, RZ, RZ, R41, P3 ;  /* 0x000000ffff057224 */ /* 0x000fe200018e0629 */
[----:B------:R-:W-:Y:S01]  /*7b70*/  IADD3 R28, P3, PT, R40, 0x19000, RZ ;  /* 0x00019000281c7810 */ /* 0x000fe20007f7e0ff */
[----:B------:R-:W-:Y:S01]  /*7b80*/  STL [R1+0x44], R7 ;  /* 0x0000440701007387 */ /* 0x000fe20000100800 */
[----:B------:R-:W-:-:S03]  /*7b90*/  UISETP.NE.AND UP0, UPT, UR41, URZ, UPT ;  /* 0x000000ff2900728c */ /* 0x000fc6000bf05270 */
[----:B------:R-:W-:Y:S04]  /*7ba0*/  STL.64 [R1+0x70], R22 ;  /* 0x0000701601007387 */ /* 0x000fe80000100a00 */
[----:B------:R-:W-:Y:S01]  /*7bb0*/  STL [R1+0x88], R60 ;  /* 0x0000883c01007387 */ /* 0x000fe20000100800 */
[----:B---3--:R-:W-:Y:S01]  /*7bc0*/  IMAD.X R39, RZ, RZ, R41, P0 ;  /* 0x000000ffff277224 */ /* 0x008fe200000e0629 */
[----:B------:R-:W-:-:S04]  /*7bd0*/  IADD3 R31, P0, PT, R40, 0x18a00, RZ ;  /* 0x00018a00281f7810 */ /* 0x000fc80007f1e0ff */
[----:B------:R-:W-:Y:S04]  /*7be0*/  STL [R1+0x4c], R39 ;  /* 0x00004c2701007387 */ /* 0x000fe80000100800 */
[----:B------:R2:W-:Y:S02]  /*7bf0*/  STL.64 [R1+0x98], R30 ;  /* 0x0000981e01007387 */ /* 0x0005e40000100a00 */
[----:B--2---:R-:W-:Y:S01]  /*7c00*/  IMAD.X R31, RZ, RZ, R41, P2 ;  /* 0x000000ffff1f7224 */ /* 0x004fe200010e0629 */
[----:B------:R-:W-:-:S05]  /*7c10*/  IADD3 R29, P2, PT, R40, 0x18e00, RZ ;  /* 0x00018e00281d7810 */ /* 0x000fca0007f5e0ff */
[----:B------:R2:W-:Y:S04]  /*7c20*/  STL.64 [R1+0xa0], R28 ;  /* 0x0000a01c01007387 */ /* 0x0005e80000100a00 */
[----:B--2---:R1:W2:Y:S01]  /*7c30*/  LDL.64 R28, [R1+0x48] ;  /* 0x00004800011c7983 */ /* 0x0042a20000100a00 */
[--C-:B------:R-:W-:Y:S01]  /*7c40*/  IMAD.X R61, RZ, RZ, R41.reuse, P4 ;  /* 0x000000ffff3d7224 */ /* 0x100fe200020e0629 */
[C---:B------:R-:W-:Y:S01]  /*7c50*/  IADD3 R27, P4, PT, R40.reuse, 0x19200, RZ ;  /* 0x00019200281b7810 */ /* 0x040fe20007f9e0ff */
        /* <DEDUP_REMOVED lines=8> */
[----:B------:R-:W-:Y:S01]  /*7ce0*/  IMAD.X R23, RZ, RZ, R41, P2 ;  /* 0x000000ffff177224 */ /* 0x000fe200010e0629 */
[----:B------:R-:W-:Y:S01]  /*7cf0*/  IADD3 R24, P2, PT, R40, 0x19800, RZ ;  /* 0x0001980028187810 */ /* 0x000fe20007f5e0ff */
[----:B------:R3:W-:Y:S04]  /*7d00*/  STL.64 [R1+0x90], R20 ;  /* 0x0000901401007387 */ /* 0x0007e80000100a00 */
[----:B------:R4:W-:Y:S04]  /*7d10*/  STL.64 [R1+0xa8], R60 ;  /* 0x0000a83c01007387 */ /* 0x0009e80000100a00 */
[----:B------:R1:W-:Y:S04]  /*7d20*/  STL [R1+0x34], R5 ;  /* 0x0000340501007387 */ /* 0x0003e80000100800 */
[----:B---3--:R-:W3:Y:S01]  /*7d30*/  LDL.LU.64 R20, [R1+0x40] ;  /* 0x0000400001147983 */ /* 0x008ee20000300a00 */
[----:B--2---:R-:W-:-:S03]  /*7d40*/  IMAD.MOV.U32 R29, RZ, RZ, R39 ;  /* 0x000000ffff1d7224 */ /* 0x004fc600078e0027 */
[----:B------:R-:W2:Y:S01]  /*7d50*/  LDL.LU R39, [R1+0xb0] ;  /* 0x0000b00001277983 */ /* 0x000ea20000300800 */
        /* <DEDUP_REMOVED lines=24> */
[----:B----4-:R-:W-:-:S02]  /*7ee0*/  IMAD.MOV.U32 R60, RZ, RZ, R4 ;  /* 0x000000ffff3c7224 */ /* 0x010fc400078e0004 */
[----:B------:R-:W-:Y:S02]  /*7ef0*/  IMAD.MOV.U32 R61, RZ, RZ, R5 ;  /* 0x000000ffff3d7224 */ /* 0x000fe400078e0005 */
[--C-:B------:R-:W-:Y:S01]  /*7f00*/  IMAD.X R65, RZ, RZ, R41.reuse, P2 ;  /* 0x000000ffff417224 */ /* 0x100fe200010e0629 */
[C---:B------:R-:W-:Y:S01]  /*7f10*/  IADD3 R6, P2, PT, R40.reuse, 0x1b600, RZ ;  /* 0x0001b60028067810 */ /* 0x040fe20007f5e0ff */
[--C-:B------:R-:W-:Y:S01]  /*7f20*/  IMAD.X R63, RZ, RZ, R41.reuse, P3 ;  /* 0x000000ffff3f7224 */ /* 0x100fe200018e0629 */
[C---:B-1----:R-:W-:Y:S01]  /*7f30*/  IADD3 R5, P3, PT, R40.reuse, 0x1b800, RZ ;  /* 0x0001b80028057810 */ /* 0x042fe20007f7e0ff */
[--C-:B------:R-:W-:Y:S01]  /*7f40*/  IMAD.X R55, RZ, RZ, R41.reuse, P4 ;  /* 0x000000ffff377224 */ /* 0x100fe200020e0629 */
[C---:B------:R-:W-:Y:S01]  /*7f50*/  IADD3 R4, P4, PT, R40.reuse, 0x1ba00, RZ ;  /* 0x0001ba0028047810 */ /* 0x040fe20007f9e0ff */
[--C-:B------:R-:W-:Y:S01]  /*7f60*/  IMAD.X R53, RZ, RZ, R41.reuse, P0 ;  /* 0x000000ffff357224 */ /* 0x100fe200000e0629 */
[C---:B------:R-:W-:Y:S01]  /*7f70*/  IADD3 R3, P0, PT, R40.reuse, 0x1bc00, RZ ;  /* 0x0001bc0028037810 */ /* 0x040fe20007f1e0ff */
[----:B------:R-:W-:Y:S01]  /*7f80*/  IMAD.X R51, RZ, RZ, R41, P1 ;  /* 0x000000ffff337224 */ /* 0x000fe200008e0629 */
[----:B------:R-:W-:-:S02]  /*7f90*/  IADD3 R0, P1, PT, R40, 0x1be00, RZ ;  /* 0x0001be0028007810 */ /* 0x000fc40007f3e0ff */
[----:B------:R-:W-:Y:S02]  /*7fa0*/  SHF.R.U64 R36, R35, 0x3, R31 ;  /* 0x0000000323247819 */ /* 0x000fe4000000121f */
[----:B---3--:R-:W-:Y:S02]  /*7fb0*/  SHF.R.U64 R38, R37, 0x3, R21 ;  /* 0x0000000325267819 */ /* 0x008fe40000001215 */
[----:B------:R-:W-:Y:S02]  /*7fc0*/  SHF.R.U64 R34, R33, 0x3, R61 ;  /* 0x0000000321227819 */ /* 0x000fe4000000123d */
[----:B------:R-:W-:Y:S01]  /*7fd0*/  LOP3.LUT R30, R35, 0x70, R36, 0x78, !PT ;  /* 0x00000070231e7812 */ /* 0x000fe200078e7824 */
[----:B------:R-:W3:Y:S01]  /*7fe0*/  LDL.LU.64 R60, [R1+0xa8] ;  /* 0x0000a800013c7983 */ /* 0x000ee20000300a00 */
[----:B------:R-:W-:-:S03]  /*7ff0*/  LOP3.LUT R20, R37, 0x70, R38, 0x78, !PT ;  /* 0x0000007025147812 */ /* 0x000fc600078e7826 */
[----:B------:R1:W-:Y:S04]  /*8000*/  STL.64 [R1+0x38], R30 ;  /* 0x0000381e01007387 */ /* 0x0003e80000100a00 */
[----:B-1----:R-:W4:Y:S01]  /*8010*/  LDL.LU.64 R30, [R1+0x98] ;  /* 0x00009800011e7983 */ /* 0x002f220000300a00 */
[----:B--2---:R-:W-:-:S04]  /*8020*/  SHF.R.U64 R40, R39, 0x3, R29 ;  /* 0x0000000327287819 */ /* 0x004fc8000000121d */
[----:B------:R-:W-:Y:S02]  /*8030*/  LOP3.LUT R28, R39, 0x70, R40, 0x78, !PT ;  /* 0x00000070271c7812 */ /* 0x000fe400078e7828 */
[----:B------:R-:W2:Y:S04]  /*8040*/  LDL.LU.64 R38, [R1+0x30] ;  /* 0x0000300001267983 */ /* 0x000ea80000300a00 */
[----:B------:R1:W-:Y:S04]  /*8050*/  STL [R1+0x48], R28 ;  /* 0x0000481c01007387 */ /* 0x0003e80000100800 */
[----:B-1----:R-:W2:Y:S01]  /*8060*/  LDL.LU.64 R28, [R1+0xa0] ;  /* 0x0000a000011c7983 */ /* 0x002ea20000300a00 */
[----:B---3--:R-:W-:-:S04]  /*8070*/  SHF.R.U64 R35, R32, 0x3, R61 ;  /* 0x0000000320237819 */ /* 0x008fc8000000123d */
[----:B------:R-:W-:Y:S01]  /*8080*/  LOP3.LUT R60, R32, 0x70, R35, 0x78, !PT ;  /* 0x00000070203c7812 */ /* 0x000fe200078e7823 */
[----:B------:R-:W-:Y:S01]  /*8090*/  IMAD.MOV.U32 R32, RZ, RZ, R20 ;  /* 0x000000ffff207224 */ /* 0x000fe200078e0014 */
[----:B----4-:R-:W-:-:S04]  /*80a0*/  SHF.R.U64 R36, R31, 0x3, R59 ;  /* 0x000000031f247819 */ /* 0x010fc8000000123b */
[----:B------:R-:W-:Y:S02]  /*80b0*/  LOP3.LUT R58, R31, 0x70, R36, 0x78, !PT ;  /* 0x000000701f3a7812 */ /* 0x000fe400078e7824 */
[----:B------:R-:W3:Y:S01]  /*80c0*/  LDL.LU.64 R36, [R1+0x38] ;  /* 0x0000380001247983 */ /* 0x000ee20000300a00 */
[----:B--2---:R-:W-:Y:S02]  /*80d0*/  LOP3.LUT R38, R33, 0x70, R34, 0x78, !PT ;  /* 0x0000007021267812 */ /* 0x004fe400078e7822 */
[----:B------:R-:W-:-:S04]  /*80e0*/  SHF.R.U64 R33, R30, 0x3, R57 ;  /* 0x000000031e217819 */ /* 0x000fc80000001239 */
[----:B------:R-:W-:Y:S01]  /*80f0*/  LOP3.LUT R56, R30, 0x70, R33, 0x78, !PT ;  /* 0x000000701e387812 */ /* 0x000fe200078e7821 */
[----:B------:R-:W-:Y:S02]  /*8100*/  IMAD.MOV.U32 R33, RZ, RZ, R21 ;  /* 0x000000ffff217224 */ /* 0x000fe400078e0015 */
[----:B------:R-:W2:Y:S02]  /*8110*/  LDL.LU.64 R20, [R1+0x90] ;  /* 0x0000900001147983 */ /* 0x000ea40000300a00 */
[----:B------:R-:W-:Y:S01]  /*8120*/  IMAD.MOV.U32 R35, RZ, RZ, R33 ;  /* 0x000000ffff237224 */ /* 0x000fe200078e0021 */
[----:B------:R-:W-:-:S04]  /*8130*/  SHF.R.U64 R34, R29, 0x3, R23 ;  /* 0x000000031d227819 */ /* 0x000fc80000001217 */
[----:B------:R-:W-:Y:S01]  /*8140*/  LOP3.LUT R22, R29, 0x70, R34, 0x78, !PT ;  /* 0x000000701d167812 */ /* 0x000fe200078e7822 */
[----:B------:R-:W-:Y:S01]  /*8150*/  IMAD.MOV.U32 R34, RZ, RZ, R32 ;  /* 0x000000ffff227224 */ /* 0x000fe200078e0020 */
[----:B------:R-:W-:-:S04]  /*8160*/  SHF.R.U64 R32, R27, 0x3, R91 ;  /* 0x000000031b207819 */ /* 0x000fc8000000125b */
[----:B------:R-:W-:Y:S02]  /*8170*/  LOP3.LUT R90, R27, 0x70, R32, 0x78, !PT ;  /* 0x000000701b5a7812 */ /* 0x000fe400078e7820 */
[----:B------:R-:W4:Y:S01]  /*8180*/  LDL.LU.64 R32, [R1+0x48] ;  /* 0x0000480001207983 */ /* 0x000f220000300a00 */
[----:B------:R-:W-:Y:S02]  /*8190*/  SHF.R.U64 R31, R28, 0x3, R93 ;  /* 0x000000031c1f7819 */ /* 0x000fe4000000125d */
[----:B------:R-:W-:Y:S02]  /*81a0*/  SHF.R.U64 R29, R26, 0x3, R89 ;  /* 0x000000031a1d7819 */ /* 0x000fe40000001259 */
[----:B------:R-:W-:Y:S02]  /*81b0*/  SHF.R.U64 R30, R25, 0x3, R87 ;  /* 0x00000003191e7819 */ /* 0x000fe40000001257 */
[----:B------:R-:W-:Y:S02]  /*81c0*/  LOP3.LUT R92, R28, 0x70, R31, 0x78, !PT ;  /* 0x000000701c5c7812 */ /* 0x000fe400078e781f */
[----:B------:R-:W-:-:S02]  /*81d0*/  LOP3.LUT R88, R26, 0x70, R29, 0x78, !PT ;  /* 0x000000701a587812 */ /* 0x000fc400078e781d */
[C---:B------:R-:W-:Y:S02]  /*81e0*/  SHF.R.U64 R27, R24.reuse, 0x3, R85 ;  /* 0x00000003181b7819 */ /* 0x040fe40000001255 */
[----:B------:R-:W-:Y:S02]  /*81f0*/  LOP3.LUT R86, R25, 0x70, R30, 0x78, !PT ;  /* 0x0000007019567812 */ /* 0x000fe400078e781e */
[C---:B------:R-:W-:Y:S02]  /*8200*/  SHF.R.U64 R26, R19.reuse, 0x3, R79 ;  /* 0x00000003131a7819 */ /* 0x040fe4000000124f */
[----:B------:R-:W-:Y:S02]  /*8210*/  LOP3.LUT R84, R24, 0x70, R27, 0x78, !PT ;  /* 0x0000007018547812 */ /* 0x000fe400078e781b */
[----:B------:R-:W-:Y:S02]  /*8220*/  LOP3.LUT R78, R19, 0x70, R26, 0x78, !PT ;  /* 0x00000070134e7812 */ /* 0x000fe400078e781a */
[----:B------:R-:W-:-:S02]  /*8230*/  SHF.R.U64 R24, R17, 0x3, R75 ;  /* 0x0000000311187819 */ /* 0x000fc4000000124b */
[C---:B------:R-:W-:Y:S02]  /*8240*/  SHF.R.U64 R19, R14.reuse, 0x3, R71 ;  /* 0x000000030e137819 */ /* 0x040fe40000001247 */
[----:B------:R-:W-:Y:S01]  /*8250*/  LOP3.LUT R74, R17, 0x70, R24, 0x78, !PT ;  /* 0x00000070114a7812 */ /* 0x000fe200078e7818 */
[----:B------:R-:W-:Y:S01]  /*8260*/  IMAD.X R49, RZ, RZ, R41, P2 ;  /* 0x000000ffff317224 */ /* 0x000fe200010e0629 */
[----:B------:R-:W-:Y:S02]  /*8270*/  LOP3.LUT R70, R14, 0x70, R19, 0x78, !PT ;  /* 0x000000700e467812 */ /* 0x000fe400078e7813 */
[C---:B------:R-:W-:Y:S02]  /*8280*/  SHF.R.U64 R17, R12.reuse, 0x3, R67 ;  /* 0x000000030c117819 */ /* 0x040fe40000001243 */
[----:B------:R-:W-:Y:S01]  /*8290*/  SHF.R.U64 R14, R11, 0x3, R65 ;  /* 0x000000030b0e7819 */ /* 0x000fe20000001241 */
[----:B------:R-:W-:Y:S01]  /*82a0*/  IMAD.X R47, RZ, RZ, R41, P3 ;  /* 0x000000ffff2f7224 */ /* 0x000fe200018e0629 */
[----:B------:R-:W-:Y:S01]  /*82b0*/  LOP3.LUT R66, R12, 0x70, R17, 0x78, !PT ;  /* 0x000000700c427812 */ /* 0x000fe200078e7811 */
[----:B----4-:R-:W-:Y:S04]  /*82c0*/  ST.E desc[UR44][R32.64], RZ ;  /* 0x000000ff20007985 */ /* 0x010fe8000c10192c */
[----:B------:R-:W-:Y:S04]  /*82d0*/  ST.E desc[UR44][R34.64], RZ ;  /* 0x000000ff22007985 */ /* 0x000fe8000c10192c */
[----:B---3--:R-:W-:Y:S04]  /*82e0*/  ST.E desc[UR44][R36.64], RZ ;  /* 0x000000ff24007985 */ /* 0x008fe8000c10192c */
[----:B------:R-:W-:Y:S04]  /*82f0*/  ST.E desc[UR44][R38.64], RZ ;  /* 0x000000ff26007985 */ /* 0x000fe8000c10192c */
[----:B------:R1:W-:Y:S04]  /*8300*/  ST.E desc[UR44][R60.64], RZ ;  /* 0x000000ff3c007985 */ /* 0x0003e8000c10192c */
[----:B------:R3:W-:Y:S04]  /*8310*/  ST.E desc[UR44][R58.64], RZ ;  /* 0x000000ff3a007985 */ /* 0x0007e8000c10192c */
[----:B------:R4:W-:Y:S04]  /*8320*/  ST.E desc[UR44][R56.64], RZ ;  /* 0x000000ff38007985 */ /* 0x0009e8000c10192c */
[----:B------:R2:W-:Y:S04]  /*8330*/  ST.E desc[UR44][R22.64], RZ ;  /* 0x000000ff16007985 */ /* 0x0005e8000c10192c */
[----:B-1----:R1:W5:Y:S04]  /*8340*/  LDL.LU R60, [R1+0x88] ;  /* 0x00008800013c7983 */ /* 0x0023680000300800 */
[----:B---3--:R1:W5:Y:S04]  /*8350*/  LDL.LU.64 R58, [R1+0x80] ;  /* 0x00008000013a7983 */ /* 0x0083680000300a00 */
[----:B----4-:R1:W5:Y:S04]  /*8360*/  LDL.LU.64 R56, [R1+0x78] ;  /* 0x0000780001387983 */ /* 0x0103680000300a00 */
[----:B--2---:R1:W5:Y:S01]  /*8370*/  LDL.LU.64 R22, [R1+0x70] ;  /* 0x0000700001167983 */ /* 0x0043620000300a00 */
[----:B------:R-:W-:-:S02]  /*8380*/  SHF.R.U64 R28, R21, 0x3, R83 ;  /* 0x00000003151c7819 */ /* 0x000fc40000001253 */
[----:B------:R-:W-:Y:S02]  /*8390*/  SHF.R.U64 R25, R20, 0x3, R81 ;  /* 0x0000000314197819 */ /* 0x000fe40000001251 */
[----:B------:R-:W-:Y:S02]  /*83a0*/  LOP3.LUT R82, R21, 0x70, R28, 0x78, !PT ;  /* 0x0000007015527812 */ /* 0x000fe400078e781c */
[----:B------:R-:W-:Y:S02]  /*83b0*/  SHF.R.U64 R21, R18, 0x3, R77 ;  /* 0x0000000312157819 */ /* 0x000fe4000000124d */
[----:B------:R-:W-:Y:S01]  /*83c0*/  LOP3.LUT R80, R20, 0x70, R25, 0x78, !PT ;  /* 0x0000007014507812 */ /* 0x000fe200078e7819 */
[----:B------:R1:W-:Y:S01]  /*83d0*/  ST.E desc[UR44][R92.64], RZ ;  /* 0x000000ff5c007985 */ /* 0x0003e2000c10192c */
[----:B------:R-:W-:Y:S02]  /*83e0*/  SHF.R.U64 R20, R15, 0x3, R73 ;  /* 0x000000030f147819 */ /* 0x000fe40000001249 */
[----:B------:R-:W-:Y:S01]  /*83f0*/  LOP3.LUT R76, R18, 0x70, R21, 0x78, !PT ;  /* 0x00000070124c7812 */ /* 0x000fe200078e7815 */
[----:B------:R1:W-:Y:S01]  /*8400*/  ST.E desc[UR44][R90.64], RZ ;  /* 0x000000ff5a007985 */ /* 0x0003e2000c10192c */
[----:B------:R-:W-:-:S02]  /*8410*/  SHF.R.U64 R18, R13, 0x3, R69 ;  /* 0x000000030d127819 */ /* 0x000fc40000001245 */
[----:B------:R-:W-:Y:S01]  /*8420*/  LOP3.LUT R72, R15, 0x70, R20, 0x78, !PT ;  /* 0x000000700f487812 */ /* 0x000fe200078e7814 */
[----:B------:R1:W-:Y:S01]  /*8430*/  ST.E desc[UR44][R88.64], RZ ;  /* 0x000000ff58007985 */ /* 0x0003e2000c10192c */
[----:B------:R-:W-:-:S03]  /*8440*/  SHF.R.U64 R15, R10, 0x3, R63 ;  /* 0x000000030a0f7819 */ /* 0x000fc6000000123f */
[----:B------:R1:W-:Y:S01]  /*8450*/  ST.E desc[UR44][R86.64], RZ ;  /* 0x000000ff56007985 */ /* 0x0003e2000c10192c */
[----:B------:R-:W-:-:S03]  /*8460*/  LOP3.LUT R68, R13, 0x70, R18, 0x78, !PT ;  /* 0x000000700d447812 */ /* 0x000fc600078e7812 */
[----:B------:R1:W-:Y:S01]  /*8470*/  ST.E desc[UR44][R84.64], RZ ;  /* 0x000000ff54007985 */ /* 0x0003e2000c10192c */
[----:B------:R-:W-:Y:S01]  /*8480*/  SHF.R.U64 R13, R8, 0x3, R53 ;  /* 0x00000003080d7819 */ /* 0x000fe20000001235 */
[--C-:B------:R-:W-:Y:S02]  /*8490*/  IMAD.X R45, RZ, RZ, R41.reuse, P4 ;  /* 0x000000ffff2d7224 */ /* 0x100fe400020e0629 */
[----:B------:R1:W-:Y:S01]  /*84a0*/  ST.E desc[UR44][R82.64], RZ ;  /* 0x000000ff52007985 */ /* 0x0003e2000c10192c */
[----:B------:R-:W-:Y:S01]  /*84b0*/  LOP3.LUT R64, R11, 0x70, R14, 0x78, !PT ;  /* 0x000000700b407812 */ /* 0x000fe200078e780e */
[----:B------:R-:W-:Y:S01]  /*84c0*/  IMAD.X R43, RZ, RZ, R41, P0 ;  /* 0x000000ffff2b7224 */ /* 0x000fe200000e0629 */
[----:B------:R-:W-:Y:S01]  /*84d0*/  SHF.R.U64 R12, R9, 0x3, R55 ;  /* 0x00000003090c7819 */ /* 0x000fe20000001237 */
[----:B------:R1:W-:Y:S01]  /*84e0*/  ST.E desc[UR44][R80.64], RZ ;  /* 0x000000ff50007985 */ /* 0x0003e2000c10192c */
[----:B------:R-:W-:Y:S01]  /*84f0*/  LOP3.LUT R62, R10, 0x70, R15, 0x78, !PT ;  /* 0x000000700a3e7812 */ /* 0x000fe200078e780f */
[----:B------:R-:W-:Y:S01]  /*8500*/  IMAD.X R41, RZ, RZ, R41, P1 ;  /* 0x000000ffff297224 */ /* 0x000fe200008e0629 */
[----:B------:R-:W-:Y:S01]  /*8510*/  SHF.R.U64 R11, R6, 0x3, R49 ;  /* 0x00000003060b7819 */ /* 0x000fe20000001231 */
[----:B------:R1:W-:Y:S01]  /*8520*/  ST.E desc[UR44][R78.64], RZ ;  /* 0x000000ff4e007985 */ /* 0x0003e2000c10192c */
[----:B------:R-:W-:-:S03]  /*8530*/  SHF.R.U64 R10, R7, 0x3, R51 ;  /* 0x00000003070a7819 */ /* 0x000fc60000001233 */
[----:B------:R1:W-:Y:S01]  /*8540*/  ST.E desc[UR44][R76.64], RZ ;  /* 0x000000ff4c007985 */ /* 0x0003e2000c10192c */
[----:B------:R-:W-:-:S03]  /*8550*/  LOP3.LUT R52, R8, 0x70, R13, 0x78, !PT ;  /* 0x0000007008347812 */ /* 0x000fc600078e780d */
[----:B------:R1:W-:Y:S01]  /*8560*/  ST.E desc[UR44][R74.64], RZ ;  /* 0x000000ff4a007985 */ /* 0x0003e2000c10192c */
[----:B------:R-:W-:Y:S02]  /*8570*/  LOP3.LUT R54, R9, 0x70, R12, 0x78, !PT ;  /* 0x0000007009367812 */ /* 0x000fe400078e780c */
[----:B------:R-:W-:Y:S01]  /*8580*/  SHF.R.U64 R8, R5, 0x3, R47 ;  /* 0x0000000305087819 */ /* 0x000fe2000000122f */
[----:B------:R1:W-:Y:S01]  /*8590*/  ST.E desc[UR44][R72.64], RZ ;  /* 0x000000ff48007985 */ /* 0x0003e2000c10192c */
[----:B------:R-:W-:Y:S02]  /*85a0*/  LOP3.LUT R48, R6, 0x70, R11, 0x78, !PT ;  /* 0x0000007006307812 */ /* 0x000fe400078e780b */
[----:B------:R-:W-:Y:S01]  /*85b0*/  SHF.R.U64 R9, R4, 0x3, R45 ;  /* 0x0000000304097819 */ /* 0x000fe2000000122d */
[----:B------:R1:W-:Y:S01]  /*85c0*/  ST.E desc[UR44][R70.64], RZ ;  /* 0x000000ff46007985 */ /* 0x0003e2000c10192c */
[----:B------:R-:W-:Y:S02]  /*85d0*/  LOP3.LUT R50, R7, 0x70, R10, 0x78, !PT ;  /* 0x0000007007327812 */ /* 0x000fe400078e780a */
[----:B------:R-:W-:Y:S01]  /*85e0*/  SHF.R.U64 R6, R3, 0x3, R43 ;  /* 0x0000000303067819 */ /* 0x000fe2000000122b */
[----:B------:R1:W-:Y:S01]  /*85f0*/  ST.E desc[UR44][R68.64], RZ ;  /* 0x000000ff44007985 */ /* 0x0003e2000c10192c */
[----:B------:R-:W-:-:S03]  /*8600*/  SHF.R.U64 R7, R0, 0x3, R41 ;  /* 0x0000000300077819 */ /* 0x000fc60000001229 */
[----:B------:R1:W-:Y:S01]  /*8610*/  ST.E desc[UR44][R66.64], RZ ;  /* 0x000000ff42007985 */ /* 0x0003e2000c10192c */
[----:B------:R-:W-:-:S03]  /*8620*/  LOP3.LUT R46, R5, 0x70, R8, 0x78, !PT ;  /* 0x00000070052e7812 */ /* 0x000fc600078e7808 */
[----:B------:R1:W-:Y:S01]  /*8630*/  ST.E desc[UR44][R64.64], RZ ;  /* 0x000000ff40007985 */ /* 0x0003e2000c10192c */
[----:B------:R-:W-:-:S03]  /*8640*/  LOP3.LUT R44, R4, 0x70, R9, 0x78, !PT ;  /* 0x00000070042c7812 */ /* 0x000fc600078e7809 */
[----:B------:R1:W-:Y:S01]  /*8650*/  ST.E desc[UR44][R62.64], RZ ;  /* 0x000000ff3e007985 */ /* 0x0003e2000c10192c */
[----:B------:R-:W-:-:S03]  /*8660*/  LOP3.LUT R42, R3, 0x70, R6, 0x78, !PT ;  /* 0x00000070032a7812 */ /* 0x000fc600078e7806 */
[----:B------:R1:W-:Y:S01]  /*8670*/  ST.E desc[UR44][R54.64], RZ ;  /* 0x000000ff36007985 */ /* 0x0003e2000c10192c */
[----:B------:R-:W-:-:S03]  /*8680*/  LOP3.LUT R40, R0, 0x70, R7, 0x78, !PT ;  /* 0x0000007000287812 */ /* 0x000fc600078e7807 */
[----:B------:R1:W-:Y:S04]  /*8690*/  ST.E desc[UR44][R52.64], RZ ;  /* 0x000000ff34007985 */ /* 0x0003e8000c10192c */
[----:B------:R1:W-:Y:S04]  /*86a0*/  ST.E desc[UR44][R50.64], RZ ;  /* 0x000000ff32007985 */ /* 0x0003e8000c10192c */
[----:B------:R1:W-:Y:S04]  /*86b0*/  ST.E desc[UR44][R48.64], RZ ;  /* 0x000000ff30007985 */ /* 0x0003e8000c10192c */
[----:B------:R1:W-:Y:S04]  /*86c0*/  ST.E desc[UR44][R46.64], RZ ;  /* 0x000000ff2e007985 */ /* 0x0003e8000c10192c */
[----:B------:R1:W-:Y:S04]  /*86d0*/  ST.E desc[UR44][R44.64], RZ ;  /* 0x000000ff2c007985 */ /* 0x0003e8000c10192c */
[----:B------:R1:W-:Y:S04]  /*86e0*/  ST.E desc[UR44][R42.64], RZ ;  /* 0x000000ff2a007985 */ /* 0x0003e8000c10192c */
[----:B------:R1:W-:Y:S01]  /*86f0*/  ST.E desc[UR44][R40.64], RZ ;  /* 0x000000ff28007985 */ /* 0x0003e2000c10192c */
[----:B------:R-:W-:Y:S01]  /*8700*/  @!PT LDS RZ, [RZ] ;  /* 0x00000000fffff984 */ /* 0x000fe20000000800 */
[----:B------:R-:W-:Y:S01]  /*8710*/  @!PT LDS RZ, [RZ] ;  /* 0x00000000fffff984 */ /* 0x000fe20000000800 */
[----:B------:R-:W-:Y:S01]  /*8720*/  @!PT LDS RZ, [RZ] ;  /* 0x00000000fffff984 */ /* 0x000fe20000000800 */
[----:B------:R-:W-:Y:S01]  /*8730*/  @!PT LDS RZ, [RZ] ;  /* 0x00000000fffff984 */ /* 0x000fe20000000800 */
[----:B------:R2:W-:Y:S06]  /*8740*/  MEMBAR.ALL.CTA ;  /* 0x0000000000007992 */ /* 0x0005ec0000008000 */
[----:B--2---:R-:W2:Y:S01]  /*8750*/  FENCE.VIEW.ASYNC.S ;  /* 0x00000000000073c6 */ /* 0x004ea20000000000 */
[----:B------:R-:W-:Y:S05]  /*8760*/  BRA.U UP0, `(.L_x_161) ;  /* 0x0000000100047547 */ /* 0x000fea000b800000 */
[----:B------:R-:W-:Y:S05]  /*8770*/  BPT.TRAP 0x1 ;  /* 0x000000040000795c */ /* 0x000fea0000300000 */
.L_x_161:
[----:B-----5:R-:W-:Y:S01]  /*8780*/  SHF.L.U32 R3, R57, 0x1f, RZ ;  /* 0x0000001f39037819 */ /* 0x020fe200000006ff */
[----:B------:R-:W-:Y:S03]  /*8790*/  BSSY B0, `(.L_x_162) ;  /* 0x0000003000007945 */ /* 0x000fe60003800000 */
[----:B--2---:R-:W2:Y:S02]  /*87a0*/  SYNCS.PHASECHK.TRANS64.TRYWAIT P0, [R16+URZ+0x1c0c8], R3 ;  /* 0x01c0c803100075a7 */ /* 0x004ea400080011ff */
[----:B--2---:R-:W-:Y:S05]  /*87b0*/  @!P0 BRA `(.L_x_163) ;  /* 0x0000013c00a88947 */ /* 0x004fea0003800000 */
.L_x_429:
[----:B------:R-:W-:Y:S05]  /*87c0*/  BSYNC B0 ;  /* 0x0000000000007941 */ /* 0x000fea0003800000 */
.L_x_162:
[----:B------:R-:W-:Y:S05]  /*87d0*/  @!P5 BRA `(.L_x_164) ;  /* 0x0000000000ccd947 */ /* 0x000fea0003800000 */
[----:B--2---:R-:W2:Y:S01]  /*87e0*/  LDC R3, c[0x0][0x904] ;  /* 0x00024100ff037b82 */ /* 0x004ea20000000800 */
        /* <DEDUP_REMOVED lines=8> */
[----:B------:R-:W-:-:S05]  /*8870*/  IMAD R7, R3, R0, R59 ;  /* 0x0000000003077224 */ /* 0x000fca00078e023b */
[----:B------:R-:W-:-:S05]  /*8880*/  LEA R7, R7, R58, 0x8 ;  /* 0x0000003a07077211 */ /* 0x000fca00078e40ff */
[----:B------:R-:W-:-:S05]  /*8890*/  VIADD R7, R7, 0x80 ;  /* 0x0000008007077836 */ /* 0x000fca0000000000 */
        /* <DEDUP_REMOVED lines=10> */
[----:B------:R-:W2:Y:S02]  /*8940*/  F2I.FTZ.U32.TRUNC.NTZ R9, R8 ;  /* 0x0000000800097305 */ /* 0x000ea4000021f000 */
[----:B--2---:R-:W-:Y:S01]  /*8950*/  IADD3 R0, PT, PT, RZ, -R9, RZ ;  /* 0x80000009ff007210 */ /* 0x004fe20007ffe0ff */
[----:B------:R-:W-:-:S04]  /*8960*/  IMAD.MOV.U32 R8, RZ, RZ, RZ ;  /* 0x000000ffff087224 */ /* 0x000fc800078e00ff */
[----:B------:R-:W-:Y:S01]  /*8970*/  IMAD R3, R0, R4, RZ ;  /* 0x0000000400037224 */ /* 0x000fe200078e02ff */
[----:B------:R-:W-:-:S03]  /*8980*/  IABS R0, R2 ;  /* 0x0000000200007213 */ /* 0x000fc60000000000 */
[----:B------:R-:W-:Y:S01]  /*8990*/  IMAD.HI.U32 R3, R9, R3, R8 ;  /* 0x0000000309037227 */ /* 0x000fe200078e0008 */
[----:B------:R-:W-:Y:S01]  /*89a0*/  MOV R6, R0 ;  /* 0x0000000000067202 */ /* 0x000fe20000000f00 */
[----:B------:R-:W2:Y:S04]  /*89b0*/  LDC.64 R8, c[0x0][0x880] ;  /* 0x00022000ff087b82 */ /* 0x000ea80000000a00 */
[----:B------:R-:W-:-:S04]  /*89c0*/  IMAD.HI.U32 R0, R3, R6, RZ ;  /* 0x0000000603007227 */ /* 0x000fc800078e00ff */
[----:B------:R-:W-:-:S04]  /*89d0*/  IMAD.MOV R3, RZ, RZ, -R0 ;  /* 0x000000ffff037224 */ /* 0x000fc800078e0a00 */
[----:B------:R-:W-:-:S05]  /*89e0*/  IMAD R3, R4, R3, R6 ;  /* 0x0000000304037224 */ /* 0x000fca00078e0206 */
[----:B------:R-:W-:-:S13]  /*89f0*/  ISETP.GT.U32.AND P0, PT, R4, R3, PT ;  /* 0x000000030400720c */ /* 0x000fda0003f04070 */
[-C--:B------:R-:W-:Y:S01]  /*8a00*/  @!P0 IADD3 R3, PT, PT, R3, -R4.reuse, RZ ;  /* 0x8000000403038210 */ /* 0x080fe20007ffe0ff */
[----:B------:R-:W-:Y:S01]  /*8a10*/  @!P0 VIADD R0, R0, 0x1 ;  /* 0x0000000100008836 */ /* 0x000fe20000000000 */
[----:B------:R-:W-:Y:S02]  /*8a20*/  ISETP.NE.AND P0, PT, R5, RZ, PT ;  /* 0x000000ff0500720c */ /* 0x000fe40003f05270 */
[----:B------:R-:W-:Y:S02]  /*8a30*/  ISETP.GE.U32.AND P2, PT, R3, R4, PT ;  /* 0x000000040300720c */ /* 0x000fe40003f46070 */
[----:B------:R-:W-:-:S04]  /*8a40*/  LOP3.LUT R3, R2, R5, RZ, 0x3c, !PT ;  /* 0x0000000502037212 */ /* 0x000fc800078e3cff */
[----:B------:R-:W-:-:S07]  /*8a50*/  ISETP.GE.AND P1, PT, R3, RZ, PT ;  /* 0x000000ff0300720c */ /* 0x000fce0003f26270 */
[----:B------:R-:W-:-:S06]  /*8a60*/  @P2 IADD3 R0, PT, PT, R0, 0x1, RZ ;  /* 0x0000000100002810 */ /* 0x000fcc0007ffe0ff */
[----:B------:R-:W-:Y:S01]  /*8a70*/  @!P1 IMAD.MOV R0, RZ, RZ, -R0 ;  /* 0x000000ffff009224 */ /* 0x000fe200078e0a00 */
[----:B------:R-:W-:-:S04]  /*8a80*/  @!P0 LOP3.LUT R0, RZ, R5, RZ, 0x33, !PT ;  /* 0x00000005ff008212 */ /* 0x000fc800078e33ff */
[C---:B------:R-:W-:Y:S01]  /*8a90*/  IADD3 R3, PT, PT, -R0.reuse, RZ, RZ ;  /* 0x000000ff00037210 */ /* 0x040fe20007ffe1ff */
[----:B----4-:R-:W-:Y:S02]  /*8aa0*/  IMAD R7, R0, UR5, R7 ;  /* 0x0000000500077c24 */ /* 0x010fe4000f8e0207 */
[----:B------:R-:W-:Y:S02]  /*8ab0*/  IMAD.MOV.U32 R0, RZ, RZ, -0x800000 ;  /* 0xff800000ff007424 */ /* 0x000fe400078e00ff */
[----:B------:R-:W-:-:S04]  /*8ac0*/  IMAD R2, R5, R3, R2 ;  /* 0x0000000305027224 */ /* 0x000fc800078e0202 */
[----:B------:R-:W-:-:S04]  /*8ad0*/  IMAD R7, R2, UR4, R7 ;  /* 0x0000000402077c24 */ /* 0x000fc8000f8e0207 */
[----:B--2---:R-:W-:-:S05]  /*8ae0*/  IMAD.WIDE R8, R7, 0x4, R8 ;  /* 0x0000000407087825 */ /* 0x004fca00078e0208 */
[----:B------:R2:W-:Y:S02]  /*8af0*/  STG.E desc[UR44][R8.64], R0 ;  /* 0x0000000008007986 */ /* 0x0005e4000c10192c */
.L_x_165:
[----:B------:R-:W-:Y:S05]  /*8b00*/  BSYNC.RECONVERGENT B0 ;  /* 0x0000000000007941 */ /* 0x000fea0003800200 */
.L_x_164:
[----:B------:R-:W-:Y:S01]  /*8b10*/  @!PT LDS RZ, [RZ] ;  /* 0x00000000fffff984 */ /* 0x000fe20000000800 */
[----:B------:R-:W-:Y:S01]  /*8b20*/  @!PT LDS RZ, [RZ] ;  /* 0x00000000fffff984 */ /* 0x000fe20000000800 */
[----:B------:R-:W-:Y:S01]  /*8b30*/  @!PT LDS RZ, [RZ] ;  /* 0x00000000fffff984 */ /* 0x000fe20000000800 */
[----:B------:R-:W-:Y:S01]  /*8b40*/  @!PT LDS RZ, [RZ] ;  /* 0x00000000fffff984 */ /* 0x000fe20000000800 */
[----:B------:R3:W-:Y:S06]  /*8b50*/  MEMBAR.ALL.CTA ;  /* 0x0000000000007992 */ /* 0x0007ec0000008000 */
[----:B---3--:R-:W3:Y:S01]  /*8b60*/  FENCE.VIEW.ASYNC.S ;  /* 0x00000000000073c6 */ /* 0x008ee20000000000 */
[----:B------:R-:W-:-:S09]  /*8b70*/  UISETP.NE.AND UP0, UPT, UR41, URZ, UPT ;  /* 0x000000ff2900728c */ /* 0x000fd2000bf05270 */
[----:B------:R-:W-:Y:S05]  /*8b80*/  BRA.U UP0, `(.L_x_166) ;  /* 0x0000000100047547 */ /* 0x000fea000b800000 */
[----:B------:R-:W-:Y:S05]  /*8b90*/  BPT.TRAP 0x1 ;  /* 0x000000040000795c */ /* 0x000fea0000300000 */
.L_x_166:
[----:B---3--:R3:W-:Y:S01]  /*8ba0*/  SYNCS.ARRIVE.TRANS64.A1T0 RZ, [R16+URZ+0x1c0b8], RZ ;  /* 0x01c0b8ff10ff79a7 */ /* 0x0087e200081000ff */
[----:B------:R-:W-:Y:S01]  /*8bb0*/  LOP3.LUT R57, R57, 0x1, RZ, 0x3c, !PT ;  /* 0x0000000139397812 */ /* 0x000fe200078e3cff */
[----:B------:R-:W-:Y:S06]  /*8bc0*/  BRA `(.L_x_92) ;  /* 0x0000004000907947 */ /* 0x000fec0003800000 */
.L_x_93:
[----:B------:R-:W-:Y:S01]  /*8bd0*/  LEA R7, R7, 0x100, 0x8 ;  /* 0x0000010007077811 */ /* 0x000fe200078e40ff */
[----:B------:R-:W-:Y:S02]  /*8be0*/  UIADD3 UR5, UPT, UPT, UR5, 0x7f, URZ ;  /* 0x0000007f05057890 */ /* 0x000fe4000fffe0ff */
[----:B------:R-:W-:Y:S01]  /*8bf0*/  UISETP.NE.AND UP0, UPT, UR40, URZ, UPT ;  /* 0x000000ff2800728c */ /* 0x000fe2000bf05270 */
[----:B------:R-:W-:Y:S01]  /*8c00*/  SHF.R.S32.HI R0, RZ, 0x1f, R7 ;  /* 0x0000001fff007819 */ /* 0x000fe20000011407 */
[----:B------:R-:W-:-:S03]  /*8c10*/  USHF.R.S32.HI UR4, URZ, 0x1f, UR5 ;  /* 0x0000001fff047899 */ /* 0x000fc60008011405 */
[----:B------:R-:W-:Y:S01]  /*8c20*/  LEA.HI R0, R0, R7, RZ, 0x7 ;  /* 0x0000000700007211 */ /* 0x000fe200078f38ff */
[----:B------:R-:W-:-:S04]  /*8c30*/  ULEA.HI UR4, UR4, UR5, URZ, 0x7 ;  /* 0x0000000504047291 */ /* 0x000fc8000f8f38ff */
[----:B------:R-:W-:Y:S01]  /*8c40*/  VIADD R64, R0, 0x7f ;  /* 0x0000007f00407836 */ /* 0x000fe20000000000 */
[----:B------:R-:W-:-:S04]  /*8c50*/  USHF.R.S32.HI UR4, URZ, 0x7, UR4 ;  /* 0x00000007ff047899 */ /* 0x000fc80008011404 */
[----:B------:R-:W-:-:S04]  /*8c60*/  SHF.R.S32.HI R64, RZ, 0x7, R64 ;  /* 0x00000007ff407819 */ /* 0x000fc80000011440 */
[----:B------:R-:W-:Y:S01]  /*8c70*/  VIMNMX R64, PT, PT, R64, UR4, PT ;  /* 0x0000000440407c48 */ /* 0x000fe2000bfe0100 */
[----:B------:R-:W-:Y:S06]  /*8c80*/  BRA.U !UP0, `(.L_x_167) ;  /* 0x0000000108047547 */ /* 0x000fec000b800000 */
[----:B------:R-:W-:Y:S05]  /*8c90*/  BPT.TRAP 0x1 ;  /* 0x000000040000795c */ /* 0x000fea0000300000 */
.L_x_167:
[----:B------:R-:W1:Y:S01]  /*8ca0*/  S2R R62, SR_CgaCtaId ;  /* 0x00000000003e7919 */ /* 0x000e620000008800 */
[----:B------:R-:W-:Y:S01]  /*8cb0*/  MOV R61, 0x400 ;  /* 0x00000400003d7802 */ /* 0x000fe20000000f00 */
[----:B------:R-:W-:Y:S01]  /*8cc0*/  BSSY B0, `(.L_x_168) ;  /* 0x0000005000007945 */ /* 0x000fe20003800000 */
[----:B------:R-:W-:Y:S02]  /*8cd0*/  SHF.L.U32 R0, R56, 0x1f, RZ ;  /* 0x0000001f38007819 */ /* 0x000fe400000006ff */
[----:B-1----:R-:W-:-:S04]  /*8ce0*/  LEA R61, R62, R61, 0x18 ;  /* 0x0000003d3e3d7211 */ /* 0x002fc800078ec0ff */
[----:B------:R-:W1:Y:S02]  /*8cf0*/  SYNCS.PHASECHK.TRANS64.TRYWAIT P0, [R61+URZ+0x1c070], R0 ;  /* 0x01c070003d0075a7 */ /* 0x000e6400080011ff */
[----:B-1----:R-:W-:Y:S05]  /*8d00*/  @!P0 BRA `(.L_x_169) ;  /* 0x0000013800688947 */ /* 0x002fea0003800000 */
.L_x_430:
[----:B------:R-:W-:Y:S05]  /*8d10*/  BSYNC B0 ;  /* 0x0000000000007941 */ /* 0x000fea0003800000 */
.L_x_168:
[----:B------:R-:W-:-:S09]  /*8d20*/  UISETP.NE.AND UP0, UPT, UR40, URZ, UPT ;  /* 0x000000ff2800728c */ /* 0x000fd2000bf05270 */
[----:B------:R-:W-:Y:S05]  /*8d30*/  BRA.U !UP0, `(.L_x_170) ;  /* 0x0000000108047547 */ /* 0x000fea000b800000 */
[----:B------:R-:W-:Y:S05]  /*8d40*/  BPT.TRAP 0x1 ;  /* 0x000000040000795c */ /* 0x000fea0000300000 */
.L_x_170:
[----:B------:R-:W-:Y:S01]  /*8d50*/  IADD3 R63, PT, PT, R61, 0x1c078, RZ ;  /* 0x0001c0783d3f7810 */ /* 0x000fe20007ffe0ff */
[----:B------:R-:W-:-:S03]  /*8d60*/  UISETP.NE.AND UP0, UPT, UR39, URZ, UPT ;  /* 0x000000ff2700728c */ /* 0x000fc6000bf05270 */
[----:B-1----:R-:W-:-:S04]  /*8d70*/  PRMT R0, R62, 0x654, R63 ;  /* 0x000006543e007816 */ /* 0x002fc8000000003f */
[----:B------:R1:W-:Y:S02]  /*8d80*/  SYNCS.ARRIVE.TRANS64.RED.A1T0 RZ, [R0+URZ], RZ ;  /* 0x000000ff00ff79a7 */ /* 0x0003e400081004ff */
[----:B------:R-:W-:Y:S05]  /*8d90*/  BRA.U !UP0, `(.L_x_171) ;  /* 0x0000000108047547 */ /* 0x000fea000b800000 */
[----:B------:R-:W-:Y:S05]  /*8da0*/  BPT.TRAP 0x1 ;  /* 0x000000040000795c */ /* 0x000fea0000300000 */
.L_x_171:
[----:B------:R-:W-:Y:S01]  /*8db0*/  IMAD.U32 R3, RZ, RZ, UR42 ;  /* 0x0000002aff037e24 */ /* 0x000fe2000f8e00ff */
[----:B------:R-:W-:-:S04]  /*8dc0*/  ISETP.GE.AND P0, PT, R64, 0x2, PT ;  /* 0x000000024000780c */ /* 0x000fc80003f06270 */
[----:B------:R-:W-:-:S04]  /*8dd0*/  SHF.L.U32 R4, R3, 0x1f, RZ ;  /* 0x0000001f03047819 */ /* 0x000fc800000006ff */
[----:B------:R-:W2:Y:S02]  /*8de0*/  SYNCS.PHASECHK.TRANS64.TRYWAIT P1, [R61+URZ+0x1c080], R4 ;  /* 0x01c080043d0075a7 */ /* 0x000ea400080211ff */
[----:B--2---:R-:W-:Y:S05]  /*8df0*/  @!P1 BRA `(.L_x_172) ;  /* 0x0000013800409947 */ /* 0x004fea0003800000 */
.L_x_431:
[----:B------:R-:W-:Y:S01]  /*8e00*/  LOP3.LUT R3, R56, 0x1, RZ, 0x3c, !PT ;  /* 0x0000000138037812 */ /* 0x000fe200078e3cff */
[----:B------:R-:W-:Y:S06]  /*8e10*/  @!P0 BRA `(.L_x_173) ;  /* 0x0000001400608947 */ /* 0x000fec0003800000 */
.L_x_200:
[----:B------:R-:W-:Y:S05]  /*8e20*/  YIELD ;  /* 0x0000000000007946 */ /* 0x000fea0003800000 */
[----:B------:R-:W-:Y:S01]  /*8e30*/  UISETP.NE.AND UP0, UPT, UR40, URZ, UPT ;  /* 0x000000ff2800728c */ /* 0x000fe2000bf05270 */
[C---:B------:R-:W-:Y:S01]  /*8e40*/  ISETP.GT.U32.AND P0, PT, R64.reuse, 0x2, PT ;  /* 0x000000024000780c */ /* 0x040fe20003f04070 */
[----:B------:R-:W-:Y:S02]  /*8e50*/  IMAD.MOV.U32 R56, RZ, RZ, R3 ;  /* 0x000000ffff387224 */ /* 0x000fe400078e0003 */
[----:B------:R-:W-:Y:S01]  /*8e60*/  VIADD R64, R64, 0xffffffff ;  /* 0xffffffff40407836 */ /* 0x000fe20000000000 */
[----:B------:R-:W-:-:S04]  /*8e70*/  P2R R65, PR, RZ, 0x1 ;  /* 0x00000001ff417803 */ /* 0x000fc80000000000 */
[----:B---34-:R-:W-:Y:S05]  /*8e80*/  BRA.U !UP0, `(.L_x_174) ;  /* 0x0000000108047547 */ /* 0x018fea000b800000 */
[----:B------:R-:W-:Y:S05]  /*8e90*/  BPT.TRAP 0x1 ;  /* 0x000000040000795c */ /* 0x000fea0000300000 */
.L_x_174:
[----:B-1----:R-:W-:Y:S01]  /*8ea0*/  SHF.L.U32 R0, R56, 0x1f, RZ ;  /* 0x0000001f38007819 */ /* 0x002fe200000006ff */
[----:B------:R-:W-:-:S03]  /*8eb0*/  IMAD.U32 R66, R23, 0x10000, RZ ;  /* 0x0001000017427824 */ /* 0x000fc600078e00ff */
[----:B------:R-:W1:Y:S02]  /*8ec0*/  SYNCS.PHASECHK.TRANS64.TRYWAIT P0, [R61+URZ+0x1c070], R0 ;  /* 0x01c070003d0075a7 */ /* 0x000e6400080011ff */
[----:B------:R-:W-:Y:S01]  /*8ed0*/  LOP3.LUT R66, R66, 0x600000, RZ, 0xc0, !PT ;  /* 0x0060000042427812 */ /* 0x000fe200078ec0ff */
[----:B-1----:R-:W-:Y:S06]  /*8ee0*/  @!P0 BRA `(.L_x_175) ;  /* 0x0000013800188947 */ /* 0x002fec0003800000 */
.L_x_432:
[----:B------:R-:W-:Y:S05]  /*8ef0*/  WARPSYNC.ALL ;  /* 0x0000000000007948 */ /* 0x000fea0003800000 */
[----:B------:R-:W-:Y:S01]  /*8f00*/  R2UR UR4, R66 ;  /* 0x00000000420472ca */ /* 0x000fe200000e0000 */
[----:B------:R-:W-:Y:S01]  /*8f10*/  UISETP.NE.AND UP0, UPT, UR41, URZ, UPT ;  /* 0x000000ff2900728c */ /* 0x000fe2000bf05270 */
[----:B------:R-:W-:Y:S01]  /*8f20*/  PLOP3.LUT P0, PT, PT, PT, PT, 0x80, 0x8 ;  /* 0x000000000008781c */ /* 0x000fe20003f0f070 */
[----:B------:R-:W-:-:S10]  /*8f30*/  IMAD.MOV.U32 R67, RZ, RZ, 0x3f800000 ;  /* 0x3f800000ff437424 */ /* 0x000fd400078e00ff */
[----:B--2---:R-:W2:Y:S02]  /*8f40*/  LDTM.x2 R4, tmem[UR4] ;  /* 0x00000004000479ee */ /* 0x004ea400080c0000 */
[----:B--2---:R-:W-:-:S13]  /*8f50*/  FSETP.NEU.AND P2, PT, R4, R5, PT ;  /* 0x000000050400720b */ /* 0x004fda0003f4d000 */
[----:B-1----:R-:W1:Y:S01]  /*8f60*/  @P2 LDC R0, c[0x0][0x704] ;  /* 0x0001c100ff002b82 */ /* 0x002e620000000800 */
[----:B------:R-:W-:-:S04]  /*8f70*/  @P2 FADD R5, R4, -R5 ;  /* 0x8000000504052221 */ /* 0x000fc80000000000 */
[----:B-1----:R-:W-:-:S05]  /*8f80*/  @P2 FMUL R5, R5, R0 ;  /* 0x0000000005052220 */ /* 0x002fca0000400000 */
[----:B------:R-:W-:-:S04]  /*8f90*/  @P2 FSETP.GEU.AND P1, PT, R5, -126, PT ;  /* 0xc2fc00000500280b */ /* 0x000fc80003f2e000 */
[----:B------:R-:W-:-:S13]  /*8fa0*/  @P2 PLOP3.LUT P0, PT, P1, PT, PT, 0x80, 0x8 ;  /* 0x000000000008281c */ /* 0x000fda0000f0f070 */
[----:B------:R-:W-:-:S04]  /*8fb0*/  @!P0 FMUL R5, R5, 0.5 ;  /* 0x3f00000005058820 */ /* 0x000fc80000400000 */
[----:B------:R-:W1:Y:S02]  /*8fc0*/  @P2 MUFU.EX2 R0, R5 ;  /* 0x0000000500002308 */ /* 0x000e640000000800 */
[----:B-1----:R-:W-:-:S05]  /*8fd0*/  @!P0 FMUL R0, R0, R0 ;  /* 0x0000000000008220 */ /* 0x002fca0000400000 */
[----:B------:R-:W-:Y:S01]  /*8fe0*/  @P2 MOV R67, R0 ;  /* 0x0000000000432202 */ /* 0x000fe20000000f00 */
[----:B------:R-:W-:Y:S06]  /*8ff0*/  BRA.U UP0, `(.L_x_176) ;  /* 0x0000000100047547 */ /* 0x000fec000b800000 */
[----:B------:R-:W-:Y:S05]  /*9000*/  BPT.TRAP 0x1 ;  /* 0x000000040000795c */ /* 0x000fea0000300000 */
.L_x_176:
[----:B------:R-:W-:Y:S01]  /*9010*/  IMAD.U32 R0, RZ, RZ, UR43 ;  /* 0x0000002bff007e24 */ /* 0x000fe2000f8e00ff */
[----:B------:R-:W-:-:S04]  /*9020*/  FSETP.NEU.AND P1, PT, R67, 1, PT ;  /* 0x3f8000004300780b */ /* 0x000fc80003f2d000 */
[----:B------:R-:W-:-:S04]  /*9030*/  SHF.L.U32 R0, R0, 0x1f, RZ ;  /* 0x0000001f00007819 */ /* 0x000fc800000006ff */
[----:B------:R-:W1:Y:S02]  /*9040*/  SYNCS.PHASECHK.TRANS64.TRYWAIT P0, [R61+URZ+0x1c090], R0 ;  /* 0x01c090003d0075a7 */ /* 0x000e6400080011ff */
[----:B-1----:R-:W-:Y:S05]  /*9050*/  @!P0 BRA `(.L_x_177) ;  /* 0x0000013400d08947 */ /* 0x002fea0003800000 */
.L_x_433:
[----:B------:R-:W-:-:S13]  /*9060*/  VOTE.ANY P1, P1 ;  /* 0x0000000000ff7806 */ /* 0x000fda0000820100 */
[----:B------:R-:W-:Y:S05]  /*9070*/  @!P1 BRA `(.L_x_178) ;  /* 0x0000000400e49947 */ /* 0x000fea0003800000 */
[----:B------:R-:W-:Y:S01]  /*9080*/  SHF.R.U32.HI R16, RZ, 0x5, R23 ;  /* 0x00000005ff107819 */ /* 0x000fe20000011617 */
[----:B------:R-:W-:Y:S01]  /*9090*/  BSSY.RECONVERGENT B6, `(.L_x_179) ;  /* 0x0000018000067945 */ /* 0x000fe20003800200 */
[----:B------:R-:W-:Y:S02]  /*90a0*/  LOP3.LUT R19, R66, 0x100, RZ, 0xfc, !PT ;  /* 0x0000010042137812 */ /* 0x000fe400078efcff */
[----:B------:R-:W-:Y:S02]  /*90b0*/  SHF.R.U32.HI R17, RZ, 0x15, R66 ;  /* 0x00000015ff117819 */ /* 0x000fe40000011642 */
[----:B------:R-:W-:Y:S02]  /*90c0*/  LOP3.LUT R16, R16, 0x3, RZ, 0xc0, !PT ;  /* 0x0000000310107812 */ /* 0x000fe400078ec0ff */
[----:B------:R-:W-:Y:S02]  /*90d0*/  R2UR UR4, R19 ;  /* 0x00000000130472ca */ /* 0x000fe400000e0000 */
[----:B------:R-:W-:-:S11]  /*90e0*/  ISETP.NE.AND P0, PT, R16, R17, PT ;  /* 0x000000111000720c */ /* 0x000fd60003f05270 */
[----:B------:R-:W2:Y:S02]  /*90f0*/  LDTM.x16 R24, tmem[UR4] ;  /* 0x00000004001879ee */ /* 0x000ea40008240000 */
[----:B--2---:R-:W-:Y:S05]  /*9100*/  @!P0 BRA `(.L_x_180) ;  /* 0x0000000000408947 */ /* 0x004fea0003800000 */
[----:B------:R-:W-:Y:S01]  /*9110*/  MOV R14, 0x8 ;  /* 0x00000008000e7802 */ /* 0x000fe20000000f00 */
[----:B------:R-:W2:Y:S01]  /*9120*/  LDCU.64 UR8, c[0x4][0xb0] ;  /* 0x01001600ff0877ac */ /* 0x000ea20008000a00 */
[----:B------:R-:W-:Y:S02]  /*9130*/  HFMA2 R12, -RZ, RZ, 0, 5.9604644775390625e-08 ;  /* 0x00000001ff0c7431 */ /* 0x000fe400000001ff */
[----:B------:R-:W-:Y:S01]  /*9140*/  IMAD.MOV.U32 R8, RZ, RZ, 0x192 ;  /* 0x00000192ff087424 */ /* 0x000fe200078e00ff */
[----:B------:R-:W3:Y:S01]  /*9150*/  LDCU.64 UR6, c[0x4][0xb8] ;  /* 0x01001700ff0677ac */ /* 0x000ee20008000a00 */
[----:B------:R-:W4:Y:S01]  /*9160*/  LDC.64 R14, c[0x4][R14] ;  /* 0x010000000e0e7b82 */ /* 0x000f220000000a00 */
[----:B------:R-:W-:Y:S01]  /*9170*/  IMAD.MOV.U32 R13, RZ, RZ, RZ ;  /* 0x000000ffff0d7224 */ /* 0x000fe200078e00ff */
[----:B------:R-:W5:Y:S01]  /*9180*/  LDCU.64 UR4, c[0x4][0x30] ;  /* 0x01000600ff0477ac */ /* 0x000f620008000a00 */
[----:B--2---:R-:W-:Y:S01]  /*9190*/  IMAD.U32 R4, RZ, RZ, UR8 ;  /* 0x00000008ff047e24 */ /* 0x004fe2000f8e00ff */
[----:B------:R-:W-:Y:S01]  /*91a0*/  MOV R5, UR9 ;  /* 0x0000000900057c02 */ /* 0x000fe20008000f00 */
[----:B---3--:R-:W-:Y:S01]  /*91b0*/  IMAD.U32 R6, RZ, RZ, UR6 ;  /* 0x00000006ff067e24 */ /* 0x008fe2000f8e00ff */
[----:B------:R-:W-:Y:S01]  /*91c0*/  MOV R7, UR7 ;  /* 0x0000000700077c02 */ /* 0x000fe20008000f00 */
[----:B-----5:R-:W-:Y:S01]  /*91d0*/  IMAD.U32 R10, RZ, RZ, UR4 ;  /* 0x00000004ff0a7e24 */ /* 0x020fe2000f8e00ff */
[----:B------:R-:W-:-:S02]  /*91e0*/  MOV R11, UR5 ;  /* 0x00000005000b7c02 */ /* 0x000fc40008000f00 */
[----:B------:R-:W-:-:S07]  /*91f0*/  LEPC R20, `(.L_x_180) ;  /* 0x000000001014794e */ /* 0x000fce0000000000 */
[----:B-1--4-:R-:W-:Y:S05]  /*9200*/  CALL.ABS.NOINC R14 ;  /* 0x000000000e007343 */ /* 0x012fea0003c00000 */
.L_x_180:
[----:B------:R-:W-:Y:S05]  /*9210*/  BSYNC.RECONVERGENT B6 ;  /* 0x0000000000067941 */ /* 0x000fea0003800200 */
.L_x_179:
[----:B------:R-:W-:Y:S01]  /*9220*/  FSETP.NEU.AND P0, PT, R67, 1, PT ;  /* 0x3f8000004300780b */ /* 0x000fe20003f0d000 */
[----:B------:R-:W-:Y:S05]  /*9230*/  WARPSYNC.ALL ;  /* 0x0000000000007948 */ /* 0x000fea0003800000 */
[----:B------:R-:W-:Y:S01]  /*9240*/  LOP3.LUT R18, R66, 0x110, RZ, 0xfc, !PT ;  /* 0x0000011042127812 */ /* 0x000fe200078efcff */
[----:B------:R-:W-:Y:S01]  /*9250*/  BSSY.RECONVERGENT B6, `(.L_x_181) ;  /* 0x000001f000067945 */ /* 0x000fe20003800200 */
[----:B------:R-:W-:Y:S02]  /*9260*/  R2UR UR4, R19 ;  /* 0x00000000130472ca */ /* 0x000fe400000e0000 */
[----:B------:R-:W-:-:S03]  /*9270*/  R2UR UR5, R18 ;  /* 0x00000000120572ca */ /* 0x000fc600000e0000 */
[C---:B------:R-:W-:Y:S02]  /*9280*/  @P0 FMUL2 R24, R67.reuse.F32, R24.F32x2.HI_LO ;  /* 0x000000184318024a */ /* 0x040fe40000040000 */
[C---:B------:R-:W-:Y:S02]  /*9290*/  @P0 FMUL2 R26, R67.reuse.F32, R26.F32x2.HI_LO ;  /* 0x0000001a431a024a */ /* 0x040fe40000040000 */
[C---:B------:R-:W-:Y:S02]  /*92a0*/  @P0 FMUL2 R28, R67.reuse.F32, R28.F32x2.HI_LO ;  /* 0x0000001c431c024a */ /* 0x040fe40000040000 */
[C---:B------:R-:W-:Y:S02]  /*92b0*/  @P0 FMUL2 R30, R67.reuse.F32, R30.F32x2.HI_LO ;  /* 0x0000001e431e024a */ /* 0x040fe40000040000 */
[C---:B------:R-:W-:Y:S02]  /*92c0*/  @P0 FMUL2 R32, R67.reuse.F32, R32.F32x2.HI_LO ;  /* 0x000000204320024a */ /* 0x040fe40000040000 */
[C---:B------:R-:W-:Y:S01]  /*92d0*/  @P0 FMUL2 R34, R67.reuse.F32, R34.F32x2.HI_LO ;  /* 0x000000224322024a */ /* 0x040fe20000040000 */
[----:B------:R-:W2:Y:S01]  /*92e0*/  LDTM.x16 R40, tmem[UR5] ;  /* 0x00000005002879ee */ /* 0x000ea20008240000 */
[----:B------:R-:W-:-:S02]  /*92f0*/  @P0 FMUL2 R36, R67.F32, R36.F32x2.HI_LO ;  /* 0x000000244324024a */ /* 0x000fc40000040000 */
[----:B------:R-:W-:Y:S01]  /*9300*/  @P0 FMUL2 R38, R67.F32, R38.F32x2.HI_LO ;  /* 0x000000264326024a */ /* 0x000fe20000040000 */
[----:B------:R-:W-:-:S03]  /*9310*/  ISETP.NE.AND P0, PT, R16, R17, PT ;  /* 0x000000111000720c */ /* 0x000fc60003f05270 */
[----:B------:R3:W-:Y:S10]  /*9320*/  STTM.x16 tmem[UR4], R24 ;  /* 0x00000018000079ed */ /* 0x0007f40008240004 */
[----:B--2---:R-:W-:Y:S05]  /*9330*/  @!P0 BRA `(.L_x_182) ;  /* 0x0000000000408947 */ /* 0x004fea0003800000 */
[----:B------:R-:W-:Y:S01]  /*9340*/  MOV R14, 0x8 ;  /* 0x00000008000e7802 */ /* 0x000fe20000000f00 */
[----:B------:R-:W2:Y:S01]  /*9350*/  LDCU.64 UR8, c[0x4][0xb0] ;  /* 0x01001600ff0877ac */ /* 0x000ea20008000a00 */
[----:B------:R-:W-:Y:S02]  /*9360*/  HFMA2 R12, -RZ, RZ, 0, 5.9604644775390625e-08 ;  /* 0x00000001ff0c7431 */ /* 0x000fe400000001ff */
[----:B------:R-:W-:Y:S01]  /*9370*/  IMAD.MOV.U32 R8, RZ, RZ, 0x192 ;  /* 0x00000192ff087424 */ /* 0x000fe200078e00ff */
[----:B------:R-:W4:Y:S01]  /*9380*/  LDCU.64 UR6, c[0x4][0xb8] ;  /* 0x01001700ff0677ac */ /* 0x000f220008000a00 */
[----:B------:R-:W1:Y:S01]  /*9390*/  LDC.64 R14, c[0x4][R14] ;  /* 0x010000000e0e7b82 */ /* 0x000e620000000a00 */
[----:B------:R-:W-:Y:S01]  /*93a0*/  IMAD.MOV.U32 R13, RZ, RZ, RZ ;  /* 0x000000ffff0d7224 */ /* 0x000fe200078e00ff */
[----:B------:R-:W5:Y:S01]  /*93b0*/  LDCU.64 UR4, c[0x4][0x30] ;  /* 0x01000600ff0477ac */ /* 0x000f620008000a00 */
[----:B--2---:R-:W-:Y:S01]  /*93c0*/  IMAD.U32 R4, RZ, RZ, UR8 ;  /* 0x00000008ff047e24 */ /* 0x004fe2000f8e00ff */
[----:B------:R-:W-:Y:S01]  /*93d0*/  MOV R5, UR9 ;  /* 0x0000000900057c02 */ /* 0x000fe20008000f00 */
[----:B----4-:R-:W-:Y:S01]  /*93e0*/  IMAD.U32 R6, RZ, RZ, UR6 ;  /* 0x00000006ff067e24 */ /* 0x010fe2000f8e00ff */
[----:B------:R-:W-:Y:S01]  /*93f0*/  MOV R7, UR7 ;  /* 0x0000000700077c02 */ /* 0x000fe20008000f00 */
[----:B-----5:R-:W-:Y:S01]  /*9400*/  IMAD.U32 R10, RZ, RZ, UR4 ;  /* 0x00000004ff0a7e24 */ /* 0x020fe2000f8e00ff */
[----:B------:R-:W-:-:S02]  /*9410*/  MOV R11, UR5 ;  /* 0x00000005000b7c02 */ /* 0x000fc40008000f00 */
[----:B------:R-:W-:-:S07]  /*9420*/  LEPC R20, `(.L_x_182) ;  /* 0x000000001014794e */ /* 0x000fce0000000000 */
[----:B-1-3--:R-:W-:Y:S05]  /*9430*/  CALL.ABS.NOINC R14 ;  /* 0x000000000e007343 */ /* 0x00afea0003c00000 */
.L_x_182:
[----:B------:R-:W-:Y:S05]  /*9440*/  BSYNC.RECONVERGENT B6 ;  /* 0x0000000000067941 */ /* 0x000fea0003800200 */
.L_x_181:
        /* <DEDUP_REMOVED lines=12> */
[----:B---3--:R-:W2:Y:S01]  /*9510*/  LDTM.x16 R24, tmem[UR5] ;  /* 0x00000005001879ee */ /* 0x008ea20008240000 */
        /* <DEDUP_REMOVED lines=21> */
.L_x_184:
[----:B------:R-:W-:Y:S05]  /*9670*/  BSYNC.RECONVERGENT B6 ;  /* 0x0000000000067941 */ /* 0x000fea0003800200 */
.L_x_183:
[----:B-1----:R-:W-:Y:S01]  /*9680*/  LOP3.LUT R0, R66, 0x130, RZ, 0xfc, !PT ;  /* 0x0000013042007812 */ /* 0x002fe200078efcff */
[----:B------:R-:W-:Y:S05]  /*9690*/  WARPSYNC.ALL ;  /* 0x0000000000007948 */ /* 0x000fea0003800000 */
[----:B------:R-:W-:Y:S02]  /*96a0*/  R2UR UR4, R0 ;  /* 0x00000000000472ca */ /* 0x000fe400000e0000 */
[----:B------:R-:W-:Y:S02]  /*96b0*/  FSETP.NEU.AND P0, PT, R67, 1, PT ;  /* 0x3f8000004300780b */ /* 0x000fe40003f0d000 */
[----:B------:R-:W-:-:S09]  /*96c0*/  R2UR UR5, R68 ;  /* 0x00000000440572ca */ /* 0x000fd200000e0000 */
[----:B------:R-:W1:Y:S01]  /*96d0*/  LDTM.x16 R4, tmem[UR4] ;  /* 0x00000004000479ee */ /* 0x000e620008240000 */
[----:B------:R-:W-:Y:S01]  /*96e0*/  R2UR UR4, R0 ;  /* 0x00000000000472ca */ /* 0x000fe200000e0000 */
[C---:B------:R-:W-:Y:S02]  /*96f0*/  @P0 FMUL2 R24, R67.reuse.F32, R24.F32x2.HI_LO ;  /* 0x000000184318024a */ /* 0x040fe40000040000 */
[C---:B------:R-:W-:Y:S02]  /*9700*/  @P0 FMUL2 R26, R67.reuse.F32, R26.F32x2.HI_LO ;  /* 0x0000001a431a024a */ /* 0x040fe40000040000 */
[C---:B------:R-:W-:Y:S02]  /*9710*/  @P0 FMUL2 R28, R67.reuse.F32, R28.F32x2.HI_LO ;  /* 0x0000001c431c024a */ /* 0x040fe40000040000 */
[C---:B------:R-:W-:Y:S02]  /*9720*/  @P0 FMUL2 R30, R67.reuse.F32, R30.F32x2.HI_LO ;  /* 0x0000001e431e024a */ /* 0x040fe40000040000 */
[----:B------:R-:W-:-:S02]  /*9730*/  @P0 FMUL2 R32, R67.F32, R32.F32x2.HI_LO ;  /* 0x000000204320024a */ /* 0x000fc40000040000 */
[C---:B------:R-:W-:Y:S02]  /*9740*/  @P0 FMUL2 R34, R67.reuse.F32, R34.F32x2.HI_LO ;  /* 0x000000224322024a */ /* 0x040fe40000040000 */
[C---:B------:R-:W-:Y:S02]  /*9750*/  @P0 FMUL2 R36, R67.reuse.F32, R36.F32x2.HI_LO ;  /* 0x000000244324024a */ /* 0x040fe40000040000 */
[----:B------:R-:W-:-:S04]  /*9760*/  @P0 FMUL2 R38, R67.F32, R38.F32x2.HI_LO ;  /* 0x000000264326024a */ /* 0x000fc80000040000 */
[----:B------:R2:W-:Y:S01]  /*9770*/  STTM.x16 tmem[UR5], R24 ;  /* 0x00000018000079ed */ /* 0x0005e20008240005 */
[C---:B-1----:R-:W-:Y:S02]  /*9780*/  @P0 FMUL2 R4, R67.reuse.F32, R4.F32x2.HI_LO ;  /* 0x000000044304024a */ /* 0x042fe40000040000 */
[C---:B------:R-:W-:Y:S02]  /*9790*/  @P0 FMUL2 R6, R67.reuse.F32, R6.F32x2.HI_LO ;  /* 0x000000064306024a */ /* 0x040fe40000040000 */
[C---:B------:R-:W-:Y:S02]  /*97a0*/  @P0 FMUL2 R8, R67.reuse.F32, R8.F32x2.HI_LO ;  /* 0x000000084308024a */ /* 0x040fe40000040000 */
[C---:B------:R-:W-:Y:S02]  /*97b0*/  @P0 FMUL2 R10, R67.reuse.F32, R10.F32x2.HI_LO ;  /* 0x0000000a430a024a */ /* 0x040fe40000040000 */
[C---:B------:R-:W-:Y:S02]  /*97c0*/  @P0 FMUL2 R12, R67.reuse.F32, R12.F32x2.HI_LO ;  /* 0x0000000c430c024a */ /* 0x040fe40000040000 */
[----:B------:R-:W-:-:S02]  /*97d0*/  @P0 FMUL2 R14, R67.F32, R14.F32x2.HI_LO ;  /* 0x0000000e430e024a */ /* 0x000fc40000040000 */
[C---:B------:R-:W-:Y:S02]  /*97e0*/  @P0 FMUL2 R16, R67.reuse.F32, R16.F32x2.HI_LO ;  /* 0x000000104310024a */ /* 0x040fe40000040000 */
[----:B------:R-:W-:-:S04]  /*97f0*/  @P0 FMUL2 R18, R67.F32, R18.F32x2.HI_LO ;  /* 0x000000124312024a */ /* 0x000fc80000040000 */
[----:B------:R2:W-:Y:S02]  /*9800*/  STTM.x16 tmem[UR4], R4 ;  /* 0x00000004000079ed */ /* 0x0005e40008240004 */
.L_x_178:
[----:B------:R-:W-:-:S09]  /*9810*/  UISETP.NE.AND UP0, UPT, UR39, URZ, UPT ;  /* 0x000000ff2700728c */ /* 0x000fd2000bf05270 */
[----:B------:R-:W-:Y:S05]  /*9820*/  BRA.U !UP0, `(.L_x_185) ;  /* 0x0000000108047547 */ /* 0x000fea000b800000 */
[----:B------:R-:W-:Y:S05]  /*9830*/  BPT.TRAP 0x1 ;  /* 0x000000040000795c */ /* 0x000fea0000300000 */
.L_x_185:
[----:B------:R-:W-:Y:S01]  /*9840*/  IADD3 R3, PT, PT, R61, 0x1c088, RZ ;  /* 0x0001c0883d037810 */ /* 0x000fe20007ffe0ff */
[----:B------:R-:W-:Y:S02]  /*9850*/  UISETP.NE.AND UP0, UPT, UR41, URZ, UPT ;  /* 0x000000ff2900728c */ /* 0x000fe4000bf05270 */
[----:B------:R-:W-:Y:S01]  /*9860*/  ULOP3.LUT UR42, UR42, 0x1, URZ, 0x3c, !UPT ;  /* 0x000000012a2a7892 */ /* 0x000fe2000f8e3cff */
[----:B-1----:R-:W-:-:S04]  /*9870*/  PRMT R0, R62, 0x654, R3 ;  /* 0x000006543e007816 */ /* 0x002fc80000000003 */
[----:B------:R1:W-:Y:S01]  /*9880*/  SYNCS.ARRIVE.TRANS64.RED.A1T0 RZ, [R0+URZ], RZ ;  /* 0x000000ff00ff79a7 */ /* 0x0003e200081004ff */
[----:B------:R-:W4:Y:S01]  /*9890*/  FENCE.VIEW.ASYNC.T ;  /* 0x00000000000073c6 */ /* 0x000f220000000200 */
[----:B------:R-:W-:Y:S05]  /*98a0*/  BRA.U UP0, `(.L_x_186) ;  /* 0x0000000100087547 */ /* 0x000fea000b800000 */
[----:B------:R-:W-:Y:S05]  /*98b0*/  BPT.TRAP 0x1 ;  /* 0x000000040000795c */ /* 0x000fea0000300000 */
[----:B------:R-:W-:Y:S05]  /*98c0*/  BPT.TRAP 0x1 ;  /* 0x000000040000795c */ /* 0x000fea0000300000 */
.L_x_186:
[----:B------:R-:W-:Y:S01]  /*98d0*/  IADD3 R3, PT, PT, R61, 0x1c0a0, RZ ;  /* 0x0001c0a03d037810 */ /* 0x000fe20007ffe0ff */
[----:B------:R-:W-:-:S03]  /*98e0*/  UISETP.NE.AND UP0, UPT, UR39, URZ, UPT ;  /* 0x000000ff2700728c */ /* 0x000fc6000bf05270 */
[----:B-1----:R-:W-:-:S04]  /*98f0*/  PRMT R0, R62, 0x654, R3 ;  /* 0x000006543e007816 */ /* 0x002fc80000000003 */
[----:B----4-:R1:W-:Y:S02]  /*9900*/  SYNCS.ARRIVE.TRANS64.RED.A1T0 RZ, [R0+URZ], RZ ;  /* 0x000000ff00ff79a7 */ /* 0x0103e400081004ff */
[----:B------:R-:W-:Y:S05]  /*9910*/  BRA.U !UP0, `(.L_x_187) ;  /* 0x0000000108047547 */ /* 0x000fea000b800000 */
[----:B------:R-:W-:Y:S05]  /*9920*/  BPT.TRAP 0x1 ;  /* 0x000000040000795c */ /* 0x000fea0000300000 */
.L_x_187:
[----:B-1----:R-:W-:Y:S01]  /*9930*/  IMAD.U32 R0, RZ, RZ, UR42 ;  /* 0x0000002aff007e24 */ /* 0x002fe2000f8e00ff */
[----:B------:R-:W-:-:S04]  /*9940*/  LOP3.LUT R3, R66, 0x80, RZ, 0xfc, !PT ;  /* 0x0000008042037812 */ /* 0x000fc800078efcff */
[----:B------:R-:W-:-:S04]  /*9950*/  SHF.L.U32 R0, R0, 0x1f, RZ ;  /* 0x0000001f00007819 */ /* 0x000fc800000006ff */
[----:B------:R-:W1:Y:S02]  /*9960*/  SYNCS.PHASECHK.TRANS64.TRYWAIT P0, [R61+URZ+0x1c080], R0 ;  /* 0x01c080003d0075a7 */ /* 0x000e6400080011ff */
[----:B-1----:R-:W-:Y:S05]  /*9970*/  @!P0 BRA `(.L_x_188) ;  /* 0x0000012c009c8947 */ /* 0x002fea0003800000 */
.L_x_434:
        /* <DEDUP_REMOVED lines=17> */
.L_x_189:
[----:B------:R-:W-:Y:S01]  /*9a90*/  IMAD.U32 R0, RZ, RZ, UR43 ;  /* 0x0000002bff007e24 */ /* 0x000fe2000f8e00ff */
[----:B------:R-:W-:-:S04]  /*9aa0*/  FSETP.NEU.AND P1, PT, R67, 1, PT ;  /* 0x3f8000004300780b */ /* 0x000fc80003f2d000 */
[----:B------:R-:W-:-:S04]  /*9ab0*/  SHF.L.U32 R0, R0, 0x1f, RZ ;  /* 0x0000001f00007819 */ /* 0x000fc800000006ff */
[----:B------:R-:W1:Y:S02]  /*9ac0*/  SYNCS.PHASECHK.TRANS64.TRYWAIT P0, [R61+URZ+0x1c098], R0 ;  /* 0x01c098003d0075a7 */ /* 0x000e6400080011ff */
[----:B-1----:R-:W-:Y:S05]  /*9ad0*/  @!P0 BRA `(.L_x_190) ;  /* 0x0000012c00588947 */ /* 0x002fea0003800000 */
.L_x_435:
        /* <DEDUP_REMOVED lines=27> */
.L_x_193:
[----:B------:R-:W-:Y:S05]  /*9c90*/  BSYNC.RECONVERGENT B6 ;  /* 0x0000000000067941 */ /* 0x000fea0003800200 */
.L_x_192:
        /* <DEDUP_REMOVED lines=34> */
.L_x_195:
[----:B------:R-:W-:Y:S05]  /*9ec0*/  BSYNC.RECONVERGENT B6 ;  /* 0x0000000000067941 */ /* 0x000fea0003800200 */
.L_x_194:
        /* <DEDUP_REMOVED lines=34> */
.L_x_197:
[----:B------:R-:W-:Y:S05]  /*a0f0*/  BSYNC.RECONVERGENT B6 ;  /* 0x0000000000067941 */ /* 0x000fea0003800200 */
.L_x_196:
[----:B------:R-:W-:Y:S01]  /*a100*/  LOP3.LUT R66, R66, 0x1b0, RZ, 0xfc, !PT ;  /* 0x000001b042427812 */ /* 0x000fe200078efcff */
[----:B------:R-:W-:Y:S05]  /*a110*/  WARPSYNC.ALL ;  /* 0x0000000000007948 */ /* 0x000fea0003800000 */
[----:B------:R-:W-:Y:S02]  /*a120*/  R2UR UR4, R66 ;  /* 0x00000000420472ca */ /* 0x000fe400000e0000 */
[----:B------:R-:W-:Y:S02]  /*a130*/  FSETP.NEU.AND P0, PT, R67, 1, PT ;  /* 0x3f8000004300780b */ /* 0x000fe40003f0d000 */
[----:B------:R-:W-:-:S09]  /*a140*/  R2UR UR5, R68 ;  /* 0x00000000440572ca */ /* 0x000fd200000e0000 */
[----:B------:R-:W2:Y:S01]  /*a150*/  LDTM.x16 R4, tmem[UR4] ;  /* 0x00000004000479ee */ /* 0x000ea20008240000 */
        /* <DEDUP_REMOVED lines=10> */
[C---:B--2---:R-:W-:Y:S02]  /*a200*/  @P0 FMUL2 R4, R67.reuse.F32, R4.F32x2.HI_LO ;  /* 0x000000044304024a */ /* 0x044fe40000040000 */
        /* <DEDUP_REMOVED lines=8> */
.L_x_191:
[----:B------:R-:W-:-:S09]  /*a290*/  UISETP.NE.AND UP0, UPT, UR40, URZ, UPT ;  /* 0x000000ff2800728c */ /* 0x000fd2000bf05270 */
[----:B------:R-:W-:Y:S05]  /*a2a0*/  BRA.U !UP0, `(.L_x_198) ;  /* 0x0000000108047547 */ /* 0x000fea000b800000 */
[----:B------:R-:W-:Y:S05]  /*a2b0*/  BPT.TRAP 0x1 ;  /* 0x000000040000795c */ /* 0x000fea0000300000 */
.L_x_198:
[----:B-1----:R-:W-:Y:S01]  /*a2c0*/  PRMT R0, R62, 0x654, R63 ;  /* 0x000006543e007816 */ /* 0x002fe2000000003f */
[----:B------:R-:W-:-:S03]  /*a2d0*/  UISETP.NE.AND UP0, UPT, UR41, URZ, UPT ;  /* 0x000000ff2900728c */ /* 0x000fc6000bf05270 */
[----:B------:R1:W-:Y:S01]  /*a2e0*/  SYNCS.ARRIVE.TRANS64.RED.A1T0 RZ, [R0+URZ], RZ ;  /* 0x000000ff00ff79a7 */ /* 0x0003e200081004ff */
[----:B------:R-:W2:Y:S05]  /*a2f0*/  FENCE.VIEW.ASYNC.T ;  /* 0x00000000000073c6 */ /* 0x000eaa0000000200 */
[----:B------:R-:W-:Y:S05]  /*a300*/  BRA.U UP0, `(.L_x_199) ;  /* 0x0000000100087547 */ /* 0x000fea000b800000 */
[----:B------:R-:W-:Y:S05]  /*a310*/  BPT.TRAP 0x1 ;  /* 0x000000040000795c */ /* 0x000fea0000300000 */
[----:B------:R-:W-:Y:S05]  /*a320*/  BPT.TRAP 0x1 ;  /* 0x000000040000795c */ /* 0x000fea0000300000 */
.L_x_199:
[----:B------:R-:W-:Y:S01]  /*a330*/  ISETP.NE.AND P0, PT, R65, RZ, PT ;  /* 0x000000ff4100720c */ /* 0x000fe20003f05270 */
[----:B------:R-:W-:Y:S01]  /*a340*/  VIADD R3, R61, 0x1c0a8 ;  /* 0x0001c0a83d037836 */ /* 0x000fe20000000000 */
[----:B------:R-:W-:-:S04]  /*a350*/  ULOP3.LUT UR43, UR43, 0x1, URZ, 0x3c, !UPT ;  /* 0x000000012b2b7892 */ /* 0x000fc8000f8e3cff */
[----:B------:R-:W-:-:S04]  /*a360*/  PRMT R3, R62, 0x654, R3 ;  /* 0x000006543e037816 */ /* 0x000fc80000000003 */
[----:B--2---:R2:W-:Y:S02]  /*a370*/  SYNCS.ARRIVE.TRANS64.RED.A1T0 RZ, [R3+URZ], RZ ;  /* 0x000000ff03ff79a7 */ /* 0x0045e400081004ff */
[----:B--2---:R-:W-:Y:S01]  /*a380*/  LOP3.LUT R3, R56, 0x1, RZ, 0x3c, !PT ;  /* 0x0000000138037812 */ /* 0x004fe200078e3cff */
[----:B------:R-:W-:Y:S06]  /*a390*/  @P0 BRA `(.L_x_200) ;  /* 0xffffffe800a00947 */ /* 0x000fec000383ffff */
.L_x_173:
[----:B------:R-:W-:-:S09]  /*a3a0*/  UISETP.NE.AND UP0, UPT, UR39, URZ, UPT ;  /* 0x000000ff2700728c */ /* 0x000fd2000bf05270 */
[----:B------:R-:W-:Y:S05]  /*a3b0*/  BRA.U !UP0, `(.L_x_201) ;  /* 0x0000000108047547 */ /* 0x000fea000b800000 */
[----:B------:R-:W-:Y:S05]  /*a3c0*/  BPT.TRAP 0x1 ;  /* 0x000000040000795c */ /* 0x000fea0000300000 */
.L_x_201:
[----:B----4-:R-:W-:Y:S01]  /*a3d0*/  IADD3 R33, PT, PT, R61, 0x1c088, RZ ;  /* 0x0001c0883d217810 */ /* 0x010fe20007ffe0ff */
[----:B------:R-:W-:-:S03]  /*a3e0*/  UISETP.NE.AND UP0, UPT, UR40, URZ, UPT ;  /* 0x000000ff2800728c */ /* 0x000fc6000bf05270 */
[----:B--2---:R-:W-:-:S04]  /*a3f0*/  PRMT R4, R62, 0x654, R33 ;  /* 0x000006543e047816 */ /* 0x004fc80000000021 */
[----:B------:R2:W-:Y:S02]  /*a400*/  SYNCS.ARRIVE.TRANS64.RED.A1T0 RZ, [R4+URZ], RZ ;  /* 0x000000ff04ff79a7 */ /* 0x0005e400081004ff */
[----:B------:R-:W-:Y:S05]  /*a410*/  BRA.U !UP0, `(.L_x_202) ;  /* 0x0000000108047547 */ /* 0x000fea000b800000 */
[----:B------:R-:W-:Y:S05]  /*a420*/  BPT.TRAP 0x1 ;  /* 0x000000040000795c */ /* 0x000fea0000300000 */
.L_x_202:
[----:B--2---:R-:W-:Y:S01]  /*a430*/  SHF.L.U32 R4, R3, 0x1f, RZ ;  /* 0x0000001f03047819 */ /* 0x004fe200000006ff */
[----:B------:R-:W-:-:S03]  /*a440*/  IMAD.U32 R27, R23, 0x10000, RZ ;  /* 0x00010000171b7824 */ /* 0x000fc600078e00ff */
[----:B------:R-:W2:Y:S02]  /*a450*/  SYNCS.PHASECHK.TRANS64.TRYWAIT P0, [R61+URZ+0x1c070], R4 ;  /* 0x01c070043d0075a7 */ /* 0x000ea400080011ff */
[----:B------:R-:W-:Y:S01]  /*a460*/  LOP3.LUT R27, R27, 0x600000, RZ, 0xc0, !PT ;  /* 0x006000001b1b7812 */ /* 0x000fe200078ec0ff */
[----:B--2---:R-:W-:Y:S06]  /*a470*/  @!P0 BRA `(.L_x_203) ;  /* 0x0000012400048947 */ /* 0x004fec0003800000 */
.L_x_436:
[----:B------:R-:W-:Y:S05]  /*a480*/  WARPSYNC.ALL ;  /* 0x0000000000007948 */ /* 0x000fea0003800000 */
[----:B------:R-:W-:Y:S01]  /*a490*/  R2UR UR4, R27 ;  /* 0x000000001b0472ca */ /* 0x000fe200000e0000 */
[----:B------:R-:W-:-:S12]  /*a4a0*/  UISETP.NE.AND UP0, UPT, UR40, URZ, UPT ;  /* 0x000000ff2800728c */ /* 0x000fd8000bf05270 */
[----:B------:R-:W4:Y:S02]  /*a4b0*/  LDTM.x2 R24, tmem[UR4] ;  /* 0x00000004001879ee */ /* 0x000f2400080c0000 */
[----:B----4-:R-:W-:Y:S05]  /*a4c0*/  BRA.U !UP0, `(.L_x_204) ;  /* 0x0000000108047547 */ /* 0x010fea000b800000 */
[----:B------:R-:W-:Y:S05]  /*a4d0*/  BPT.TRAP 0x1 ;  /* 0x000000040000795c */ /* 0x000fea0000300000 */
.L_x_204:
[----:B------:R4:W-:Y:S01]  /*a4e0*/  SYNCS.ARRIVE.TRANS64.RED.A1T0 RZ, [R0+URZ], RZ ;  /* 0x000000ff00ff79a7 */ /* 0x0009e200081004ff */
[----:B------:R-:W-:-:S09]  /*a4f0*/  UISETP.NE.AND UP0, UPT, UR41, URZ, UPT ;  /* 0x000000ff2900728c */ /* 0x000fd2000bf05270 */
[----:B------:R-:W-:Y:S05]  /*a500*/  BRA.U UP0, `(.L_x_205) ;  /* 0x0000000100047547 */ /* 0x000fea000b800000 */
[----:B------:R-:W-:Y:S05]  /*a510*/  BPT.TRAP 0x1 ;  /* 0x000000040000795c */ /* 0x000fea0000300000 */
.L_x_205:
[----:B-1--4-:R-:W-:-:S04]  /*a520*/  MOV R0, UR43 ;  /* 0x0000002b00007c02 */ /* 0x012fc80008000f00 */
[----:B------:R-:W-:-:S04]  /*a530*/  SHF.L.U32 R0, R0, 0x1f, RZ ;  /* 0x0000001f00007819 */ /* 0x000fc800000006ff */
[----:B------:R-:W1:Y:S02]  /*a540*/  SYNCS.PHASECHK.TRANS64.TRYWAIT P0, [R61+URZ+0x1c090], R0 ;  /* 0x01c090003d0075a7 */ /* 0x000e6400080011ff */
[----:B-1----:R-:W-:Y:S05]  /*a550*/  @!P0 BRA `(.L_x_206) ;  /* 0x0000012000e08947 */ /* 0x002fea0003800000 */
.L_x_437:
[----:B------:R-:W-:-:S09]  /*a560*/  UISETP.NE.AND UP0, UPT, UR41, URZ, UPT ;  /* 0x000000ff2900728c */ /* 0x000fd2000bf05270 */
[----:B------:R-:W-:Y:S05]  /*a570*/  BRA.U UP0, `(.L_x_207) ;  /* 0x0000000100047547 */ /* 0x000fea000b800000 */
[----:B------:R-:W-:Y:S05]  /*a580*/  BPT.TRAP 0x1 ;  /* 0x000000040000795c */ /* 0x000fea0000300000 */
.L_x_207:
[----:B-1----:R-:W-:Y:S01]  /*a590*/  SHF.L.U32 R0, R57, 0x1f, RZ ;  /* 0x0000001f39007819 */ /* 0x002fe200000006ff */
[----:B------:R1:W4:Y:S01]  /*a5a0*/  MUFU.RCP R3, R24 ;  /* 0x0000001800037308 */ /* 0x0003220000001000 */
[----:B------:R-:W-:Y:S02]  /*a5b0*/  BSSY B0, `(.L_x_208) ;  /* 0x0000003000007945 */ /* 0x000fe40003800000 */
[----:B------:R-:W5:Y:S02]  /*a5c0*/  SYNCS.PHASECHK.TRANS64.TRYWAIT P0, [R61+URZ+0x1c0c0], R0 ;  /* 0x01c0c0003d0075a7 */ /* 0x000f6400080011ff */
[----:B-1--45:R-:W-:Y:S05]  /*a5d0*/  @!P0 BRA `(.L_x_209) ;  /* 0x0000012000d48947 */ /* 0x032fea0003800000 */
.L_x_438:
[----:B------:R-:W-:Y:S05]  /*a5e0*/  BSYNC B0 ;  /* 0x0000000000007941 */ /* 0x000fea0003800000 */
.L_x_208:
[----:B------:R-:W4:Y:S01]  /*a5f0*/  LDCU UR4, c[0x0][0x708] ;  /* 0x0000e100ff0477ac */ /* 0x000f220008000800 */
[----:B------:R-:W-:Y:S01]  /*a600*/  FFMA R34, -R24, R3, 1 ;  /* 0x3f80000018227423 */ /* 0x000fe20000000103 */
[----:B------:R-:W2:Y:S03]  /*a610*/  LDC R32, c[0x0][0x708] ;  /* 0x0001c200ff207b82 */ /* 0x000ea60000000800 */
[----:B------:R-:W-:Y:S01]  /*a620*/  FFMA R34, R3, R34, R3 ;  /* 0x0000002203227223 */ /* 0x000fe20000000003 */
[----:B----4-:R-:W-:-:S03]  /*a630*/  MOV R3, UR4 ;  /* 0x0000000400037c02 */ /* 0x010fc60008000f00 */
[----:B------:R-:W-:Y:S01]  /*a640*/  FFMA R5, R34, UR4, RZ ;  /* 0x0000000422057c23 */ /* 0x000fe200080000ff */
[----:B------:R-:W4:Y:S03]  /*a650*/  FCHK P0, R3, R24 ;  /* 0x0000001803007302 */ /* 0x000f260000000000 */
[----:B-1----:R-:W-:-:S04]  /*a660*/  FFMA R0, -R24, R5, UR4 ;  /* 0x0000000418007e23 */ /* 0x002fc80008000105 */
[----:B------:R-:W-:Y:S01]  /*a670*/  FFMA R34, R34, R0, R5 ;  /* 0x0000000022227223 */ /* 0x000fe20000000005 */
[----:B----4-:R-:W-:Y:S06]  /*a680*/  @!P0 BRA `(.L_x_210) ;  /* 0x0000000000088947 */ /* 0x010fec0003800000 */
[----:B--2---:R-:W-:Y:S02]  /*a690*/  MOV R4, 0xa6b0 ;  /* 0x0000a6b000047802 */ /* 0x004fe40000000f00 */
[----:B---3--:R-:W-:Y:S05]  /*a6a0*/  CALL.REL.NOINC `($__internal_3_$__cuda_sm3x_div_rn_noftz_f32_slowpath) ;  /* 0x0000012c00e47944 */ /* 0x008fea0003c00000 */
.L_x_210:
[----:B------:R-:W-:Y:S01]  /*a6b0*/  LOP3.LUT R0, R27, 0x100, RZ, 0xfc, !PT ;  /* 0x000001001b007812 */ /* 0x000fe200078efcff */
[----:B------:R-:W-:Y:S05]  /*a6c0*/  WARPSYNC.ALL ;  /* 0x0000000000007948 */ /* 0x000fea0003800000 */
[----:B------:R-:W-:Y:S01]  /*a6d0*/  R2UR UR4, R0 ;  /* 0x00000000000472ca */ /* 0x000fe200000e0000 */
[----:B------:R-:W-:Y:S01]  /*a6e0*/  IMAD.SHL.U32 R26, R23, 0x40, RZ ;  /* 0x00000040171a7824 */ /* 0x000fe200078e00ff */
[----:B------:R-:W1:Y:S04]  /*a6f0*/  S2R R0, SR_SWINHI ;  /* 0x0000000000007919 */ /* 0x000e680000002f00 */
[----:B------:R-:W-:-:S07]  /*a700*/  LOP3.LUT R26, R26, 0x1fc0, RZ, 0xc0, !PT ;  /* 0x00001fc01a1a7812 */ /* 0x000fce00078ec0ff */
[----:B--2---:R-:W2:Y:S01]  /*a710*/  LDTM.x16 R4, tmem[UR4] ;  /* 0x00000004000479ee */ /* 0x004ea20008240000 */
[----:B------:R-:W-:Y:S02]  /*a720*/  MOV R30, R61 ;  /* 0x0000003d001e7202 */ /* 0x000fe40000000f00 */
[----:B-1----:R-:W-:Y:S01]  /*a730*/  MOV R31, R0 ;  /* 0x00000000001f7202 */ /* 0x002fe20000000f00 */
[----:B--2---:R-:W-:Y:S02]  /*a740*/  FMUL2 R28, R34.F32, R10.F32x2.HI_LO ;  /* 0x0000000a221c724a */ /* 0x004fe40000040000 */
[----:B------:R-:W-:-:S04]  /*a750*/  IMAD.WIDE.U32 R10, R26, 0x2, R30 ;  /* 0x000000021a0a7825 */ /* 0x000fc800078e001e */
[C---:B------:R-:W-:Y:S02]  /*a760*/  FMUL2 R20, R34.reuse.F32, R8.F32x2.HI_LO ;  /* 0x000000082214724a */ /* 0x040fe40000040000 */
[----:B------:R-:W-:Y:S01]  /*a770*/  FMUL2 R4, R34.F32, R4.F32x2.HI_LO ;  /* 0x000000042204724a */ /* 0x000fe20000040000 */
[----:B------:R-:W-:Y:S01]  /*a780*/  IADD3 R0, P1, PT, R10, 0x14000, RZ ;  /* 0x000140000a007810 */ /* 0x000fe20007f3e0ff */
[----:B------:R-:W-:Y:S01]  /*a790*/  FMUL2 R6, R34.F32, R6.F32x2.HI_LO ;  /* 0x000000062206724a */ /* 0x000fe20000040000 */
[----:B------:R-:W-:Y:S01]  /*a7a0*/  IADD3 R3, P0, PT, R10, 0x14010, RZ ;  /* 0x000140100a037810 */ /* 0x000fe20007f1e0ff */
[C---:B------:R-:W-:Y:S01]  /*a7b0*/  FMUL2 R12, R34.reuse.F32, R12.F32x2.HI_LO ;  /* 0x0000000c220c724a */ /* 0x040fe20000040000 */
[----:B------:R-:W-:Y:S01]  /*a7c0*/  F2FP.F16.F32.PACK_AB R10, R21, R20 ;  /* 0x00000014150a723e */ /* 0x000fe200000000ff */
[--C-:B------:R-:W-:Y:S01]  /*a7d0*/  IMAD.X R31, RZ, RZ, R11.reuse, P1 ;  /* 0x000000ffff1f7224 */ /* 0x100fe200008e060b */
[----:B------:R-:W-:Y:S01]  /*a7e0*/  F2FP.F16.F32.PACK_AB R8, R5, R4 ;  /* 0x000000040508723e */ /* 0x000fe200000000ff */
[----:B------:R-:W-:Y:S01]  /*a7f0*/  IMAD.X R21, RZ, RZ, R11, P0 ;  /* 0x000000ffff157224 */ /* 0x000fe200000e060b */
[----:B------:R-:W-:Y:S01]  /*a800*/  F2FP.F16.F32.PACK_AB R9, R7, R6 ;  /* 0x000000060709723e */ /* 0x000fe200000000ff */
[----:B------:R-:W-:Y:S01]  /*a810*/  FMUL2 R14, R34.F32, R14.F32x2.HI_LO ;  /* 0x0000000e220e724a */ /* 0x000fe20000040000 */
[----:B------:R-:W-:Y:S01]  /*a820*/  SHF.R.U64 R7, R0, 0x3, R31 ;  /* 0x0000000300077819 */ /* 0x000fe2000000121f */
[C---:B------:R-:W-:Y:S01]  /*a830*/  FMUL2 R16, R34.reuse.F32, R16.F32x2.HI_LO ;  /* 0x000000102210724a */ /* 0x040fe20000040000 */
[----:B------:R-:W-:Y:S01]  /*a840*/  F2FP.F16.F32.PACK_AB R4, R13, R12 ;  /* 0x0000000c0d04723e */ /* 0x000fe200000000ff */
[----:B------:R-:W-:Y:S01]  /*a850*/  FMUL2 R18, R34.F32, R18.F32x2.HI_LO ;  /* 0x000000122212724a */ /* 0x000fe20000040000 */
[----:B------:R-:W-:-:S02]  /*a860*/  SHF.R.U64 R12, R3, 0x3, R21 ;  /* 0x00000003030c7819 */ /* 0x000fc40000001215 */
[----:B------:R-:W-:Y:S02]  /*a870*/  F2FP.F16.F32.PACK_AB R11, R29, R28 ;  /* 0x0000001c1d0b723e */ /* 0x000fe400000000ff */
[----:B------:R-:W-:Y:S02]  /*a880*/  LOP3.LUT R30, R0, 0x70, R7, 0x78, !PT ;  /* 0x00000070001e7812 */ /* 0x000fe400078e7807 */
[----:B------:R-:W-:Y:S02]  /*a890*/  F2FP.F16.F32.PACK_AB R5, R15, R14 ;  /* 0x0000000e0f05723e */ /* 0x000fe400000000ff */
[----:B------:R-:W-:Y:S01]  /*a8a0*/  F2FP.F16.F32.PACK_AB R6, R17, R16 ;  /* 0x000000101106723e */ /* 0x000fe200000000ff */
[----:B------:R1:W-:Y:S01]  /*a8b0*/  ST.E.128 desc[UR44][R30.64], R8 ;  /* 0x000000081e007985 */ /* 0x0003e2000c101d2c */
[----:B------:R-:W-:Y:S02]  /*a8c0*/  LOP3.LUT R20, R3, 0x70, R12, 0x78, !PT ;  /* 0x0000007003147812 */ /* 0x000fe400078e780c */
[----:B------:R-:W-:-:S02]  /*a8d0*/  F2FP.F16.F32.PACK_AB R7, R19, R18 ;  /* 0x000000121307723e */ /* 0x000fc400000000ff */
[----:B------:R-:W-:Y:S02]  /*a8e0*/  SHF.R.U32.HI R29, RZ, 0x5, R23 ;  /* 0x00000005ff1d7819 */ /* 0x000fe40000011617 */
[----:B------:R-:W-:Y:S01]  /*a8f0*/  SHF.R.U32.HI R28, RZ, 0x15, R27 ;  /* 0x00000015ff1c7819 */ /* 0x000fe2000001161b */
[----:B------:R1:W-:Y:S01]  /*a900*/  ST.E.128 desc[UR44][R20.64], R4 ;  /* 0x0000000414007985 */ /* 0x0003e2000c101d2c */
[----:B------:R-:W-:-:S04]  /*a910*/  LOP3.LUT R29, R29, 0x3, RZ, 0xc0, !PT ;  /* 0x000000031d1d7812 */ /* 0x000fc800078ec0ff */
[----:B------:R-:W-:-:S13]  /*a920*/  ISETP.NE.AND P0, PT, R29, R28, PT ;  /* 0x0000001c1d00720c */ /* 0x000fda0003f05270 */
[----:B------:R-:W-:Y:S05]  /*a930*/  @!P0 BRA `(.L_x_211) ;  /* 0x0000000000408947 */ /* 0x000fea0003800000 */
[----:B------:R-:W-:Y:S01]  /*a940*/  MOV R14, 0x8 ;  /* 0x00000008000e7802 */ /* 0x000fe20000000f00 */
[----:B------:R-:W2:Y:S01]  /*a950*/  LDCU.64 UR6, c[0x4][0xb0] ;  /* 0x01001600ff0677ac */ /* 0x000ea20008000a00 */
[----:B------:R-:W-:Y:S02]  /*a960*/  HFMA2 R12, -RZ, RZ, 0, 5.9604644775390625e-08 ;  /* 0x00000001ff0c7431 */ /* 0x000fe400000001ff */
[----:B-1----:R-:W-:Y:S01]  /*a970*/  IMAD.MOV.U32 R8, RZ, RZ, 0x192 ;  /* 0x00000192ff087424 */ /* 0x002fe200078e00ff */
[----:B------:R-:W1:Y:S01]  /*a980*/  LDCU.64 UR4, c[0x4][0xb8] ;  /* 0x01001700ff0477ac */ /* 0x000e620008000a00 */
[----:B------:R-:W4:Y:S01]  /*a990*/  LDC.64 R14, c[0x4][R14] ;  /* 0x010000000e0e7b82 */ /* 0x000f220000000a00 */
[----:B------:R-:W-:Y:S01]  /*a9a0*/  IMAD.MOV.U32 R13, RZ, RZ, RZ ;  /* 0x000000ffff0d7224 */ /* 0x000fe200078e00ff */
[----:B------:R-:W5:Y:S01]  /*a9b0*/  LDCU.64 UR8, c[0x4][0x40] ;  /* 0x01000800ff0877ac */ /* 0x000f620008000a00 */
[----:B--2---:R-:W-:Y:S01]  /*a9c0*/  IMAD.U32 R4, RZ, RZ, UR6 ;  /* 0x00000006ff047e24 */ /* 0x004fe2000f8e00ff */
[----:B------:R-:W-:Y:S01]  /*a9d0*/  MOV R5, UR7 ;  /* 0x0000000700057c02 */ /* 0x000fe20008000f00 */
[----:B-1----:R-:W-:Y:S01]  /*a9e0*/  IMAD.U32 R6, RZ, RZ, UR4 ;  /* 0x00000004ff067e24 */ /* 0x002fe2000f8e00ff */
[----:B------:R-:W-:Y:S01]  /*a9f0*/  MOV R7, UR5 ;  /* 0x0000000500077c02 */ /* 0x000fe20008000f00 */
[----:B-----5:R-:W-:Y:S01]  /*aa00*/  IMAD.U32 R10, RZ, RZ, UR8 ;  /* 0x00000008ff0a7e24 */ /* 0x020fe2000f8e00ff */
[----:B------:R-:W-:-:S02]  /*aa10*/  MOV R11, UR9 ;  /* 0x00000009000b7c02 */ /* 0x000fc40008000f00 */
[----:B------:R-:W-:-:S07]  /*aa20*/  LEPC R20, `(.L_x_211) ;  /* 0x000000001014794e */ /* 0x000fce0000000000 */
[----:B---34-:R-:W-:Y:S05]  /*aa30*/  CALL.ABS.NOINC R14 ;  /* 0x000000000e007343 */ /* 0x018fea0003c00000 */
.L_x_211:
[----:B------:R-:W-:Y:S01]  /*aa40*/  LOP3.LUT R0, R27, 0x110, RZ, 0xfc, !PT ;  /* 0x000001101b007812 */ /* 0x000fe200078efcff */
[----:B------:R-:W-:Y:S05]  /*aa50*/  WARPSYNC.ALL ;  /* 0x0000000000007948 */ /* 0x000fea0003800000 */
[----:B------:R-:W-:Y:S02]  /*aa60*/  R2UR UR4, R0 ;  /* 0x00000000000472ca */ /* 0x000fe400000e0000 */
[----:B------:R-:W2:Y:S11]  /*aa70*/  S2R R0, SR_SWINHI ;  /* 0x0000000000007919 */ /* 0x000eb60000002f00 */
[----:B-1----:R-:W1:Y:S01]  /*aa80*/  LDTM.x16 R4, tmem[UR4] ;  /* 0x00000004000479ee */ /* 0x002e620008240000 */
[----:B------:R-:W-:-:S02]  /*aa90*/  MOV R36, R61 ;  /* 0x0000003d00247202 */ /* 0x000fc40000000f00 */
[----:B--2---:R-:W-:Y:S01]  /*aaa0*/  MOV R37, R0 ;  /* 0x0000000000257202 */ /* 0x004fe20000000f00 */
[----:B-1----:R-:W-:Y:S02]  /*aab0*/  FMUL2 R6, R34.F32, R6.F32x2.HI_LO ;  /* 0x000000062206724a */ /* 0x002fe40000040000 */
[----:B------:R-:W-:-:S04]  /*aac0*/  IMAD.WIDE.U32 R36, R26, 0x2, R36 ;  /* 0x000000021a247825 */ /* 0x000fc800078e0024 */
[C---:B------:R-:W-:Y:S02]  /*aad0*/  FMUL2 R20, R34.reuse.F32, R8.F32x2.HI_LO ;  /* 0x000000082214724a */ /* 0x040fe40000040000 */
[C---:B------:R-:W-:Y:S01]  /*aae0*/  FMUL2 R4, R34.reuse.F32, R4.F32x2.HI_LO ;  /* 0x000000042204724a */ /* 0x040fe20000040000 */
[----:B------:R-:W-:Y:S01]  /*aaf0*/  F2FP.F16.F32.PACK_AB R9, R7, R6 ;  /* 0x000000060709723e */ /* 0x000fe200000000ff */
[----:B------:R-:W-:Y:S01]  /*ab00*/  FMUL2 R30, R34.F32, R10.F32x2.HI_LO ;  /* 0x0000000a221e724a */ /* 0x000fe20000040000 */
[----:B------:R-:W-:Y:S01]  /*ab10*/  IADD3 R0, P1, PT, R36, 0x14030, RZ ;  /* 0x0001403024007810 */ /* 0x000fe20007f3e0ff */
[----:B------:R-:W-:Y:S01]  /*ab20*/  FMUL2 R12, R34.F32, R12.F32x2.HI_LO ;  /* 0x0000000c220c724a */ /* 0x000fe20000040000 */
[----:B------:R-:W-:Y:S01]  /*ab30*/  IADD3 R3, P0, PT, R36, 0x14020, RZ ;  /* 0x0001402024037810 */ /* 0x000fe20007f1e0ff */
[----:B------:R-:W-:Y:S01]  /*ab40*/  FMUL2 R14, R34.F32, R14.F32x2.HI_LO ;  /* 0x0000000e220e724a */ /* 0x000fe20000040000 */
[----:B------:R-:W-:Y:S01]  /*ab50*/  F2FP.F16.F32.PACK_AB R8, R5, R4 ;  /* 0x000000040508723e */ /* 0x000fe200000000ff */
[----:B------:R-:W-:-:S02]  /*ab60*/  IMAD.X R39, RZ, RZ, R37, P1 ;  /* 0x000000ffff277224 */ /* 0x000fc400008e0625 */
[C---:B------:R-:W-:Y:S02]  /*ab70*/  FMUL2 R16, R34.reuse.F32, R16.F32x2.HI_LO ;  /* 0x000000102210724a */ /* 0x040fe40000040000 */
[----:B------:R-:W-:Y:S02]  /*ab80*/  IMAD.X R37, RZ, RZ, R37, P0 ;  /* 0x000000ffff257224 */ /* 0x000fe400000e0625 */
[----:B------:R-:W-:Y:S01]  /*ab90*/  FMUL2 R18, R34.F32, R18.F32x2.HI_LO ;  /* 0x000000122212724a */ /* 0x000fe20000040000 */
[----:B------:R-:W-:Y:S02]  /*aba0*/  F2FP.F16.F32.PACK_AB R10, R21, R20 ;  /* 0x00000014150a723e */ /* 0x000fe400000000ff */
[----:B------:R-:W-:Y:S02]  /*abb0*/  SHF.R.U64 R7, R0, 0x3, R39 ;  /* 0x0000000300077819 */ /* 0x000fe40000001227 */
[----:B------:R-:W-:Y:S02]  /*abc0*/  SHF.R.U64 R6, R3, 0x3, R37 ;  /* 0x0000000303067819 */ /* 0x000fe40000001225 */
[----:B------:R-:W-:-:S02]  /*abd0*/  F2FP.F16.F32.PACK_AB R11, R31, R30 ;  /* 0x0000001e1f0b723e */ /* 0x000fc400000000ff */
[----:B------:R-:W-:Y:S02]  /*abe0*/  LOP3.LUT R36, R3, 0x70, R6, 0x78, !PT ;  /* 0x0000007003247812 */ /* 0x000fe400078e7806 */
[----:B------:R-:W-:Y:S02]  /*abf0*/  LOP3.LUT R38, R0, 0x70, R7, 0x78, !PT ;  /* 0x0000007000267812 */ /* 0x000fe400078e7807 */
[----:B------:R-:W-:Y:S01]  /*ac00*/  F2FP.F16.F32.PACK_AB R4, R13, R12 ;  /* 0x0000000c0d04723e */ /* 0x000fe200000000ff */
[----:B------:R1:W-:Y:S01]  /*ac10*/  ST.E.128 desc[UR44][R36.64], R8 ;  /* 0x0000000824007985 */ /* 0x0003e2000c101d2c */
[----:B------:R-:W-:Y:S02]  /*ac20*/  F2FP.F16.F32.PACK_AB R5, R15, R14 ;  /* 0x0000000e0f05723e */ /* 0x000fe400000000ff */
[----:B------:R-:W-:Y:S02]  /*ac30*/  F2FP.F16.F32.PACK_AB R6, R17, R16 ;  /* 0x000000101106723e */ /* 0x000fe400000000ff */
[----:B------:R-:W-:-:S02]  /*ac40*/  F2FP.F16.F32.PACK_AB R7, R19, R18 ;  /* 0x000000121307723e */ /* 0x000fc400000000ff */
[----:B------:R-:W-:-:S03]  /*ac50*/  ISETP.NE.AND P0, PT, R29, R28, PT ;  /* 0x0000001c1d00720c */ /* 0x000fc60003f05270 */
[----:B------:R1:W-:Y:S10]  /*ac60*/  ST.E.128 desc[UR44][R38.64], R4 ;  /* 0x0000000426007985 */ /* 0x0003f4000c101d2c */
        /* <DEDUP_REMOVED lines=17> */
.L_x_212:
        /* <DEDUP_REMOVED lines=52> */
.L_x_213:
[----:B------:R-:W-:Y:S01]  /*b0c0*/  LOP3.LUT R0, R27, 0x130, RZ, 0xfc, !PT ;  /* 0x000001301b007812 */ /* 0x000fe200078efcff */
[----:B------:R-:W-:Y:S05]  /*b0d0*/  WARPSYNC.ALL ;  /* 0x0000000000007948 */ /* 0x000fea0003800000 */
[----:B------:R-:W-:Y:S02]  /*b0e0*/  R2UR UR4, R0 ;  /* 0x00000000000472ca */ /* 0x000fe400000e0000 */
[----:B------:R-:W2:Y:S11]  /*b0f0*/  S2R R0, SR_SWINHI ;  /* 0x0000000000007919 */ /* 0x000eb60000002f00 */
[----:B-1----:R-:W1:Y:S01]  /*b100*/  LDTM.x16 R4, tmem[UR4] ;  /* 0x00000004000479ee */ /* 0x002e620008240000 */
[----:B------:R-:W4:Y:S02]  /*b110*/  LDCU.64 UR4, c[0x0][0x880] ;  /* 0x00011000ff0477ac */ /* 0x000f240008000a00 */
[----:B----4-:R-:W-:Y:S01]  /*b120*/  UISETP.NE.U32.AND UP0, UPT, UR4, URZ, UPT ;  /* 0x000000ff0400728c */ /* 0x010fe2000bf05070 */
[----:B------:R-:W-:-:S02]  /*b130*/  MOV R36, R61 ;  /* 0x0000003d00247202 */ /* 0x000fc40000000f00 */
[----:B--2---:R-:W-:Y:S01]  /*b140*/  MOV R37, R0 ;  /* 0x0000000000257202 */ /* 0x004fe20000000f00 */
[----:B------:R-:W-:Y:S01]  /*b150*/  UISETP.NE.AND.EX UP0, UPT, UR5, URZ, UPT, UP0 ;  /* 0x000000ff0500728c */ /* 0x000fe2000bf05300 */
        /* <DEDUP_REMOVED lines=25> */
[----:B------:R-:W-:-:S05]  /*b2f0*/  F2FP.F16.F32.PACK_AB R7, R19, R18 ;  /* 0x000000121307723e */ /* 0x000fca00000000ff */
[----:B------:R1:W-:Y:S01]  /*b300*/  ST.E.128 desc[UR44][R34.64], R4 ;  /* 0x0000000422007985 */ /* 0x0003e2000c101d2c */
[----:B------:R-:W-:Y:S01]  /*b310*/  @!PT LDS RZ, [RZ] ;  /* 0x00000000fffff984 */ /* 0x000fe20000000800 */
[----:B------:R-:W-:Y:S01]  /*b320*/  @!PT LDS RZ, [RZ] ;  /* 0x00000000fffff984 */ /* 0x000fe20000000800 */
[----:B------:R-:W-:Y:S01]  /*b330*/  @!PT LDS RZ, [RZ] ;  /* 0x00000000fffff984 */ /* 0x000fe20000000800 */
[----:B------:R-:W-:Y:S01]  /*b340*/  @!PT LDS RZ, [RZ] ;  /* 0x00000000fffff984 */ /* 0x000fe20000000800 */
[----:B------:R2:W-:Y:S06]  /*b350*/  MEMBAR.ALL.CTA ;  /* 0x0000000000007992 */ /* 0x0005ec0000008000 */
[----:B--2---:R-:W2:Y:S01]  /*b360*/  FENCE.VIEW.ASYNC.S ;  /* 0x00000000000073c6 */ /* 0x004ea20000000000 */
[----:B------:R-:W-:Y:S05]  /*b370*/  BRA.U !UP0, `(.L_x_214) ;  /* 0x0000000508347547 */ /* 0x000fea000b800000 */
[C---:B------:R-:W-:Y:S01]  /*b380*/  FSETP.GEU.AND P0, PT, R24.reuse, 1.175494350822287508e-38, PT ;  /* 0x008000001800780b */ /* 0x040fe20003f0e000 */
[----:B-1----:R-:W1:Y:S01]  /*b390*/  LDC R4, c[0x0][0x904] ;  /* 0x00024100ff047b82 */ /* 0x002e620000000800 */
[----:B------:R-:W-:Y:S01]  /*b3a0*/  MOV R3, 0x3e055027 ;  /* 0x3e05502700037802 */ /* 0x000fe20000000f00 */
[----:B------:R-:W4:Y:S01]  /*b3b0*/  LDCU.64 UR4, c[0x0][0x908] ;  /* 0x00012100ff0477ac */ /* 0x000f220008000a00 */
[----:B------:R-:W-:Y:S01]  /*b3c0*/  FSEL R8, RZ, -23, P0 ;  /* 0xc1b80000ff087808 */ /* 0x000fe20000000000 */
[----:B------:R-:W-:Y:S08]  /*b3d0*/  BSSY.RECONVERGENT B0, `(.L_x_214) ;  /* 0x0000047000007945 */ /* 0x000ff00003800200 */
[----:B------:R-:W-:-:S05]  /*b3e0*/  @!P0 FMUL R24, R24, 8388608 ;  /* 0x4b00000018188820 */ /* 0x000fca0000400000 */
[C---:B------:R-:W-:Y:S02]  /*b3f0*/  IADD3 R5, PT, PT, R24.reuse, -0x3f2aaaab, RZ ;  /* 0xc0d5555518057810 */ /* 0x040fe40007ffe0ff */
[----:B------:R-:W-:Y:S01]  /*b400*/  ISETP.GT.U32.AND P1, PT, R24, 0x7f7fffff, PT ;  /* 0x7f7fffff1800780c */ /* 0x000fe20003f24070 */
[----:B----4-:R-:W-:Y:S01]  /*b410*/  IMAD.HI.U32 R0, R59, UR4, RZ ;  /* 0x000000043b007c27 */ /* 0x010fe2000f8e00ff */
[----:B------:R-:W-:Y:S01]  /*b420*/  LOP3.LUT R5, R5, 0xff800000, RZ, 0xc0, !PT ;  /* 0xff80000005057812 */ /* 0x000fe200078ec0ff */
[----:B------:R-:W4:Y:S01]  /*b430*/  LDCU UR4, c[0x0][0x380] ;  /* 0x00007000ff0477ac */ /* 0x000f220008000800 */
[----:B-1----:R-:W-:Y:S02]  /*b440*/  ISETP.NE.AND P0, PT, R4, 0x1, PT ;  /* 0x000000010400780c */ /* 0x002fe40003f05270 */
[-C--:B------:R-:W-:Y:S02]  /*b450*/  IADD3 R6, PT, PT, R24, -R5.reuse, RZ ;  /* 0x8000000518067210 */ /* 0x080fe40007ffe0ff */
[----:B------:R-:W-:Y:S01]  /*b460*/  SHF.R.U32.HI R0, RZ, UR5, R0 ;  /* 0x00000005ff007c19 */ /* 0x000fe20008011600 */
[----:B------:R-:W1:Y:S01]  /*b470*/  LDCU UR5, c[0x0][0x700] ;  /* 0x0000e000ff0577ac */ /* 0x000e620008000800 */
[----:B------:R-:W-:Y:S01]  /*b480*/  I2FP.F32.S32 R5, R5 ;  /* 0x0000000500057245 */ /* 0x000fe20000201400 */
[----:B------:R-:W-:Y:S01]  /*b490*/  FADD R6, R6, -1 ;  /* 0xbf80000006067421 */ /* 0x000fe20000000000 */
[----:B------:R-:W-:-:S03]  /*b4a0*/  SEL R0, R59, R0, !P0 ;  /* 0x000000003b007207 */ /* 0x000fc60004000000 */
[----:B------:R-:W-:Y:S01]  /*b4b0*/  FFMA R3, R6, -R3, 0.14084610342979431152 ;  /* 0x3e1039f606037423 */ /* 0x000fe20000000803 */
[----:B------:R-:W-:Y:S01]  /*b4c0*/  IADD3 R0, PT, PT, -R0, RZ, RZ ;  /* 0x000000ff00007210 */ /* 0x000fe20007ffe1ff */
[----:B------:R-:W-:Y:S02]  /*b4d0*/  FFMA R5, R5, 1.1920928955078125e-07, R8 ;  /* 0x3400000005057823 */ /* 0x000fe40000000008 */
[----:B------:R-:W-:Y:S02]  /*b4e0*/  FFMA R3, R6, R3, -0.12148627638816833496 ;  /* 0xbdf8cdcc06037423 */ /* 0x000fe40000000003 */
[----:B------:R-:W-:Y:S02]  /*b4f0*/  IMAD R7, R4, R0, R59 ;  /* 0x0000000004077224 */ /* 0x000fe400078e023b */
[----:B------:R-:W-:-:S04]  /*b500*/  FFMA R3, R6, R3, 0.13980610668659210205 ;  /* 0x3e0f295506037423 */ /* 0x000fc80000000003 */
[----:B------:R-:W-:-:S04]  /*b510*/  FFMA R3, R6, R3, -0.16684235632419586182 ;  /* 0xbe2ad8b906037423 */ /* 0x000fc80000000003 */
[----:B------:R-:W-:-:S04]  /*b520*/  FFMA R3, R6, R3, 0.20012299716472625732 ;  /* 0x3e4ced0b06037423 */ /* 0x000fc80000000003 */
[----:B------:R-:W-:-:S04]  /*b530*/  FFMA R3, R6, R3, -0.24999669194221496582 ;  /* 0xbe7fff2206037423 */ /* 0x000fc80000000003 */
[----:B------:R-:W-:-:S04]  /*b540*/  FFMA R3, R6, R3, 0.33333182334899902344 ;  /* 0x3eaaaa7806037423 */ /* 0x000fc80000000003 */
[----:B------:R-:W-:-:S04]  /*b550*/  FFMA R3, R6, R3, -0.5 ;  /* 0xbf00000006037423 */ /* 0x000fc80000000003 */
[----:B------:R-:W-:-:S04]  /*b560*/  FMUL R3, R6, R3 ;  /* 0x0000000306037220 */ /* 0x000fc80000400000 */
[----:B------:R-:W-:Y:S01]  /*b570*/  FFMA R6, R6, R3, R6 ;  /* 0x0000000306067223 */ /* 0x000fe20000000006 */
[----:B------:R-:W-:-:S03]  /*b580*/  MOV R3, 0x7f800000 ;  /* 0x7f80000000037802 */ /* 0x000fc60000000f00 */
[----:B------:R-:W-:Y:S02]  /*b590*/  FFMA R5, R5, 0.69314718246459960938, R6 ;  /* 0x3f31721805057823 */ /* 0x000fe40000000006 */
[C---:B------:R-:W-:Y:S01]  /*b5a0*/  @P1 FFMA R5, R24.reuse, R3, +INF ;  /* 0x7f80000018051423 */ /* 0x040fe20000000003 */
[----:B------:R-:W-:Y:S02]  /*b5b0*/  LEA R3, R7, R58, 0x8 ;  /* 0x0000003a07037211 */ /* 0x000fe400078e40ff */
[----:B------:R-:W-:Y:S02]  /*b5c0*/  FSETP.NEU.AND P1, PT, R24, RZ, PT ;  /* 0x000000ff1800720b */ /* 0x000fe40003f2d000 */
[----:B----4-:R-:W-:Y:S02]  /*b5d0*/  ISETP.GE.AND P0, PT, R3, UR4, PT ;  /* 0x0000000403007c0c */ /* 0x010fe4000bf06270 */
[----:B------:R-:W-:-:S05]  /*b5e0*/  FSEL R0, R5, -INF , P1 ;  /* 0xff80000005007808 */ /* 0x000fca0000800000 */
[----:B-1----:R-:W-:-:S06]  /*b5f0*/  FFMA R25, R25, UR5, R0 ;  /* 0x0000000519197c23 */ /* 0x002fcc0008000000 */
[----:B------:R-:W-:Y:S05]  /*b600*/  @P0 BRA `(.L_x_215) ;  /* 0x00000000008c0947 */ /* 0x000fea0003800000 */
[----:B------:R-:W1:Y:S01]  /*b610*/  LDC R7, c[0x0][0x38c] ;  /* 0x0000e300ff077b82 */ /* 0x000e620000000800 */
[----:B------:R-:W4:Y:S01]  /*b620*/  LDCU UR6, c[0x0][0x890] ;  /* 0x00011200ff0677ac */ /* 0x000f220008000800 */
[----:B------:R-:W5:Y:S01]  /*b630*/  LDCU.64 UR4, c[0x0][0x888] ;  /* 0x00011100ff0477ac */ /* 0x000f620008000a00 */
[----:B----4-:R-:W-:Y:S01]  /*b640*/  IMAD R3, R22, UR6, R3 ;  /* 0x0000000616037c24 */ /* 0x010fe2000f8e0203 */
[----:B-1----:R-:W-:-:S04]  /*b650*/  IABS R5, R7 ;  /* 0x0000000700057213 */ /* 0x002fc80000000000 */
[----:B------:R-:W1:Y:S08]  /*b660*/  I2F.RP R10, R5 ;  /* 0x00000005000a7306 */ /* 0x000e700000209400 */
[----:B-1----:R-:W1:Y:S02]  /*b670*/  MUFU.RCP R8, R10 ;  /* 0x0000000a00087308 */ /* 0x002e640000001000 */
[----:B-1----:R-:W-:-:S06]  /*b680*/  IADD3 R8, PT, PT, R8, 0xffffffe, RZ ;  /* 0x0ffffffe08087810 */ /* 0x002fcc0007ffe0ff */
[----:B------:R1:W4:Y:S02]  /*b690*/  F2I.FTZ.U32.TRUNC.NTZ R9, R8 ;  /* 0x0000000800097305 */ /* 0x000324000021f000 */
[----:B-1----:R-:W-:Y:S02]  /*b6a0*/  HFMA2 R8, -RZ, RZ, 0, 0 ;  /* 0x00000000ff087431 */ /* 0x002fe400000001ff */
[----:B----4-:R-:W-:-:S04]  /*b6b0*/  IMAD.MOV R0, RZ, RZ, -R9 ;  /* 0x000000ffff007224 */ /* 0x010fc800078e0a09 */
[----:B------:R-:W-:Y:S01]  /*b6c0*/  IMAD R4, R0, R5, RZ ;  /* 0x0000000500047224 */ /* 0x000fe200078e02ff */
[----:B------:R-:W-:-:S03]  /*b6d0*/  IABS R0, R2 ;  /* 0x0000000200007213 */ /* 0x000fc60000000000 */
[----:B------:R-:W-:-:S04]  /*b6e0*/  IMAD.HI.U32 R9, R9, R4, R8 ;  /* 0x0000000409097227 */ /* 0x000fc800078e0008 */
[----:B------:R-:W-:-:S04]  /*b6f0*/  IMAD.MOV.U32 R6, RZ, RZ, R0 ;  /* 0x000000ffff067224 */ /* 0x000fc800078e0000 */
[----:B------:R-:W-:Y:S02]  /*b700*/  IMAD.HI.U32 R4, R9, R6, RZ ;  /* 0x0000000609047227 */ /* 0x000fe400078e00ff */
[----:B------:R-:W1:Y:S03]  /*b710*/  LDC.64 R8, c[0x0][0x880] ;  /* 0x00022000ff087b82 */ /* 0x000e660000000a00 */
[----:B------:R-:W-:-:S05]  /*b720*/  IADD3 R0, PT, PT, -R4, RZ, RZ ;  /* 0x000000ff04007210 */ /* 0x000fca0007ffe1ff */
[----:B------:R-:W-:-:S05]  /*b730*/  IMAD R0, R5, R0, R6 ;  /* 0x0000000005007224 */ /* 0x000fca00078e0206 */
[----:B------:R-:W-:-:S13]  /*b740*/  ISETP.GT.U32.AND P0, PT, R5, R0, PT ;  /* 0x000000000500720c */ /* 0x000fda0003f04070 */
[----:B------:R-:W-:Y:S01]  /*b750*/  @!P0 IMAD.IADD R0, R0, 0x1, -R5 ;  /* 0x0000000100008824 */ /* 0x000fe200078e0a05 */
[----:B------:R-:W-:Y:S02]  /*b760*/  @!P0 IADD3 R4, PT, PT, R4, 0x1, RZ ;  /* 0x0000000104048810 */ /* 0x000fe40007ffe0ff */
[----:B------:R-:W-:Y:S02]  /*b770*/  ISETP.NE.AND P0, PT, R7, RZ, PT ;  /* 0x000000ff0700720c */ /* 0x000fe40003f05270 */
[----:B------:R-:W-:Y:S02]  /*b780*/  ISETP.GE.U32.AND P2, PT, R0, R5, PT ;  /* 0x000000050000720c */ /* 0x000fe40003f46070 */
[----:B------:R-:W-:-:S04]  /*b790*/  LOP3.LUT R0, R2, R7, RZ, 0x3c, !PT ;  /* 0x0000000702007212 */ /* 0x000fc800078e3cff */
[----:B------:R-:W-:-:S07]  /*b7a0*/  ISETP.GE.AND P1, PT, R0, RZ, PT ;  /* 0x000000ff0000720c */ /* 0x000fce0003f26270 */
[----:B------:R-:W-:-:S06]  /*b7b0*/  @P2 VIADD R4, R4, 0x1 ;  /* 0x0000000104042836 */ /* 0x000fcc0000000000 */
[----:B------:R-:W-:Y:S02]  /*b7c0*/  @!P1 IADD3 R4, PT, PT, -R4, RZ, RZ ;  /* 0x000000ff04049210 */ /* 0x000fe40007ffe1ff */
[----:B------:R-:W-:-:S04]  /*b7d0*/  @!P0 LOP3.LUT R4, RZ, R7, RZ, 0x33, !PT ;  /* 0x00000007ff048212 */ /* 0x000fc800078e33ff */
[C---:B------:R-:W-:Y:S01]  /*b7e0*/  IADD3 R0, PT, PT, -R4.reuse, RZ, RZ ;  /* 0x000000ff04007210 */ /* 0x040fe20007ffe1ff */
[----:B-----5:R-:W-:-:S04]  /*b7f0*/  IMAD R3, R4, UR5, R3 ;  /* 0x0000000504037c24 */ /* 0x020fc8000f8e0203 */
[----:B------:R-:W-:-:S04]  /*b800*/  IMAD R0, R7, R0, R2 ;  /* 0x0000000007007224 */ /* 0x000fc800078e0202 */
[----:B------:R-:W-:-:S04]  /*b810*/  IMAD R3, R0, UR4, R3 ;  /* 0x0000000400037c24 */ /* 0x000fc8000f8e0203 */
[----:B-1----:R-:W-:-:S05]  /*b820*/  IMAD.WIDE R8, R3, 0x4, R8 ;  /* 0x0000000403087825 */ /* 0x002fca00078e0208 */
[----:B------:R1:W-:Y:S02]  /*b830*/  STG.E desc[UR44][R8.64], R25 ;  /* 0x0000001908007986 */ /* 0x0003e4000c10192c */
.L_x_215:
[----:B------:R-:W-:Y:S05]  /*b840*/  BSYNC.RECONVERGENT B0 ;  /* 0x0000000000007941 */ /* 0x000fea0003800200 */
.L_x_214:
[----:B------:R-:W-:Y:S01]  /*b850*/  UISETP.NE.AND UP0, UPT, UR41, URZ, UPT ;  /* 0x000000ff2900728c */ /* 0x000fe2000bf05270 */
[----:B------:R-:W-:-:S08]  /*b860*/  NOP ;  /* 0x0000000000007918 */ /* 0x000fd00000000000 */
[----:B------:R-:W-:Y:S05]  /*b870*/  BRA.U UP0, `(.L_x_216) ;  /* 0x0000000100087547 */ /* 0x000fea000b800000 */
[----:B------:R-:W-:Y:S05]  /*b880*/  BPT.TRAP 0x1 ;  /* 0x000000040000795c */ /* 0x000fea0000300000 */
[----:B------:R-:W-:Y:S05]  /*b890*/  BPT.TRAP 0x1 ;  /* 0x000000040000795c */ /* 0x000fea0000300000 */
.L_x_216:
[----:B------:R-:W-:Y:S01]  /*b8a0*/  IADD3 R3, PT, PT, R61, 0x1c0a0, RZ ;  /* 0x0001c0a03d037810 */ /* 0x000fe20007ffe0ff */
[----:B------:R-:W-:-:S03]  /*b8b0*/  UISETP.NE.AND UP0, UPT, UR41, URZ, UPT ;  /* 0x000000ff2900728c */ /* 0x000fc6000bf05270 */
[----:B------:R-:W-:-:S04]  /*b8c0*/  PRMT R0, R62, 0x654, R3 ;  /* 0x000006543e007816 */ /* 0x000fc80000000003 */
[----:B--2---:R2:W-:Y:S02]  /*b8d0*/  SYNCS.ARRIVE.TRANS64.RED.A1T0 RZ, [R0+URZ], RZ ;  /* 0x000000ff00ff79a7 */ /* 0x0045e400081004ff */
[----:B------:R-:W-:Y:S05]  /*b8e0*/  BRA.U UP0, `(.L_x_217) ;  /* 0x0000000100047547 */ /* 0x000fea000b800000 */
[----:B------:R-:W-:Y:S05]  /*b8f0*/  BPT.TRAP 0x1 ;  /* 0x000000040000795c */ /* 0x000fea0000300000 */
.L_x_217:
[----:B------:R4:W-:Y:S01]  /*b900*/  SYNCS.ARRIVE.TRANS64.A1T0 RZ, [R61+URZ+0x1c0b0], RZ ;  /* 0x01c0b0ff3dff79a7 */ /* 0x0009e200081000ff */
[----:B------:R-:W-:-:S09]  /*b910*/  UISETP.NE.AND UP0, UPT, UR39, URZ, UPT ;  /* 0x000000ff2700728c */ /* 0x000fd2000bf05270 */
[----:B------:R-:W-:Y:S05]  /*b920*/  BRA.U !UP0, `(.L_x_218) ;  /* 0x0000000108047547 */ /* 0x000fea000b800000 */
[----:B------:R-:W-:Y:S05]  /*b930*/  BPT.TRAP 0x1 ;  /* 0x000000040000795c */ /* 0x000fea0000300000 */
.L_x_218:
[----:B------:R-:W-:Y:S01]  /*b940*/  ULOP3.LUT UR4, UR42, 0x1, URZ, 0x3c, !UPT ;  /* 0x000000012a047892 */ /* 0x000fe2000f8e3cff */
[----:B--2---:R-:W-:-:S05]  /*b950*/  LOP3.LUT R0, R27, 0x80, RZ, 0xfc, !PT ;  /* 0x000000801b007812 */ /* 0x004fca00078efcff */
[----:B-1----:R-:W-:-:S05]  /*b960*/  IMAD.U32 R4, RZ, RZ, UR4 ;  /* 0x00000004ff047e24 */ /* 0x002fca000f8e00ff */
[----:B------:R-:W-:-:S04]  /*b970*/  SHF.L.U32 R4, R4, 0x1f, RZ ;  /* 0x0000001f04047819 */ /* 0x000fc800000006ff */
[----:B------:R-:W1:Y:S02]  /*b980*/  SYNCS.PHASECHK.TRANS64.TRYWAIT P0, [R61+URZ+0x1c080], R4 ;  /* 0x01c080043d0075a7 */ /* 0x000e6400080011ff */
[----:B-1----:R-:W-:Y:S05]  /*b990*/  @!P0 BRA `(.L_x_219) ;  /* 0x0000010c00f88947 */ /* 0x002fea0003800000 */
.L_x_439:
[----:B------:R-:W-:Y:S01]  /*b9a0*/  R2UR UR4, R0 ;  /* 0x00000000000472ca */ /* 0x000fe200000e0000 */
[----:B------:R-:W-:-:S12]  /*b9b0*/  UISETP.NE.AND UP0, UPT, UR39, URZ, UPT ;  /* 0x000000ff2700728c */ /* 0x000fd8000bf05270 */
[----:B------:R-:W2:Y:S02]  /*b9c0*/  LDTM.x2 R24, tmem[UR4] ;  /* 0x00000004001879ee */ /* 0x000ea400080c0000 */
[----:B--2---:R-:W-:Y:S05]  /*b9d0*/  BRA.U !UP0, `(.L_x_220) ;  /* 0x0000000108047547 */ /* 0x004fea000b800000 */
[----:B------:R-:W-:Y:S05]  /*b9e0*/  BPT.TRAP 0x1 ;  /* 0x000000040000795c */ /* 0x000fea0000300000 */
.L_x_220:
[----:B------:R-:W-:Y:S01]  /*b9f0*/  PRMT R33, R62, 0x654, R33 ;  /* 0x000006543e217816 */ /* 0x000fe20000000021 */
[----:B------:R-:W-:-:S03]  /*ba00*/  UISETP.NE.AND UP0, UPT, UR41, URZ, UPT ;  /* 0x000000ff2900728c */ /* 0x000fc6000bf05270 */
[----:B------:R2:W-:Y:S06]  /*ba10*/  SYNCS.ARRIVE.TRANS64.RED.A1T0 RZ, [R33+URZ], RZ ;  /* 0x000000ff21ff79a7 */ /* 0x0005ec00081004ff */
[----:B------:R-:W-:Y:S05]  /*ba20*/  BRA.U UP0, `(.L_x_221) ;  /* 0x0000000100047547 */ /* 0x000fea000b800000 */
[----:B------:R-:W-:Y:S05]  /*ba30*/  BPT.TRAP 0x1 ;  /* 0x000000040000795c */ /* 0x000fea0000300000 */
.L_x_221:
[----:B------:R-:W-:-:S04]  /*ba40*/  MOV R0, UR43 ;  /* 0x0000002b00007c02 */ /* 0x000fc80008000f00 */
[----:B------:R-:W-:-:S04]  /*ba50*/  SHF.L.U32 R0, R0, 0x1f, RZ ;  /* 0x0000001f00007819 */ /* 0x000fc800000006ff */
[----:B------:R-:W5:Y:S02]  /*ba60*/  SYNCS.PHASECHK.TRANS64.TRYWAIT P0, [R61+URZ+0x1c098], R0 ;  /* 0x01c098003d0075a7 */ /* 0x000f6400080011ff */
[----:B-----5:R-:W-:Y:S05]  /*ba70*/  @!P0 BRA `(.L_x_222) ;  /* 0x0000010c00d48947 */ /* 0x020fea0003800000 */
.L_x_440:
[----:B------:R-:W-:-:S09]  /*ba80*/  UISETP.NE.AND UP0, UPT, UR41, URZ, UPT ;  /* 0x000000ff2900728c */ /* 0x000fd2000bf05270 */
[----:B------:R-:W-:Y:S05]  /*ba90*/  BRA.U UP0, `(.L_x_223) ;  /* 0x0000000100047547 */ /* 0x000fea000b800000 */
[----:B------:R-:W-:Y:S05]  /*baa0*/  BPT.TRAP 0x1 ;  /* 0x000000040000795c */ /* 0x000fea0000300000 */
.L_x_223:
[----:B------:R-:W-:Y:S01]  /*bab0*/  SHF.L.U32 R0, R57, 0x1f, RZ ;  /* 0x0000001f39007819 */ /* 0x000fe200000006ff */
[----:B------:R1:W1:Y:S01]  /*bac0*/  MUFU.RCP R3, R24 ;  /* 0x0000001800037308 */ /* 0x0002620000001000 */
[----:B------:R-:W-:Y:S02]  /*bad0*/  BSSY B0, `(.L_x_224) ;  /* 0x0000003000007945 */ /* 0x000fe40003800000 */
[----:B------:R-:W5:Y:S02]  /*bae0*/  SYNCS.PHASECHK.TRANS64.TRYWAIT P0, [R61+URZ+0x1c0c8], R0 ;  /* 0x01c0c8003d0075a7 */ /* 0x000f6400080011ff */
[----:B-1---5:R-:W-:Y:S05]  /*baf0*/  @!P0 BRA `(.L_x_225) ;  /* 0x0000010c00c88947 */ /* 0x022fea0003800000 */
.L_x_441:
[----:B------:R-:W-:Y:S05]  /*bb00*/  BSYNC B0 ;  /* 0x0000000000007941 */ /* 0x000fea0003800000 */
.L_x_224:
[----:B------:R-:W1:Y:S01]  /*bb10*/  LDCU UR4, c[0x0][0x708] ;  /* 0x0000e100ff0477ac */ /* 0x000e620008000800 */
[----:B------:R-:W-:-:S04]  /*bb20*/  FFMA R0, -R24, R3, 1 ;  /* 0x3f80000018007423 */ /* 0x000fc80000000103 */
[----:B------:R-:W-:Y:S01]  /*bb30*/  FFMA R0, R3, R0, R3 ;  /* 0x0000000003007223 */ /* 0x000fe20000000003 */
[----:B-1----:R-:W-:-:S03]  /*bb40*/  MOV R3, UR4 ;  /* 0x0000000400037c02 */ /* 0x002fc60008000f00 */
[----:B--2---:R-:W-:Y:S01]  /*bb50*/  FFMA R33, R0, UR4, RZ ;  /* 0x0000000400217c23 */ /* 0x004fe200080000ff */
[----:B------:R-:W1:Y:S03]  /*bb60*/  FCHK P0, R3, R24 ;  /* 0x0000001803007302 */ /* 0x000e660000000000 */
[----:B------:R-:W-:-:S04]  /*bb70*/  FFMA R4, -R24, R33, UR4 ;  /* 0x0000000418047e23 */ /* 0x000fc80008000121 */
[----:B------:R-:W-:Y:S01]  /*bb80*/  FFMA R33, R0, R4, R33 ;  /* 0x0000000400217223 */ /* 0x000fe20000000021 */
[----:B-1----:R-:W-:Y:S06]  /*bb90*/  @!P0 BRA `(.L_x_226) ;  /* 0x00000000000c8947 */ /* 0x002fec0003800000 */
[----:B------:R-:W-:Y:S02]  /*bba0*/  MOV R4, 0xbbc0 ;  /* 0x0000bbc000047802 */ /* 0x000fe40000000f00 */
[----:B---34-:R-:W-:Y:S05]  /*bbb0*/  CALL.REL.NOINC `($__internal_3_$__cuda_sm3x_div_rn_noftz_f32_slowpath) ;  /* 0x0000011800a07944 */ /* 0x018fea0003c00000 */
[----:B------:R-:W-:-:S07]  /*bbc0*/  MOV R33, R34 ;  /* 0x0000002200217202 */ /* 0x000fce0000000f00 */
.L_x_226:
[----:B------:R-:W-:Y:S01]  /*bbd0*/  LOP3.LUT R0, R27, 0x180, RZ, 0xfc, !PT ;  /* 0x000001801b007812 */ /* 0x000fe200078efcff */
[----:B------:R-:W-:Y:S05]  /*bbe0*/  WARPSYNC.ALL ;  /* 0x0000000000007948 */ /* 0x000fea0003800000 */
[----:B------:R-:W-:Y:S02]  /*bbf0*/  R2UR UR4, R0 ;  /* 0x00000000000472ca */ /* 0x000fe400000e0000 */
[----:B------:R-:W1:Y:S11]  /*bc00*/  S2R R0, SR_SWINHI ;  /* 0x0000000000007919 */ /* 0x000e760000002f00 */
[----:B------:R-:W2:Y:S01]  /*bc10*/  LDTM.x16 R4, tmem[UR4] ;  /* 0x00000004000479ee */ /* 0x000ea20008240000 */
[----:B------:R-:W-:-:S02]  /*bc20*/  MOV R34, R61 ;  /* 0x0000003d00227202 */ /* 0x000fc40000000f00 */
[----:B-1----:R-:W-:Y:S01]  /*bc30*/  MOV R35, R0 ;  /* 0x0000000000237202 */ /* 0x002fe20000000f00 */
[----:B--2---:R-:W-:Y:S02]  /*bc40*/  FMUL2 R6, R33.F32, R6.F32x2.HI_LO ;  /* 0x000000062106724a */ /* 0x004fe40000040000 */
[----:B------:R-:W-:-:S04]  /*bc50*/  IMAD.WIDE.U32 R34, R26, 0x2, R34 ;  /* 0x000000021a227825 */ /* 0x000fc800078e0022 */
[C---:B------:R-:W-:Y:S02]  /*bc60*/  FMUL2 R20, R33.reuse.F32, R8.F32x2.HI_LO ;  /* 0x000000082114724a */ /* 0x040fe40000040000 */
[----:B------:R-:W-:Y:S01]  /*bc70*/  FMUL2 R4, R33.F32, R4.F32x2.HI_LO ;  /* 0x000000042104724a */ /* 0x000fe20000040000 */
[----:B------:R-:W-:Y:S01]  /*bc80*/  F2FP.F16.F32.PACK_AB R9, R7, R6 ;  /* 0x000000060709723e */ /* 0x000fe200000000ff */
[C---:B------:R-:W-:Y:S01]  /*bc90*/  FMUL2 R30, R33.reuse.F32, R10.F32x2.HI_LO ;  /* 0x0000000a211e724a */ /* 0x040fe20000040000 */
[C---:B------:R-:W-:Y:S01]  /*bca0*/  IADD3 R0, P1, PT, R34.reuse, 0x18010, RZ ;  /* 0x0001801022007810 */ /* 0x040fe20007f3e0ff */
[C---:B------:R-:W-:Y:S01]  /*bcb0*/  FMUL2 R12, R33.reuse.F32, R12.F32x2.HI_LO ;  /* 0x0000000c210c724a */ /* 0x040fe20000040000 */
        /* <DEDUP_REMOVED lines=26> */
[----:B------:R-:W3:Y:S01]  /*be60*/  LDC.64 R14, c[0x4][R14] ;  /* 0x010000000e0e7b82 */ /* 0x000ee20000000a00 */
        /* <DEDUP_REMOVED lines=10> */
.L_x_227:
        /* <DEDUP_REMOVED lines=52> */
.L_x_228:
        /* <DEDUP_REMOVED lines=52> */
.L_x_229:
[----:B------:R-:W2:Y:S01]  /*c590*/  LDCU.64 UR4, c[0x0][0x880] ;  /* 0x00011000ff0477ac */ /* 0x000ea20008000a00 */
[----:B------:R-:W5:Y:S01]  /*c5a0*/  S2R R0, SR_SWINHI ;  /* 0x0000000000007919 */ /* 0x000f620000002f00 */
[----:B------:R-:W-:Y:S02]  /*c5b0*/  LOP3.LUT R27, R27, 0x1b0, RZ, 0xfc, !PT ;  /* 0x000001b01b1b7812 */ /* 0x000fe400078efcff */
[----:B--2---:R-:W-:-:S04]  /*c5c0*/  ISETP.NE.U32.AND P0, PT, RZ, UR4, PT ;  /* 0x00000004ff007c0c */ /* 0x004fc8000bf05070 */
[----:B------:R-:W-:Y:S01]  /*c5d0*/  ISETP.NE.AND.EX P0, PT, RZ, UR5, PT, P0 ;  /* 0x00000005ff007c0c */ /* 0x000fe2000bf05300 */
[----:B------:R-:W-:Y:S05]  /*c5e0*/  WARPSYNC.ALL ;  /* 0x0000000000007948 */ /* 0x000fea0003800000 */
[----:B------:R-:W-:Y:S02]  /*c5f0*/  R2UR UR4, R27 ;  /* 0x000000001b0472ca */ /* 0x000fe400000e0000 */
[----:B------:R-:W-:Y:S02]  /*c600*/  MOV R30, R61 ;  /* 0x0000003d001e7202 */ /* 0x000fe40000000f00 */
[----:B-----5:R-:W-:-:S03]  /*c610*/  MOV R31, R0 ;  /* 0x00000000001f7202 */ /* 0x020fc60000000f00 */
[----:B------:R-:W-:-:S06]  /*c620*/  IMAD.WIDE.U32 R30, R26, 0x2, R30 ;  /* 0x000000021a1e7825 */ /* 0x000fcc00078e001e */
[----:B-1----:R-:W1:Y:S01]  /*c630*/  LDTM.x16 R4, tmem[UR4] ;  /* 0x00000004000479ee */ /* 0x002e620008240000 */
[C---:B------:R-:W-:Y:S02]  /*c640*/  IADD3 R28, P1, PT, R30.reuse, 0x18060, RZ ;  /* 0x000180601e1c7810 */ /* 0x040fe40007f3e0ff */
[----:B------:R-:W-:-:S03]  /*c650*/  IADD3 R3, P2, PT, R30, 0x18070, RZ ;  /* 0x000180701e037810 */ /* 0x000fc60007f5e0ff */
[--C-:B------:R-:W-:Y:S02]  /*c660*/  IMAD.X R29, RZ, RZ, R31.reuse, P1 ;  /* 0x000000ffff1d7224 */ /* 0x100fe400008e061f */
[----:B------:R-:W-:-:S05]  /*c670*/  IMAD.X R31, RZ, RZ, R31, P2 ;  /* 0x000000ffff1f7224 */ /* 0x000fca00010e061f */
[----:B------:R-:W-:-:S04]  /*c680*/  SHF.R.U64 R0, R3, 0x3, R31 ;  /* 0x0000000303007819 */ /* 0x000fc8000000121f */
[----:B------:R-:W-:Y:S01]  /*c690*/  LOP3.LUT R30, R3, 0x70, R0, 0x78, !PT ;  /* 0x00000070031e7812 */ /* 0x000fe200078e7800 */
[C---:B-1----:R-:W-:Y:S01]  /*c6a0*/  FMUL2 R20, R33.reuse.F32, R8.F32x2.HI_LO ;  /* 0x000000082114724a */ /* 0x042fe20000040000 */
[C---:B------:R-:W-:Y:S01]  /*c6b0*/  SHF.R.U64 R9, R28.reuse, 0x3, R29 ;  /* 0x000000031c097819 */ /* 0x040fe2000000121d */
[C---:B------:R-:W-:Y:S02]  /*c6c0*/  FMUL2 R4, R33.reuse.F32, R4.F32x2.HI_LO ;  /* 0x000000042104724a */ /* 0x040fe40000040000 */
[C---:B------:R-:W-:Y:S01]  /*c6d0*/  FMUL2 R6, R33.reuse.F32, R6.F32x2.HI_LO ;  /* 0x000000062106724a */ /* 0x040fe20000040000 */
[----:B------:R-:W-:Y:S01]  /*c6e0*/  LOP3.LUT R28, R28, 0x70, R9, 0x78, !PT ;  /* 0x000000701c1c7812 */ /* 0x000fe200078e7809 */
[----:B------:R-:W-:Y:S01]  /*c6f0*/  FMUL2 R26, R33.F32, R10.F32x2.HI_LO ;  /* 0x0000000a211a724a */ /* 0x000fe20000040000 */
[----:B------:R-:W-:Y:S01]  /*c700*/  F2FP.F16.F32.PACK_AB R8, R5, R4 ;  /* 0x000000040508723e */ /* 0x000fe200000000ff */
[----:B------:R-:W-:Y:S01]  /*c710*/  FMUL2 R12, R33.F32, R12.F32x2.HI_LO ;  /* 0x0000000c210c724a */ /* 0x000fe20000040000 */
[----:B------:R-:W-:Y:S01]  /*c720*/  F2FP.F16.F32.PACK_AB R9, R7, R6 ;  /* 0x000000060709723e */ /* 0x000fe200000000ff */
[----:B------:R-:W-:Y:S01]  /*c730*/  FMUL2 R14, R33.F32, R14.F32x2.HI_LO ;  /* 0x0000000e210e724a */ /* 0x000fe20000040000 */
[----:B------:R-:W-:Y:S01]  /*c740*/  F2FP.F16.F32.PACK_AB R10, R21, R20 ;  /* 0x00000014150a723e */ /* 0x000fe200000000ff */
[----:B------:R-:W-:Y:S01]  /*c750*/  FMUL2 R16, R33.F32, R16.F32x2.HI_LO ;  /* 0x000000102110724a */ /* 0x000fe20000040000 */
[----:B------:R-:W-:Y:S01]  /*c760*/  F2FP.F16.F32.PACK_AB R11, R27, R26 ;  /* 0x0000001a1b0b723e */ /* 0x000fe200000000ff */
[----:B------:R-:W-:Y:S01]  /*c770*/  FMUL2 R18, R33.F32, R18.F32x2.HI_LO ;  /* 0x000000122112724a */ /* 0x000fe20000040000 */
[----:B------:R-:W-:-:S02]  /*c780*/  F2FP.F16.F32.PACK_AB R4, R13, R12 ;  /* 0x0000000c0d04723e */ /* 0x000fc400000000ff */
[----:B------:R-:W-:Y:S01]  /*c790*/  F2FP.F16.F32.PACK_AB R5, R15, R14 ;  /* 0x0000000e0f05723e */ /* 0x000fe200000000ff */
[----:B------:R1:W-:Y:S01]  /*c7a0*/  ST.E.128 desc[UR44][R28.64], R8 ;  /* 0x000000081c007985 */ /* 0x0003e2000c101d2c */
        /* <DEDUP_REMOVED lines=9> */
[----:B------:R-:W-:Y:S05]  /*c840*/  @!P0 BRA `(.L_x_230) ;  /* 0x0000000400388947 */ /* 0x000fea0003800000 */
[C---:B------:R-:W-:Y:S01]  /*c850*/  FSETP.GEU.AND P1, PT, R24.reuse, 1.175494350822287508e-38, PT ;  /* 0x008000001800780b */ /* 0x040fe20003f2e000 */
[----:B------:R-:W5:Y:S01]  /*c860*/  LDC R3, c[0x0][0x904] ;  /* 0x00024100ff037b82 */ /* 0x000f620000000800 */
[----:B------:R-:W-:Y:S01]  /*c870*/  MOV R0, 0x3e055027 ;  /* 0x3e05502700007802 */ /* 0x000fe20000000f00 */
[----:B------:R-:W3:Y:S01]  /*c880*/  LDCU.64 UR4, c[0x0][0x908] ;  /* 0x00012100ff0477ac */ /* 0x000ee20008000a00 */
[----:B-1----:R-:W-:Y:S01]  /*c890*/  FSEL R7, RZ, -23, P1 ;  /* 0xc1b80000ff077808 */ /* 0x002fe20000800000 */
[----:B------:R-:W-:Y:S08]  /*c8a0*/  BSSY.RECONVERGENT B0, `(.L_x_230) ;  /* 0x0000048000007945 */ /* 0x000ff00003800200 */
[----:B------:R-:W-:-:S05]  /*c8b0*/  @!P1 FMUL R24, R24, 8388608 ;  /* 0x4b00000018189820 */ /* 0x000fca0000400000 */
[C---:B------:R-:W-:Y:S02]  /*c8c0*/  IADD3 R9, PT, PT, R24.reuse, -0x3f2aaaab, RZ ;  /* 0xc0d5555518097810 */ /* 0x040fe40007ffe0ff */
[C---:B------:R-:W-:Y:S02]  /*c8d0*/  FSETP.NEU.AND P1, PT, R24.reuse, RZ, PT ;  /* 0x000000ff1800720b */ /* 0x040fe40003f2d000 */
[----:B------:R-:W-:Y:S02]  /*c8e0*/  LOP3.LUT R9, R9, 0xff800000, RZ, 0xc0, !PT ;  /* 0xff80000009097812 */ /* 0x000fe400078ec0ff */
[----:B-----5:R-:W-:Y:S02]  /*c8f0*/  ISETP.NE.AND P0, PT, R3, 0x1, PT ;  /* 0x000000010300780c */ /* 0x020fe40003f05270 */
[-C--:B------:R-:W-:Y:S02]  /*c900*/  IADD3 R5, PT, PT, R24, -R9.reuse, RZ ;  /* 0x8000000918057210 */ /* 0x080fe40007ffe0ff */
[----:B------:R-:W-:-:S03]  /*c910*/  I2FP.F32.S32 R6, R9 ;  /* 0x0000000900067245 */ /* 0x000fc60000201400 */
[----:B------:R-:W-:Y:S02]  /*c920*/  FADD R5, R5, -1 ;  /* 0xbf80000005057421 */ /* 0x000fe40000000000 */
[----:B------:R-:W-:Y:S02]  /*c930*/  FFMA R6, R6, 1.1920928955078125e-07, R7 ;  /* 0x3400000006067823 */ /* 0x000fe40000000007 */
[----:B------:R-:W-:-:S04]  /*c940*/  FFMA R0, R5, -R0, 0.14084610342979431152 ;  /* 0x3e1039f605007423 */ /* 0x000fc80000000800 */
[----:B------:R-:W-:Y:S01]  /*c950*/  FFMA R4, R5, R0, -0.12148627638816833496 ;  /* 0xbdf8cdcc05047423 */ /* 0x000fe20000000000 */
[----:B---3--:R-:W-:Y:S01]  /*c960*/  IMAD.HI.U32 R0, R59, UR4, RZ ;  /* 0x000000043b007c27 */ /* 0x008fe2000f8e00ff */
[----:B------:R-:W1:Y:S03]  /*c970*/  LDCU UR4, c[0x0][0x380] ;  /* 0x00007000ff0477ac */ /* 0x000e660008000800 */
[C---:B------:R-:W-:Y:S01]  /*c980*/  FFMA R4, R5.reuse, R4, 0.13980610668659210205 ;  /* 0x3e0f295505047423 */ /* 0x040fe20000000004 */
[----:B------:R-:W-:Y:S01]  /*c990*/  SHF.R.U32.HI R0, RZ, UR5, R0 ;  /* 0x00000005ff007c19 */ /* 0x000fe20008011600 */
[----:B------:R-:W3:Y:S02]  /*c9a0*/  LDCU UR5, c[0x0][0x700] ;  /* 0x0000e000ff0577ac */ /* 0x000ee40008000800 */
[----:B------:R-:W-:Y:S01]  /*c9b0*/  FFMA R4, R5, R4, -0.16684235632419586182 ;  /* 0xbe2ad8b905047423 */ /* 0x000fe20000000004 */
[----:B------:R-:W-:-:S03]  /*c9c0*/  SEL R0, R59, R0, !P0 ;  /* 0x000000003b007207 */ /* 0x000fc60004000000 */
[C---:B------:R-:W-:Y:S01]  /*c9d0*/  FFMA R4, R5.reuse, R4, 0.20012299716472625732 ;  /* 0x3e4ced0b05047423 */ /* 0x040fe20000000004 */
[----:B------:R-:W-:Y:S02]  /*c9e0*/  ISETP.GT.U32.AND P0, PT, R24, 0x7f7fffff, PT ;  /* 0x7f7fffff1800780c */ /* 0x000fe40003f04070 */
[----:B------:R-:W-:Y:S01]  /*c9f0*/  IADD3 R0, PT, PT, -R0, RZ, RZ ;  /* 0x000000ff00007210 */ /* 0x000fe20007ffe1ff */
[----:B------:R-:W-:-:S04]  /*ca00*/  FFMA R4, R5, R4, -0.24999669194221496582 ;  /* 0xbe7fff2205047423 */ /* 0x000fc80000000004 */
[----:B------:R-:W-:Y:S01]  /*ca10*/  FFMA R4, R5, R4, 0.33333182334899902344 ;  /* 0x3eaaaa7805047423 */ /* 0x000fe20000000004 */
[----:B------:R-:W-:Y:S01]  /*ca20*/  IMAD R7, R3, R0, R59 ;  /* 0x0000000003077224 */ /* 0x000fe200078e023b */
[----:B------:R-:W-:Y:S02]  /*ca30*/  MOV R3, 0x7f800000 ;  /* 0x7f80000000037802 */ /* 0x000fe40000000f00 */
[----:B------:R-:W-:Y:S02]  /*ca40*/  FFMA R4, R5, R4, -0.5 ;  /* 0xbf00000005047423 */ /* 0x000fe40000000004 */
[----:B------:R-:W-:Y:S02]  /*ca50*/  LEA R7, R7, R58, 0x8 ;  /* 0x0000003a07077211 */ /* 0x000fe400078e40ff */
[----:B------:R-:W-:-:S04]  /*ca60*/  FMUL R4, R5, R4 ;  /* 0x0000000405047220 */ /* 0x000fc80000400000 */
[----:B------:R-:W-:-:S04]  /*ca70*/  FFMA R5, R5, R4, R5 ;  /* 0x0000000405057223 */ /* 0x000fc80000000005 */
[----:B------:R-:W-:Y:S01]  /*ca80*/  FFMA R5, R6, 0.69314718246459960938, R5 ;  /* 0x3f31721806057823 */ /* 0x000fe20000000005 */
[----:B------:R-:W-:Y:S01]  /*ca90*/  @P0 FFMA R5, R24, R3, +INF ;  /* 0x7f80000018050423 */ /* 0x000fe20000000003 */
[----:B------:R-:W-:-:S04]  /*caa0*/  IADD3 R3, PT, PT, R7, 0x80, RZ ;  /* 0x0000008007037810 */ /* 0x000fc80007ffe0ff */
[----:B-1----:R-:W-:Y:S02]  /*cab0*/  ISETP.GE.AND P0, PT, R3, UR4, PT ;  /* 0x0000000403007c0c */ /* 0x002fe4000bf06270 */
[----:B------:R-:W-:-:S05]  /*cac0*/  FSEL R0, R5, -INF , P1 ;  /* 0xff80000005007808 */ /* 0x000fca0000800000 */
[----:B---3--:R-:W-:-:S06]  /*cad0*/  FFMA R25, R25, UR5, R0 ;  /* 0x0000000519197c23 */ /* 0x008fcc0008000000 */
[----:B------:R-:W-:Y:S05]  /*cae0*/  @P0 BRA `(.L_x_231) ;  /* 0x00000000008c0947 */ /* 0x000fea0003800000 */
[----:B------:R-:W1:Y:S01]  /*caf0*/  LDC R7, c[0x0][0x38c] ;  /* 0x0000e300ff077b82 */ /* 0x000e620000000800 */
[----:B------:R-:W3:Y:S01]  /*cb00*/  LDCU UR6, c[0x0][0x890] ;  /* 0x00011200ff0677ac */ /* 0x000ee20008000800 */
[----:B------:R-:W5:Y:S01]  /*cb10*/  LDCU.64 UR4, c[0x0][0x888] ;  /* 0x00011100ff0477ac */ /* 0x000f620008000a00 */
[----:B---3--:R-:W-:Y:S01]  /*cb20*/  IMAD R3, R22, UR6, R3 ;  /* 0x0000000616037c24 */ /* 0x008fe2000f8e0203 */
[----:B-1----:R-:W-:-:S04]  /*cb30*/  IABS R5, R7 ;  /* 0x0000000700057213 */ /* 0x002fc80000000000 */
[----:B------:R-:W1:Y:S08]  /*cb40*/  I2F.RP R10, R5 ;  /* 0x00000005000a7306 */ /* 0x000e700000209400 */
[----:B-1----:R-:W1:Y:S02]  /*cb50*/  MUFU.RCP R8, R10 ;  /* 0x0000000a00087308 */ /* 0x002e640000001000 */
[----:B-1----:R-:W-:-:S06]  /*cb60*/  IADD3 R8, PT, PT, R8, 0xffffffe, RZ ;  /* 0x0ffffffe08087810 */ /* 0x002fcc0007ffe0ff */
[----:B------:R1:W3:Y:S02]  /*cb70*/  F2I.FTZ.U32.TRUNC.NTZ R9, R8 ;  /* 0x0000000800097305 */ /* 0x0002e4000021f000 */
[----:B-1----:R-:W-:Y:S02]  /*cb80*/  HFMA2 R8, -RZ, RZ, 0, 0 ;  /* 0x00000000ff087431 */ /* 0x002fe400000001ff */
[----:B---3--:R-:W-:-:S04]  /*cb90*/  IMAD.MOV R0, RZ, RZ, -R9 ;  /* 0x000000ffff007224 */ /* 0x008fc800078e0a09 */
        /* <DEDUP_REMOVED lines=24> */
.L_x_231:
[----:B------:R-:W-:Y:S05]  /*cd20*/  BSYNC.RECONVERGENT B0 ;  /* 0x0000000000007941 */ /* 0x000fea0003800200 */
.L_x_230:
[----:B------:R-:W-:Y:S01]  /*cd30*/  UISETP.NE.AND UP0, UPT, UR41, URZ, UPT ;  /* 0x000000ff2900728c */ /* 0x000fe2000bf05270 */
[----:B------:R-:W-:-:S08]  /*cd40*/  NOP ;  /* 0x0000000000007918 */ /* 0x000fd00000000000 */
[----:B------:R-:W-:Y:S05]  /*cd50*/  BRA.U UP0, `(.L_x_232) ;  /* 0x0000000100087547 */ /* 0x000fea000b800000 */
[----:B------:R-:W-:Y:S05]  /*cd60*/  BPT.TRAP 0x1 ;  /* 0x000000040000795c */ /* 0x000fea0000300000 */
[----:B------:R-:W-:Y:S05]  /*cd70*/  BPT.TRAP 0x1 ;  /* 0x000000040000795c */ /* 0x000fea0000300000 */
.L_x_232:
[----:B------:R-:W-:Y:S01]  /*cd80*/  IADD3 R3, PT, PT, R61, 0x1c0a8, RZ ;  /* 0x0001c0a83d037810 */ /* 0x000fe20007ffe0ff */
[----:B------:R-:W-:-:S03]  /*cd90*/  UISETP.NE.AND UP0, UPT, UR41, URZ, UPT ;  /* 0x000000ff2900728c */ /* 0x000fc6000bf05270 */
[----:B------:R-:W-:-:S04]  /*cda0*/  PRMT R3, R62, 0x654, R3 ;  /* 0x000006543e037816 */ /* 0x000fc80000000003 */
[----:B--2---:R2:W-:Y:S02]  /*cdb0*/  SYNCS.ARRIVE.TRANS64.RED.A1T0 RZ, [R3+URZ], RZ ;  /* 0x000000ff03ff79a7 */ /* 0x0045e400081004ff */
[----:B------:R-:W-:Y:S05]  /*cdc0*/  BRA.U UP0, `(.L_x_233) ;  /* 0x0000000100047547 */ /* 0x000fea000b800000 */
[----:B------:R-:W-:Y:S05]  /*cdd0*/  BPT.TRAP 0x1 ;  /* 0x000000040000795c */ /* 0x000fea0000300000 */
.L_x_233:
[----:B------:R1:W-:Y:S01]  /*cde0*/  SYNCS.ARRIVE.TRANS64.A1T0 RZ, [R61+URZ+0x1c0b8], RZ ;  /* 0x01c0b8ff3dff79a7 */ /* 0x0003e200081000ff */
[----:B------:R-:W-:Y:S01]  /*cdf0*/  LOP3.LUT R57, R57, 0x1, RZ, 0x3c, !PT ;  /* 0x0000000139397812 */ /* 0x000fe200078e3cff */
[----:B------:R-:W-:-:S12]  /*ce00*/  ULOP3.LUT UR43, UR43, 0x1, URZ, 0x3c, !UPT ;  /* 0x000000012b2b7892 */ /* 0x000fd8000f8e3cff */
.L_x_92:
[----:B------:R-:W-:Y:S05]  /*ce10*/  BSYNC B7 ;  /* 0x0000000000077941 */ /* 0x000fea0003800000 */
.L_x_91:
[----:B------:R-:W5:Y:S01]  /*ce20*/  LDCU UR4, c[0x0][0x900] ;  /* 0x00012000ff0477ac */ /* 0x000f620008000800 */
[----:B------:R-:W-:-:S04]  /*ce30*/  IADD3 R59, PT, PT, R59, UR36, RZ ;  /* 0x000000243b3b7c10 */ /* 0x000fc8000fffe0ff */
[----:B-----5:R-:W-:-:S13]  /*ce40*/  ISETP.GE.AND P0, PT, R59, UR4, PT ;  /* 0x000000043b007c0c */ /* 0x020fda000bf06270 */
[----:B------:R-:W-:Y:S05]  /*ce50*/  @!P0 BRA `(.L_x_234) ;  /* 0xffffff7800208947 */ /* 0x000fea000383ffff */
[----:B------:R-:W-:Y:S05]  /*ce60*/  BSYNC B8 ;  /* 0x0000000000087941 */ /* 0x000fea0003800000 */
.L_x_90:
[----:B------:R-:W-:Y:S05]  /*ce70*/  EXIT ;  /* 0x000000000000794d */ /* 0x000fea0003800000 */
.L_x_27:
[----:B------:R-:W-:-:S08]  /*ce80*/  NOP ;  /* 0x0000000000007918 */ /* 0x000fd00000000000 */
[----:B------:R-:W1:Y:S02]  /*ce90*/  USETMAXREG.TRY_ALLOC.CTAPOOL UP0, 0xc0 ;  /* 0x000000c0000079c8 */ /* 0x000e640008000600 */
[----:B-1----:R-:W-:Y:S05]  /*cea0*/  BRA.U !UP0, `(.L_x_27) ;  /* 0xfffffffd08f47547 */ /* 0x002fea000b83ffff */
[----:B------:R-:W1:Y:S08]  /*ceb0*/  LDC R0, c[0x0][0x900] ;  /* 0x00024000ff007b82 */ /* 0x000e700000000800 */
[----:B------:R-:W2:Y:S01]  /*cec0*/  S2UR UR43, SR_CgaCtaId ;  /* 0x00000000002b79c3 */ /* 0x000ea20000008800 */
[----:B-1----:R-:W-:-:S13]  /*ced0*/  ISETP.LE.AND P0, PT, R0, UR36, PT ;  /* 0x0000002400007c0c */ /* 0x002fda000bf03270 */
[----:B--2---:R-:W-:Y:S05]  /*cee0*/  @P0 EXIT ;  /* 0x000000000000094d */ /* 0x004fea0003800000 */
[----:B------:R-:W-:Y:S02]  /*cef0*/  UISETP.NE.AND UP0, UPT, UR56, URZ, UPT ;  /* 0x000000ff3800728c */ /* 0x000fe4000bf05270 */
[----:B------:R-:W-:Y:S01]  /*cf00*/  USHF.L.U32 UR46, UR8, 0x3, URZ ;  /* 0x00000003082e7899 */ /* 0x000fe200080006ff */
[----:B------:R-:W-:Y:S01]  /*cf10*/  UMOV UR45, 0x400 ;  /* 0x00000400002d7882 */ /* 0x000fe20000000000 */
[----:B------:R-:W-:Y:S02]  /*cf20*/  USEL UR48, UR7, UR4, UP0 ;  /* 0x0000000407307287 */ /* 0x000fe40008000000 */
[----:B------:R-:W-:Y:S02]  /*cf30*/  ULEA UR45, UR43, UR45, 0x18 ;  /* 0x0000002d2b2d7291 */ /* 0x000fe4000f8ec0ff */
[----:B------:R-:W-:Y:S02]  /*cf40*/  ULOP3.LUT UR9, UR46, 0x8, URZ, 0x3c, !UPT ;  /* 0x000000082e097892 */ /* 0x000fe4000f8e3cff */
[----:B------:R-:W-:-:S02]  /*cf50*/  UIADD3 UR46, UPT, UPT, UR46, 0x1c0d0, UR45 ;  /* 0x0001c0d02e2e7890 */ /* 0x000fc4000fffe02d */
[----:B------:R-:W-:Y:S02]  /*cf60*/  USEL UR47, UR6, UR5, UP0 ;  /* 0x00000005062f7287 */ /* 0x000fe40008000000 */
[----:B------:R-:W-:Y:S02]  /*cf70*/  ULOP3.LUT UR48, UR48, 0x1, URZ, 0xc0, !UPT ;  /* 0x0000000130307892 */ /* 0x000fe4000f8ec0ff */
[----:B------:R-:W-:Y:S01]  /*cf80*/  UIADD3 UR45, UPT, UPT, UR9, 0x1c0d0, UR45 ;  /* 0x0001c0d0092d7890 */ /* 0x000fe2000fffe02d */
[----:B------:R-:W-:Y:S01]  /*cf90*/  UMOV UR54, URZ ;  /* 0x000000ff00367c82 */ /* 0x000fe20008000000 */
[----:B------:R-:W-:Y:S01]  /*cfa0*/  UMOV UR53, 0x1 ;  /* 0x0000000100357882 */ /* 0x000fe20000000000 */
[----:B------:R-:W-:Y:S01]  /*cfb0*/  UMOV UR52, 0x1 ;  /* 0x0000000100347882 */ /* 0x000fe20000000000 */
[----:B------:R-:W-:-:S08]  /*cfc0*/  UMOV UR51, URZ ;  /* 0x000000ff00337c82 */ /* 0x000fd00008000000 */
.L_x_286:
[----:B------:R-:W1:Y:S01]  /*cfd0*/  LDCU.64 UR6, c[0x0][0x908] ;  /* 0x00012100ff0677ac */ /* 0x000e620008000a00 */
[----:B--2---:R-:W2:Y:S01]  /*cfe0*/  LDCU UR8, c[0x0][0x904] ;  /* 0x00012080ff0877ac */ /* 0x004ea20008000800 */
[----:B---3--:R-:W3:Y:S01]  /*cff0*/  LDCU.64 UR4, c[0x0][0x380] ;  /* 0x00007000ff0477ac */ /* 0x008ee20008000a00 */
[----:B-1----:R-:W-:Y:S02]  /*d000*/  UIMAD.WIDE.U32 UR10, UR36, UR6, URZ ;  /* 0x00000006240a72a5 */ /* 0x002fe4000f8e00ff */
[----:B--2---:R-:W-:Y:S02]  /*d010*/  UISETP.NE.AND UP0, UPT, UR8, 0x1, UPT ;  /* 0x000000010800788c */ /* 0x004fe4000bf05270 */
[----:B------:R-:W-:-:S04]  /*d020*/  USHF.R.U32.HI UR6, URZ, UR7, UR11 ;  /* 0x00000007ff067299 */ /* 0x000fc8000801160b */
[----:B------:R-:W-:Y:S02]  /*d030*/  USEL UR6, UR36, UR6, !UP0 ;  /* 0x0000000624067287 */ /* 0x000fe4000c000000 */
[----:B---3--:R-:W-:Y:S02]  /*d040*/  UISETP.NE.AND UP0, UPT, UR5, URZ, UPT ;  /* 0x000000ff0500728c */ /* 0x008fe4000bf05270 */
[----:B------:R-:W-:-:S04]  /*d050*/  UIADD3 UR6, UPT, UPT, -UR6, URZ, URZ ;  /* 0x000000ff06067290 */ /* 0x000fc8000fffe1ff */
[----:B------:R-:W-:-:S04]  /*d060*/  UIMAD UR6, UR8, UR6, UR36 ;  /* 0x00000006080672a4 */ /* 0x000fc8000f8e0224 */
[----:B------:R-:W-:-:S04]  /*d070*/  USHF.L.U32 UR6, UR6, 0x8, URZ ;  /* 0x0000000806067899 */ /* 0x000fc800080006ff */
[----:B------:R-:W-:-:S09]  /*d080*/  UISETP.GE.OR UP0, UPT, UR6, UR4, !UP0 ;  /* 0x000000040600728c */ /* 0x000fd2000c706670 */
[----:B----4-:R-:W-:Y:S05]  /*d090*/  BRA.U UP0, `(.L_x_235) ;  /* 0x000000b900707547 */ /* 0x010fea000b800000 */
[----:B------:R-:W-:Y:S02]  /*d0a0*/  UIADD3 UR4, UPT, UPT, UR6, 0x100, URZ ;  /* 0x0000010006047890 */ /* 0x000fe4000fffe0ff */
        /* <DEDUP_REMOVED lines=9> */
[----:B------:R-:W-:-:S04]  /*d140*/  USEL UR41, UR7, UR5, UP0 ;  /* 0x0000000507297287 */ /* 0x000fc80008000000 */
[----:B------:R-:W-:-:S04]  /*d150*/  UISETP.LT.AND UP0, UPT, UR41, 0x2, UPT ;  /* 0x000000022900788c */ /* 0x000fc8000bf01270 */
[----:B------:R-:W-:Y:S02]  /*d160*/  USEL UR50, UR41, 0x2, UP0 ;  /* 0x0000000229327887 */ /* 0x000fe40008000000 */
[----:B------:R-:W-:Y:S02]  /*d170*/  UISETP.NE.AND UP0, UPT, UR48, URZ, UPT ;  /* 0x000000ff3000728c */ /* 0x000fe4000bf05270 */
[----:B------:R-:W-:-:S07]  /*d180*/  UIADD3 UR7, UPT, UPT, UR41, -UR50, URZ ;  /* 0x8000003229077290 */ /* 0x000fce000fffe0ff */
[----:B------:R-:W-:Y:S05]  /*d190*/  BRA.U UP0, `(.L_x_236) ;  /* 0x0000000100047547 */ /* 0x000fea000b800000 */
[----:B------:R-:W-:Y:S05]  /*d1a0*/  BPT.TRAP 0x1 ;  /* 0x000000040000795c */ /* 0x000fea0000300000 */
.L_x_236:
[----:B------:R-:W1:Y:S01]  /*d1b0*/  S2UR UR4, SR_CgaCtaId ;  /* 0x00000000000479c3 */ /* 0x000e620000008800 */
[----:B------:R-:W-:Y:S01]  /*d1c0*/  UISETP.NE.AND UP0, UPT, UR56, URZ, UPT ;  /* 0x000000ff3800728c */ /* 0x000fe2000bf05270 */
[----:B------:R-:W-:Y:S02]  /*d1d0*/  UMOV UR5, 0x400 ;  /* 0x0000040000057882 */ /* 0x000fe40000000000 */
[----:B-1----:R-:W-:Y:S02]  /*d1e0*/  ULEA UR4, UR4, UR5, 0x18 ;  /* 0x0000000504047291 */ /* 0x002fe4000f8ec0ff */
[----:B------:R-:W-:Y:S02]  /*d1f0*/  USEL UR5, UR52, UR53, UP0 ;  /* 0x0000003534057287 */ /* 0x000fe40008000000 */
[----:B------:R-:W-:-:S04]  /*d200*/  UIADD3 UR6, UPT, UPT, UR4, 0x1c088, URZ ;  /* 0x0001c08804067890 */ /* 0x000fc8000fffe0ff */
[----:B------:R-:W-:Y:S01]  /*d210*/  @UP0 UIADD3 UR6, UPT, UPT, UR4, 0x1c078, URZ ;  /* 0x0001c07804060890 */ /* 0x000fe2000fffe0ff */
[----:B------:R-:W-:-:S04]  /*d220*/  MOV R3, UR5 ;  /* 0x0000000500037c02 */ /* 0x000fc80008000f00 */
[----:B------:R-:W-:-:S04]  /*d230*/  SHF.L.U32 R3, R3, 0x1f, RZ ;  /* 0x0000001f03037819 */ /* 0x000fc800000006ff */
[----:B------:R-:W1:Y:S02]  /*d240*/  SYNCS.PHASECHK.TRANS64.TRYWAIT P0, [UR6], R3 ;  /* 0x00000003ff0075a7 */ /* 0x000e640008001106 */
[----:B-1----:R-:W-:Y:S05]  /*d250*/  @!P0 BRA `(.L_x_237) ;  /* 0x000000f800048947 */ /* 0x002fea0003800000 */
.L_x_443:
[----:B------:R-:W-:Y:S01]  /*d260*/  UISETP.GE.AND UP0, UPT, UR7, 0x1, UPT ;  /* 0x000000010700788c */ /* 0x000fe2000bf06270 */
[----:B------:R-:W-:Y:S01]  /*d270*/  HFMA2 R16, -RZ, RZ, 0, 0 ;  /* 0x00000000ff107431 */ /* 0x000fe200000001ff */
[----:B------:R-:W-:Y:S01]  /*d280*/  MOV R17, 0xff800000 ;  /* 0xff80000000117802 */ /* 0x000fe20000000f00 */
[----:B------:R-:W-:-:S06]  /*d290*/  UMOV UR49, URZ ;  /* 0x000000ff00317c82 */ /* 0x000fcc0008000000 */
[----:B------:R-:W-:Y:S05]  /*d2a0*/  BRA.U !UP0, `(.L_x_238) ;  /* 0x00000045086c7547 */ /* 0x000fea000b800000 */
[----:B------:R-:W-:Y:S01]  /*d2b0*/  ULOP3.LUT UR38, URZ, UR50, URZ, 0x33, !UPT ;  /* 0x00000032ff267292 */ /* 0x000fe2000f8e33ff */
[----:B------:R-:W-:Y:S01]  /*d2c0*/  MOV R16, RZ ;  /* 0x000000ff00107202 */ /* 0x000fe20000000f00 */
[----:B------:R-:W2:Y:S01]  /*d2d0*/  LDCU UR37, c[0x0][0x704] ;  /* 0x0000e080ff2577ac */ /* 0x000ea20008000800 */
[----:B------:R-:W-:Y:S01]  /*d2e0*/  MOV R156, 0xff800000 ;  /* 0xff800000009c7802 */ /* 0x000fe20000000f00 */
[----:B------:R-:W-:-:S04]  /*d2f0*/  UIADD3 UR38, UPT, UPT, UR41, UR38, URZ ;  /* 0x0000002629267290 */ /* 0x000fc8000fffe0ff */
.L_x_259:
[----:B------:R-:W3:Y:S01]  /*d300*/  S2R R2, SR_TID.X ;  /* 0x0000000000027919 */ /* 0x000ee20000002100 */
[----:B------:R-:W-:Y:S01]  /*d310*/  UISETP.NE.AND UP0, UPT, UR56, URZ, UPT ;  /* 0x000000ff3800728c */ /* 0x000fe2000bf05270 */
[----:B------:R-:W-:-:S03]  /*d320*/  UMOV UR4, 0x20 ;  /* 0x0000002000047882 */ /* 0x000fc60000000000 */
[----:B------:R-:W-:Y:S01]  /*d330*/  USEL UR4, UR4, 0xa0, UP0 ;  /* 0x000000a004047887 */ /* 0x000fe20008000000 */
[----:B---3--:R-:W-:-:S05]  /*d340*/  IMAD.U32 R18, R2, 0x10000, RZ ;  /* 0x0001000002127824 */ /* 0x008fca00078e00ff */
[----:B------:R-:W-:-:S05]  /*d350*/  LOP3.LUT R18, R18, 0x600000, RZ, 0xc0, !PT ;  /* 0x0060000012127812 */ /* 0x000fca00078ec0ff */
[----:B-1----:R-:W-:Y:S01]  /*d360*/  VIADD R0, R18, UR4 ;  /* 0x0000000412007c36 */ /* 0x002fe20008000000 */
[----:B------:R-:W-:Y:S02]  /*d370*/  USEL UR4, UR51, UR54, UP0 ;  /* 0x0000003633047287 */ /* 0x000fe40008000000 */
[----:B------:R-:W-:-:S03]  /*d380*/  UISETP.GT.U32.AND UP0, UPT, UR47, 0x1, UPT ;  /* 0x000000012f00788c */ /* 0x000fc6000bf04070 */
[----:B------:R-:W1:Y:S02]  /*d390*/  SHFL.IDX PT, R0, R0, RZ, 0x1f ;  /* 0x00001fff00007589 */ /* 0x000e6400000e0000 */
[----:B-1----:R-:W-:-:S04]  /*d3a0*/  R2UR UR40, R0 ;  /* 0x00000000002872ca */ /* 0x002fc800000e0000 */
[----:B--2---:R-:W-:Y:S11]  /*d3b0*/  BRA.U UP0, `(.L_x_239) ;  /* 0x0000000100047547 */ /* 0x004ff6000b800000 */
[----:B--2---:R-:W-:Y:S05]  /*d3c0*/  BPT.TRAP 0x1 ;  /* 0x000000040000795c */ /* 0x004fea0000300000 */
.L_x_239:
[----:B------:R-:W1:Y:S01]  /*d3d0*/  S2UR UR39, SR_CgaCtaId ;  /* 0x00000000002779c3 */ /* 0x000e620000008800 */
[----:B------:R-:W-:Y:S01]  /*d3e0*/  UISETP.NE.AND UP0, UPT, UR56, URZ, UPT ;  /* 0x000000ff3800728c */ /* 0x000fe2000bf05270 */
[----:B------:R-:W-:Y:S01]  /*d3f0*/  IMAD.U32 R3, RZ, RZ, UR4 ;  /* 0x00000004ff037e24 */ /* 0x000fe2000f8e00ff */
[----:B------:R-:W-:Y:S01]  /*d400*/  UMOV UR5, 0x400 ;  /* 0x0000040000057882 */ /* 0x000fe20000000000 */
[----:B------:R-:W-:Y:S01]  /*d410*/  SHF.R.U32.HI R2, RZ, 0x5, R2 ;  /* 0x00000005ff027819 */ /* 0x000fe20000011602 */
[----:B------:R-:W-:Y:S01]  /*d420*/  USEL UR4, URZ, 0x80, UP0 ;  /* 0x00000080ff047887 */ /* 0x000fe20008000000 */
[----:B------:R-:W-:Y:S02]  /*d430*/  SHF.R.U32.HI R22, RZ, 0x15, R18 ;  /* 0x00000015ff167819 */ /* 0x000fe40000011612 */
[----:B------:R-:W-:Y:S02]  /*d440*/  SHF.L.U32 R3, R3, 0x1f, RZ ;  /* 0x0000001f03037819 */ /* 0x000fe400000006ff */
[----:B------:R-:W-:-:S02]  /*d450*/  LOP3.LUT R19, R2, 0x3, RZ, 0xc0, !PT ;  /* 0x0000000302137812 */ /* 0x000fc400078ec0ff */
[----:B------:R-:W-:Y:S02]  /*d460*/  LOP3.LUT R18, R18, UR4, RZ, 0xfc, !PT ;  /* 0x0000000412127c12 */ /* 0x000fe4000f8efcff */
[----:B------:R-:W-:Y:S01]  /*d470*/  ISETP.NE.AND P0, PT, R19, R22, PT ;  /* 0x000000161300720c */ /* 0x000fe20003f05270 */
[----:B-1----:R-:W-:-:S04]  /*d480*/  ULEA UR39, UR39, UR5, 0x18 ;  /* 0x0000000527277291 */ /* 0x002fc8000f8ec0ff */
[----:B------:R-:W-:Y:S02]  /*d490*/  UIADD3 UR5, UPT, UPT, UR39, 0x1c060, URZ ;  /* 0x0001c06027057890 */ /* 0x000fe4000fffe0ff */
[----:B------:R-:W-:-:S09]  /*d4a0*/  @UP0 UIADD3 UR5, UPT, UPT, UR39, 0x1c050, URZ ;  /* 0x0001c05027050890 */ /* 0x000fd2000fffe0ff */
[----:B------:R-:W1:Y:S02]  /*d4b0*/  SYNCS.PHASECHK.TRANS64.TRYWAIT P1, [UR5], R3 ;  /* 0x00000003ff0075a7 */ /* 0x000e640008021105 */
[----:B-1----:R-:W-:Y:S05]  /*d4c0*/  @!P1 BRA `(.L_x_240) ;  /* 0x000000f400809947 */ /* 0x002fea0003800000 */
.L_x_445:
[----:B------:R-:W-:Y:S05]  /*d4d0*/  @!P0 BRA `(.L_x_241) ;  /* 0x0000000000408947 */ /* 0x000fea0003800000 */
[----:B------:R-:W-:Y:S01]  /*d4e0*/  MOV R14, 0x8 ;  /* 0x00000008000e7802 */ /* 0x000fe20000000f00 */
[----:B------:R-:W3:Y:S01]  /*d4f0*/  LDCU.64 UR6, c[0x4][0xb0] ;  /* 0x01001600ff0677ac */ /* 0x000ee20008000a00 */
[----:B------:R-:W-:Y:S02]  /*d500*/  HFMA2 R12, -RZ, RZ, 0, 5.9604644775390625e-08 ;  /* 0x00000001ff0c7431 */ /* 0x000fe400000001ff */
[----:B------:R-:W-:Y:S01]  /*d510*/  IMAD.MOV.U32 R8, RZ, RZ, 0x192 ;  /* 0x00000192ff087424 */ /* 0x000fe200078e00ff */
[----:B------:R-:W4:Y:S01]  /*d520*/  LDCU.64 UR4, c[0x4][0xb8] ;  /* 0x01001700ff0477ac */ /* 0x000f220008000a00 */
[----:B------:R-:W1:Y:S01]  /*d530*/  LDC.64 R14, c[0x4][R14] ;  /* 0x010000000e0e7b82 */ /* 0x000e620000000a00 */
[----:B------:R-:W-:Y:S01]  /*d540*/  IMAD.MOV.U32 R13, RZ, RZ, RZ ;  /* 0x000000ffff0d7224 */ /* 0x000fe200078e00ff */
[----:B------:R-:W5:Y:S01]  /*d550*/  LDCU.64 UR8, c[0x4][0x10] ;  /* 0x01000200ff0877ac */ /* 0x000f620008000a00 */
[----:B---3--:R-:W-:Y:S01]  /*d560*/  IMAD.U32 R4, RZ, RZ, UR6 ;  /* 0x00000006ff047e24 */ /* 0x008fe2000f8e00ff */
[----:B------:R-:W-:Y:S01]  /*d570*/  MOV R5, UR7 ;  /* 0x0000000700057c02 */ /* 0x000fe20008000f00 */
[----:B----4-:R-:W-:Y:S01]  /*d580*/  IMAD.U32 R6, RZ, RZ, UR4 ;  /* 0x00000004ff067e24 */ /* 0x010fe2000f8e00ff */
[----:B------:R-:W-:Y:S01]  /*d590*/  MOV R7, UR5 ;  /* 0x0000000500077c02 */ /* 0x000fe20008000f00 */
[----:B-----5:R-:W-:Y:S01]  /*d5a0*/  IMAD.U32 R10, RZ, RZ, UR8 ;  /* 0x00000008ff0a7e24 */ /* 0x020fe2000f8e00ff */
[----:B------:R-:W-:-:S02]  /*d5b0*/  MOV R11, UR9 ;  /* 0x00000009000b7c02 */ /* 0x000fc40008000f00 */
[----:B------:R-:W-:-:S07]  /*d5c0*/  LEPC R20, `(.L_x_241) ;  /* 0x000000001014794e */ /* 0x000fce0000000000 */
[----:B-12---:R-:W-:Y:S05]  /*d5d0*/  CALL.ABS.NOINC R14 ;  /* 0x000000000e007343 */ /* 0x006fea0003c00000 */
.L_x_241:
[C---:B-1----:R-:W-:Y:S01]  /*d5e0*/  VIADD R0, R18.reuse, 0x20 ;  /* 0x0000002012007836 */ /* 0x042fe20000000000 */
[----:B------:R-:W-:Y:S05]  /*d5f0*/  WARPSYNC.ALL ;  /* 0x0000000000007948 */ /* 0x000fea0003800000 */
[----:B------:R-:W-:Y:S02]  /*d600*/  SHF.R.U32.HI R0, RZ, 0x15, R0 ;  /* 0x00000015ff007819 */ /* 0x000fe40000011600 */
[----:B------:R-:W-:Y:S02]  /*d610*/  R2UR UR4, R18 ;  /* 0x00000000120472ca */ /* 0x000fe400000e0000 */
[----:B------:R-:W-:-:S11]  /*d620*/  ISETP.NE.AND P0, PT, R19, R0, PT ;  /* 0x000000001300720c */ /* 0x000fd60003f05270 */
[----:B------:R-:W1:Y:S02]  /*d630*/  LDTM.x32 R124, tmem[UR4] ;  /* 0x00000004007c79ee */ /* 0x000e6400082c0000 */
[----:B-1----:R-:W-:Y:S05]  /*d640*/  @!P0 BRA `(.L_x_242) ;  /* 0x0000000000408947 */ /* 0x002fea0003800000 */
[----:B------:R-:W-:Y:S01]  /*d650*/  MOV R14, 0x8 ;  /* 0x00000008000e7802 */ /* 0x000fe20000000f00 */
[----:B------:R-:W1:Y:S01]  /*d660*/  LDCU.64 UR8, c[0x4][0xb0] ;  /* 0x01001600ff0877ac */ /* 0x000e620008000a00 */
[----:B------:R-:W-:Y:S02]  /*d670*/  HFMA2 R12, -RZ, RZ, 0, 5.9604644775390625e-08 ;  /* 0x00000001ff0c7431 */ /* 0x000fe400000001ff */
[----:B------:R-:W-:Y:S01]  /*d680*/  IMAD.MOV.U32 R8, RZ, RZ, 0x192 ;  /* 0x00000192ff087424 */ /* 0x000fe200078e00ff */
[----:B------:R-:W3:Y:S01]  /*d690*/  LDCU.64 UR6, c[0x4][0xb8] ;  /* 0x01001700ff0677ac */ /* 0x000ee20008000a00 */
[----:B------:R-:W4:Y:S01]  /*d6a0*/  LDC.64 R14, c[0x4][R14] ;  /* 0x010000000e0e7b82 */ /* 0x000f220000000a00 */
[----:B------:R-:W-:Y:S01]  /*d6b0*/  IMAD.MOV.U32 R13, RZ, RZ, RZ ;  /* 0x000000ffff0d7224 */ /* 0x000fe200078e00ff */
[----:B------:R-:W5:Y:S01]  /*d6c0*/  LDCU.64 UR4, c[0x4][0x10] ;  /* 0x01000200ff0477ac */ /* 0x000f620008000a00 */
[----:B-1----:R-:W-:Y:S01]  /*d6d0*/  IMAD.U32 R4, RZ, RZ, UR8 ;  /* 0x00000008ff047e24 */ /* 0x002fe2000f8e00ff */
[----:B------:R-:W-:Y:S01]  /*d6e0*/  MOV R5, UR9 ;  /* 0x0000000900057c02 */ /* 0x000fe20008000f00 */
[----:B---3--:R-:W-:Y:S01]  /*d6f0*/  IMAD.U32 R6, RZ, RZ, UR6 ;  /* 0x00000006ff067e24 */ /* 0x008fe2000f8e00ff */
[----:B------:R-:W-:Y:S01]  /*d700*/  MOV R7, UR7 ;  /* 0x0000000700077c02 */ /* 0x000fe20008000f00 */
[----:B-----5:R-:W-:Y:S01]  /*d710*/  IMAD.U32 R10, RZ, RZ, UR4 ;  /* 0x00000004ff0a7e24 */ /* 0x020fe2000f8e00ff */
[----:B------:R-:W-:-:S02]  /*d720*/  MOV R11, UR5 ;  /* 0x00000005000b7c02 */ /* 0x000fc40008000f00 */
[----:B------:R-:W-:-:S07]  /*d730*/  LEPC R20, `(.L_x_242) ;  /* 0x000000001014794e */ /* 0x000fce0000000000 */
[----:B--2-4-:R-:W-:Y:S05]  /*d740*/  CALL.ABS.NOINC R14 ;  /* 0x000000000e007343 */ /* 0x014fea0003c00000 */
.L_x_242:
[C---:B------:R-:W-:Y:S01]  /*d750*/  VIADD R0, R18.reuse, 0x40 ;  /* 0x0000004012007836 */ /* 0x040fe20000000000 */
[----:B------:R-:W-:Y:S05]  /*d760*/  WARPSYNC.ALL ;  /* 0x0000000000007948 */ /* 0x000fea0003800000 */
[----:B------:R-:W-:Y:S02]  /*d770*/  SHF.R.U32.HI R0, RZ, 0x15, R0 ;  /* 0x00000015ff007819 */ /* 0x000fe40000011600 */
[----:B------:R-:W-:Y:S02]  /*d780*/  R2UR UR4, R18 ;  /* 0x00000000120472ca */ /* 0x000fe400000e0000 */
[----:B------:R-:W-:-:S11]  /*d790*/  ISETP.NE.AND P0, PT, R19, R0, PT ;  /* 0x000000001300720c */ /* 0x000fd60003f05270 */
[----:B------:R-:W1:Y:S02]  /*d7a0*/  LDTM.x32 R92, tmem[UR4+0x20] ;  /* 0x00002004005c79ee */ /* 0x000e6400082c0000 */
        /* <DEDUP_REMOVED lines=17> */
.L_x_243:
        /* <DEDUP_REMOVED lines=23> */
.L_x_244:
[C---:B------:R-:W-:Y:S01]  /*da30*/  FMNMX3 R3, R156.reuse, R124, R128, !PT ;  /* 0x0000007c9c037276 */ /* 0x040fe20007800080 */
[----:B------:R-:W-:Y:S05]  /*da40*/  WARPSYNC.ALL ;  /* 0x0000000000007948 */ /* 0x000fea0003800000 */
[C---:B------:R-:W-:Y:S02]  /*da50*/  FMNMX3 R0, R156.reuse, R125, R129, !PT ;  /* 0x0000007d9c007276 */ /* 0x040fe40007800081 */
[----:B------:R-:W-:Y:S02]  /*da60*/  FMNMX3 R5, R156, R126, R130, !PT ;  /* 0x0000007e9c057276 */ /* 0x000fe40007800082 */
[----:B------:R-:W-:-:S02]  /*da70*/  FMNMX3 R3, R3, R132, R136, !PT ;  /* 0x0000008403037276 */ /* 0x000fc40007800088 */
[----:B------:R-:W-:Y:S02]  /*da80*/  FMNMX3 R0, R0, R133, R137, !PT ;  /* 0x0000008500007276 */ /* 0x000fe40007800089 */
[----:B------:R-:W-:Y:S02]  /*da90*/  FMNMX3 R6, R156, R127, R131, !PT ;  /* 0x0000007f9c067276 */ /* 0x000fe40007800083 */
[----:B------:R-:W-:Y:S02]  /*daa0*/  FMNMX3 R5, R5, R134, R138, !PT ;  /* 0x0000008605057276 */ /* 0x000fe4000780008a */
[----:B------:R-:W-:Y:S02]  /*dab0*/  FMNMX3 R3, R3, R140, R144, !PT ;  /* 0x0000008c03037276 */ /* 0x000fe40007800090 */
[----:B------:R-:W-:Y:S02]  /*dac0*/  FMNMX3 R0, R0, R141, R145, !PT ;  /* 0x0000008d00007276 */ /* 0x000fe40007800091 */
[----:B------:R-:W-:-:S02]  /*dad0*/  FMNMX3 R6, R6, R135, R139, !PT ;  /* 0x0000008706067276 */ /* 0x000fc4000780008b */
[----:B------:R-:W-:Y:S02]  /*dae0*/  FMNMX3 R5, R5, R142, R146, !PT ;  /* 0x0000008e05057276 */ /* 0x000fe40007800092 */
[----:B------:R-:W-:Y:S02]  /*daf0*/  R2UR UR4, R18 ;  /* 0x00000000120472ca */ /* 0x000fe400000e0000 */
[----:B------:R-:W-:Y:S02]  /*db00*/  FMNMX3 R3, R3, R148, R152, !PT ;  /* 0x0000009403037276 */ /* 0x000fe40007800098 */
[----:B------:R-:W-:Y:S02]  /*db10*/  FMNMX3 R0, R0, R149, R153, !PT ;  /* 0x0000009500007276 */ /* 0x000fe40007800099 */
[----:B------:R-:W-:Y:S02]  /*db20*/  FMNMX3 R6, R6, R143, R147, !PT ;  /* 0x0000008f06067276 */ /* 0x000fe40007800093 */
[----:B------:R-:W-:-:S02]  /*db30*/  FMNMX3 R5, R5, R150, R154, !PT ;  /* 0x0000009605057276 */ /* 0x000fc4000780009a */
[----:B------:R-:W-:Y:S02]  /*db40*/  FMNMX3 R3, R3, R92, R96, !PT ;  /* 0x0000005c03037276 */ /* 0x000fe40007800060 */
[----:B------:R-:W-:Y:S01]  /*db50*/  FMNMX3 R0, R0, R93, R97, !PT ;  /* 0x0000005d00007276 */ /* 0x000fe20007800061 */
[----:B------:R-:W1:Y:S01]  /*db60*/  LDTM.x32 R60, tmem[UR4+0x60] ;  /* 0x00006004003c79ee */ /* 0x000e6200082c0000 */
[----:B------:R-:W-:Y:S02]  /*db70*/  FMNMX3 R6, R6, R151, R155, !PT ;  /* 0x0000009706067276 */ /* 0x000fe4000780009b */
[----:B------:R-:W-:Y:S02]  /*db80*/  FMNMX3 R5, R5, R94, R98, !PT ;  /* 0x0000005e05057276 */ /* 0x000fe40007800062 */
        /* <DEDUP_REMOVED lines=28> */
[----:B-1----:R-:W-:Y:S02]  /*dd50*/  FMNMX3 R3, R3, R60, R64, !PT ;  /* 0x0000003c03037276 */ /* 0x002fe40007800040 */
        /* <DEDUP_REMOVED lines=15> */
[----:B------:R-:W-:Y:S02]  /*de50*/  ISETP.NE.AND P0, PT, R19, R22, PT ;  /* 0x000000161300720c */ /* 0x000fe40003f05270 */
[----:B------:R-:W-:Y:S02]  /*de60*/  FMNMX3 R17, R6, R87, R91, !PT ;  /* 0x0000005706117276 */ /* 0x000fe4000780005b */
[----:B------:R-:W-:-:S04]  /*de70*/  FMNMX3 R0, R4, R3, R0, !PT ;  /* 0x0000000304007276 */ /* 0x000fc80007800000 */
[----:B------:R-:W-:-:S04]  /*de80*/  FMNMX R17, R17, R0, !PT ;  /* 0x0000000011117209 */ /* 0x000fc80007800000 */
[----:B------:R-:W-:-:S04]  /*de90*/  FSETP.NEU.AND P1, PT, R17, -INF , PT ;  /* 0xff8000001100780b */ /* 0x000fc80003f2d000 */
[----:B------:R-:W-:Y:S01]  /*dea0*/  FSEL R157, R17, RZ, P1 ;  /* 0x000000ff119d7208 */ /* 0x000fe20000800000 */
[----:B------:R-:W-:Y:S08]  /*deb0*/  @!P0 BRA `(.L_x_245) ;  /* 0x0000000000408947 */ /* 0x000ff00003800000 */
        /* <DEDUP_REMOVED lines=16> */
.L_x_245:
[----:B------:R-:W-:Y:S05]  /*dfc0*/  WARPSYNC.ALL ;  /* 0x0000000000007948 */ /* 0x000fea0003800000 */
[----:B------:R-:W-:Y:S02]  /*dfd0*/  R2UR UR4, R18 ;  /* 0x00000000120472ca */ /* 0x000fe400000e0000 */
[----:B------:R-:W-:-:S11]  /*dfe0*/  ISETP.NE.AND P0, PT, RZ, UR48, PT ;  /* 0x00000030ff007c0c */ /* 0x000fd6000bf05270 */
[----:B------:R1:W-:Y:S02]  /*dff0*/  STTM.x2 tmem[UR4], R156 ;  /* 0x0000009c000079ed */ /* 0x0003e400080c0004 */
[----:B------:R-:W-:Y:S05]  /*e000*/  @P0 BRA `(.L_x_246) ;  /* 0x0000000000040947 */ /* 0x000fea0003800000 */
[----:B--2---:R-:W-:Y:S05]  /*e010*/  BPT.TRAP 0x1 ;  /* 0x000000040000795c */ /* 0x004fea0000300000 */
.L_x_246:
[----:B------:R-:W-:Y:S01]  /*e020*/  UISETP.NE.AND UP0, UPT, UR56, URZ, UPT ;  /* 0x000000ff3800728c */ /* 0x000fe2000bf05270 */
[----:B------:R-:W-:Y:S01]  /*e030*/  MOV R3, UR55 ;  /* 0x0000003700037c02 */ /* 0x000fe20008000f00 */
[----:B------:R-:W-:Y:S01]  /*e040*/  UIADD3 UR4, UPT, UPT, UR39, 0x1c080, URZ ;  /* 0x0001c08027047890 */ /* 0x000fe2000fffe0ff */
[----:B------:R-:W-:Y:S02]  /*e050*/  FSETP.NEU.AND P0, PT, R17, -INF , PT ;  /* 0xff8000001100780b */ /* 0x000fe40003f0d000 */
[----:B------:R-:W-:Y:S02]  /*e060*/  SHF.L.U32 R3, R3, 0x1f, RZ ;  /* 0x0000001f03037819 */ /* 0x000fe400000006ff */
[----:B------:R-:W-:-:S04]  /*e070*/  FSEL R0, R17, RZ, P0 ;  /* 0x000000ff11007208 */ /* 0x000fc80000000000 */
[----:B------:R-:W-:Y:S01]  /*e080*/  @UP0 UIADD3 UR4, UPT, UPT, UR39, 0x1c070, URZ ;  /* 0x0001c07027040890 */ /* 0x000fe2000fffe0ff */
[----:B--2---:R-:W-:Y:S01]  /*e090*/  FMUL R0, R0, -UR37 ;  /* 0x8000002500007c20 */ /* 0x004fe20008400000 */
[----:B------:R-:W-:-:S03]  /*e0a0*/  USEL UR39, UR52, UR53, UP0 ;  /* 0x0000003534277287 */ /* 0x000fc60008000000 */
[--C-:B------:R-:W-:Y:S01]  /*e0b0*/  FFMA2 R18, R124.F32x2.HI_LO, UR37.F32, R0.reuse.F32 ;  /* 0x000000257c127c49 */ /* 0x100fe20009200000 */
[----:B------:R-:W-:Y:S01]  /*e0c0*/  ULOP3.LUT UR39, UR39, 0x1, URZ, 0x3c, !UPT ;  /* 0x0000000127277892 */ /* 0x000fe2000f8e3cff */
[--C-:B------:R-:W-:Y:S02]  /*e0d0*/  FFMA2 R22, R126.F32x2.HI_LO, UR37.F32, R0.reuse.F32 ;  /* 0x000000257e167c49 */ /* 0x100fe40009200000 */
[----:B------:R-:W-:Y:S01]  /*e0e0*/  SYNCS.ARRIVE.TRANS64.A1T0 RZ, [UR4], RZ ;  /* 0x000000ffffff79a7 */ /* 0x000fe20008100004 */
[----:B------:R-:W-:Y:S01]  /*e0f0*/  FSETP.GEU.AND P4, PT, R18, -126, PT ;  /* 0xc2fc00001200780b */ /* 0x000fe20003f8e000 */
[--C-:B------:R-:W-:Y:S01]  /*e100*/  FFMA2 R124, R128.F32x2.HI_LO, UR37.F32, R0.reuse.F32 ;  /* 0x00000025807c7c49 */ /* 0x100fe20009200000 */
[----:B------:R-:W-:Y:S01]  /*e110*/  FSETP.GEU.AND P3, PT, R19, -126, PT ;  /* 0xc2fc00001300780b */ /* 0x000fe20003f6e000 */
[----:B------:R-:W-:Y:S01]  /*e120*/  FFMA2 R126, R130.F32x2.HI_LO, UR37.F32, R0.F32 ;  /* 0x00000025827e7c49 */ /* 0x000fe20009200000 */
[----:B------:R-:W-:Y:S02]  /*e130*/  FSETP.GEU.AND P2, PT, R22, -126, PT ;  /* 0xc2fc00001600780b */ /* 0x000fe40003f4e000 */
[----:B------:R-:W-:Y:S01]  /*e140*/  FSETP.GEU.AND P1, PT, R23, -126, PT ;  /* 0xc2fc00001700780b */ /* 0x000fe20003f2e000 */
[----:B------:R-:W2:Y:S01]  /*e150*/  SYNCS.PHASECHK.TRANS64.TRYWAIT P5, [UR46], R3 ;  /* 0x00000003ff0075a7 */ /* 0x000ea200080a112e */
[----:B------:R-:W-:-:S02]  /*e160*/  FSETP.GEU.AND P0, PT, R124, -126, PT ;  /* 0xc2fc00007c00780b */ /* 0x000fc40003f0e000 */
[----:B------:R-:W-:-:S03]  /*e170*/  FSETP.GEU.AND P6, PT, R125, -126, PT ;  /* 0xc2fc00007d00780b */ /* 0x000fc60003fce000 */
[----:B------:R-:W-:Y:S02]  /*e180*/  @!P4 FMUL R18, R18, 0.5 ;  /* 0x3f0000001212c820 */ /* 0x000fe40000400000 */
[----:B------:R-:W-:Y:S02]  /*e190*/  @!P3 FMUL R19, R19, 0.5 ;  /* 0x3f0000001313b820 */ /* 0x000fe40000400000 */
[----:B------:R-:W-:Y:S02]  /*e1a0*/  @!P2 FMUL R22, R22, 0.5 ;  /* 0x3f0000001616a820 */ /* 0x000fe40000400000 */
[----:B------:R-:W-:Y:S01]  /*e1b0*/  @!P1 FMUL R23, R23, 0.5 ;  /* 0x3f00000017179820 */ /* 0x000fe20000400000 */
[----:B------:R-:W3:Y:S08]  /*e1c0*/  MUFU.EX2 R18, R18 ;  /* 0x0000001200127308 */ /* 0x000ef00000000800 */
[----:B------:R-:W4:Y:S08]  /*e1d0*/  MUFU.EX2 R19, R19 ;  /* 0x0000001300137308 */ /* 0x000f300000000800 */
[----:B------:R-:W1:Y:S08]  /*e1e0*/  MUFU.EX2 R22, R22 ;  /* 0x0000001600167308 */ /* 0x000e700000000800 */
[----:B------:R-:W1:Y:S02]  /*e1f0*/  MUFU.EX2 R23, R23 ;  /* 0x0000001700177308 */ /* 0x000e640000000800 */
[----:B-1234-:R-:W-:Y:S05]  /*e200*/  @!P5 BRA `(.L_x_247) ;  /* 0x000000e80048d947 */ /* 0x01efea0003800000 */
.L_x_446:
[----:B------:R-:W-:Y:S01]  /*e210*/  @!P0 FMUL R124, R124, 0.5 ;  /* 0x3f0000007c7c8820 */ /* 0x000fe20000400000 */
[--C-:B------:R-:W-:Y:S01]  /*e220*/  FFMA2 R128, R132.F32x2.HI_LO, UR37.F32, R0.reuse.F32 ;  /* 0x0000002584807c49 */ /* 0x100fe20009200000 */
[----:B------:R-:W-:Y:S01]  /*e230*/  FSETP.GEU.AND P5, PT, R126, -126, PT ;  /* 0xc2fc00007e00780b */ /* 0x000fe20003fae000 */
[----:B------:R-:W-:Y:S01]  /*e240*/  @!P4 FMUL R18, R18, R18 ;  /* 0x000000121212c220 */ /* 0x000fe20000400000 */
[--C-:B------:R-:W-:Y:S01]  /*e250*/  FFMA2 R130, R134.F32x2.HI_LO, UR37.F32, R0.reuse.F32 ;  /* 0x0000002586827c49 */ /* 0x100fe20009200000 */
[----:B------:R-:W-:Y:S01]  /*e260*/  FSETP.GEU.AND P4, PT, R127, -126, PT ;  /* 0xc2fc00007f00780b */ /* 0x000fe20003f8e000 */
[----:B------:R-:W2:Y:S01]  /*e270*/  MUFU.EX2 R124, R124 ;  /* 0x0000007c007c7308 */ /* 0x000ea20000000800 */
[----:B------:R-:W-:Y:S01]  /*e280*/  @!P3 FMUL R19, R19, R19 ;  /* 0x000000131313b220 */ /* 0x000fe20000400000 */
[----:B------:R-:W-:Y:S01]  /*e290*/  FSETP.GEU.AND P3, PT, R128, -126, PT ;  /* 0xc2fc00008000780b */ /* 0x000fe20003f6e000 */
[----:B------:R-:W-:Y:S01]  /*e2a0*/  @!P2 FMUL R22, R22, R22 ;  /* 0x000000161616a220 */ /* 0x000fe20000400000 */
[----:B------:R-:W-:Y:S01]  /*e2b0*/  @!P1 FMUL R23, R23, R23 ;  /* 0x0000001717179220 */ /* 0x000fe20000400000 */
[----:B------:R-:W-:Y:S01]  /*e2c0*/  FSETP.GEU.AND P2, PT, R129, -126, PT ;  /* 0xc2fc00008100780b */ /* 0x000fe20003f4e000 */
[----:B------:R-:W-:Y:S01]  /*e2d0*/  @!P6 FMUL R125, R125, 0.5 ;  /* 0x3f0000007d7de820 */ /* 0x000fe20000400000 */
[----:B------:R-:W-:Y:S01]  /*e2e0*/  FSETP.GEU.AND P1, PT, R130, -126, PT ;  /* 0xc2fc00008200780b */ /* 0x000fe20003f2e000 */
[--C-:B------:R-:W-:Y:S01]  /*e2f0*/  FFMA2 R132, R136.F32x2.HI_LO, UR37.F32, R0.reuse.F32 ;  /* 0x0000002588847c49 */ /* 0x100fe20009200000 */
[----:B------:R-:W-:Y:S01]  /*e300*/  USHF.R.U32.HI UR4, URZ, 0x15, UR40 ;  /* 0x00000015ff047899 */ /* 0x000fe20008011628 */
[----:B------:R-:W-:Y:S01]  /*e310*/  @!P5 FMUL R126, R126, 0.5 ;  /* 0x3f0000007e7ed820 */ /* 0x000fe20000400000 */
[--C-:B------:R-:W-:Y:S01]  /*e320*/  FFMA2 R134, R138.F32x2.HI_LO, UR37.F32, R0.reuse.F32 ;  /* 0x000000258a867c49 */ /* 0x100fe20009200000 */
[----:B------:R-:W3:Y:S01]  /*e330*/  MUFU.EX2 R125, R125 ;  /* 0x0000007d007d7308 */ /* 0x000ee20000000800 */
[----:B------:R-:W-:Y:S01]  /*e340*/  @!P4 FMUL R127, R127, 0.5 ;  /* 0x3f0000007f7fc820 */ /* 0x000fe20000400000 */
[--C-:B------:R-:W-:Y:S01]  /*e350*/  FFMA2 R136, R140.F32x2.HI_LO, UR37.F32, R0.reuse.F32 ;  /* 0x000000258c887c49 */ /* 0x100fe20009200000 */
[----:B-1----:R-:W-:Y:S01]  /*e360*/  MOV R3, UR4 ;  /* 0x0000000400037c02 */ /* 0x002fe20008000f00 */
[----:B------:R-:W-:Y:S01]  /*e370*/  @!P3 FMUL R128, R128, 0.5 ;  /* 0x3f0000008080b820 */ /* 0x000fe20000400000 */
[----:B--2---:R-:W-:Y:S01]  /*e380*/  @!P0 FMUL R124, R124, R124 ;  /* 0x0000007c7c7c8220 */ /* 0x004fe20000400000 */
[----:B------:R-:W-:Y:S01]  /*e390*/  FSETP.GEU.AND P0, PT, R131, -126, PT ;  /* 0xc2fc00008300780b */ /* 0x000fe20003f0e000 */
[----:B------:R-:W-:Y:S01]  /*e3a0*/  @!P2 FMUL R129, R129, 0.5 ;  /* 0x3f0000008181a820 */ /* 0x000fe20000400000 */
[----:B------:R-:W-:Y:S01]  /*e3b0*/  @!P1 FMUL R130, R130, 0.5 ;  /* 0x3f00000082829820 */ /* 0x000fe20000400000 */
[----:B------:R-:W1:Y:S01]  /*e3c0*/  MUFU.EX2 R126, R126 ;  /* 0x0000007e007e7308 */ /* 0x000e620000000800 */
[--C-:B------:R-:W-:Y:S01]  /*e3d0*/  FFMA2 R138, R142.F32x2.HI_LO, UR37.F32, R0.reuse.F32 ;  /* 0x000000258e8a7c49 */ /* 0x100fe20009200000 */
[----:B------:R-:W-:Y:S01]  /*e3e0*/  UISETP.NE.AND UP0, UPT, UR56, URZ, UPT ;  /* 0x000000ff3800728c */ /* 0x000fe2000bf05270 */
[--C-:B------:R-:W-:Y:S01]  /*e3f0*/  FFMA2 R140, R144.F32x2.HI_LO, UR37.F32, R0.reuse.F32 ;  /* 0x00000025908c7c49 */ /* 0x100fe20009200000 */
[----:B------:R-:W-:Y:S01]  /*e400*/  ULOP3.LUT UR55, UR55, 0x1, URZ, 0x3c, !UPT ;  /* 0x0000000137377892 */ /* 0x000fe2000f8e3cff */
[--C-:B------:R-:W-:Y:S01]  /*e410*/  FFMA2 R142, R146.F32x2.HI_LO, UR37.F32, R0.reuse.F32 ;  /* 0x00000025928e7c49 */ /* 0x100fe20009200000 */
[----:B------:R-:W-:Y:S01]  /*e420*/  USEL UR52, UR39, UR52, UP0 ;  /* 0x0000003427347287 */ /* 0x000fe20008000000 */
[--C-:B------:R-:W-:Y:S01]  /*e430*/  FFMA2 R144, R148.F32x2.HI_LO, UR37.F32, R0.reuse.F32 ;  /* 0x0000002594907c49 */ /* 0x100fe20009200000 */
[----:B------:R-:W2:Y:S01]  /*e440*/  MUFU.EX2 R127, R127 ;  /* 0x0000007f007f7308 */ /* 0x000ea20000000800 */
[----:B---3--:R-:W-:Y:S01]  /*e450*/  @!P6 FMUL R125, R125, R125 ;  /* 0x0000007d7d7de220 */ /* 0x008fe20000400000 */
[----:B------:R-:W-:Y:S01]  /*e460*/  @!P0 FMUL R131, R131, 0.5 ;  /* 0x3f00000083838820 */ /* 0x000fe20000400000 */
[----:B------:R-:W-:Y:S01]  /*e470*/  FSETP.GEU.AND P6, PT, R132, -126, PT ;  /* 0xc2fc00008400780b */ /* 0x000fe20003fce000 */
[--C-:B------:R-:W-:Y:S01]  /*e480*/  FFMA2 R146, R150.F32x2.HI_LO, UR37.F32, R0.reuse.F32 ;  /* 0x0000002596927c49 */ /* 0x100fe20009200000 */
[----:B------:R-:W-:Y:S01]  /*e490*/  USEL UR53, UR53, UR39, UP0 ;  /* 0x0000002735357287 */ /* 0x000fe20008000000 */
[--C-:B------:R-:W-:Y:S01]  /*e4a0*/  FFMA2 R148, R152.F32x2.HI_LO, UR37.F32, R0.reuse.F32 ;  /* 0x0000002598947c49 */ /* 0x100fe20009200000 */
[----:B------:R-:W-:Y:S01]  /*e4b0*/  SYNCS.ARRIVE.TRANS64.A1T0 RZ, [UR45], RZ ;  /* 0x000000ffffff79a7 */ /* 0x000fe2000810002d */
[----:B------:R-:W3:Y:S01]  /*e4c0*/  MUFU.EX2 R128, R128 ;  /* 0x0000008000807308 */ /* 0x000ee20000000800 */
[----:B-1----:R-:W-:Y:S01]  /*e4d0*/  @!P5 FMUL R126, R126, R126 ;  /* 0x0000007e7e7ed220 */ /* 0x002fe20000400000 */
[----:B------:R-:W-:Y:S01]  /*e4e0*/  FSETP.GEU.AND P5, PT, R133, -126, PT ;  /* 0xc2fc00008500780b */ /* 0x000fe20003fae000 */
[--C-:B------:R-:W-:Y:S01]  /*e4f0*/  FFMA2 R154, R154.F32x2.HI_LO, UR37.F32, R0.reuse.F32 ;  /* 0x000000259a9a7c49 */ /* 0x100fe20009200000 */
[----:B------:R-:W-:Y:S01]  /*e500*/  F2FP.BF16.F32.PACK_AB R56, R19, R18 ;  /* 0x000000121338723e */ /* 0x000fe200000010ff */
[--C-:B------:R-:W-:Y:S01]  /*e510*/  FFMA2 R8, R92.F32x2.HI_LO, UR37.F32, R0.reuse.F32 ;  /* 0x000000255c087c49 */ /* 0x100fe20009200000 */
[----:B------:R-:W-:Y:S01]  /*e520*/  F2FP.BF16.F32.PACK_AB R57, R23, R22 ;  /* 0x000000161739723e */ /* 0x000fe200000010ff */
[--C-:B------:R-:W-:Y:S01]  /*e530*/  FFMA2 R6, R94.F32x2.HI_LO, UR37.F32, R0.reuse.F32 ;  /* 0x000000255e067c49 */ /* 0x100fe20009200000 */
[----:B------:R-:W1:Y:S01]  /*e540*/  MUFU.EX2 R129, R129 ;  /* 0x0000008100817308 */ /* 0x000e620000000800 */
[----:B--2---:R-:W-:Y:S01]  /*e550*/  @!P4 FMUL R127, R127, R127 ;  /* 0x0000007f7f7fc220 */ /* 0x004fe20000400000 */
[----:B------:R-:W-:Y:S01]  /*e560*/  FSETP.GEU.AND P4, PT, R134, -126, PT ;  /* 0xc2fc00008600780b */ /* 0x000fe20003f8e000 */
[----:B------:R-:W-:Y:S01]  /*e570*/  @!P6 FMUL R132, R132, 0.5 ;  /* 0x3f0000008484e820 */ /* 0x000fe20000400000 */
[--C-:B------:R-:W-:Y:S01]  /*e580*/  FFMA2 R4, R96.F32x2.HI_LO, UR37.F32, R0.reuse.F32 ;  /* 0x0000002560047c49 */ /* 0x100fe20009200000 */
[----:B------:R-:W-:Y:S01]  /*e590*/  F2FP.BF16.F32.PACK_AB R58, R125, R124 ;  /* 0x0000007c7d3a723e */ /* 0x000fe200000010ff */
[--C-:B------:R-:W-:Y:S01]  /*e5a0*/  FFMA2 R10, R98.F32x2.HI_LO, UR37.F32, R0.reuse.F32 ;  /* 0x00000025620a7c49 */ /* 0x100fe20009200000 */
[----:B------:R-:W-:Y:S01]  /*e5b0*/  F2FP.BF16.F32.PACK_AB R59, R127, R126 ;  /* 0x0000007e7f3b723e */ /* 0x000fe200000010ff */
[----:B------:R-:W2:Y:S01]  /*e5c0*/  MUFU.EX2 R130, R130 ;  /* 0x0000008200827308 */ /* 0x000ea20000000800 */
[----:B---3--:R-:W-:Y:S01]  /*e5d0*/  @!P3 FMUL R128, R128, R128 ;  /* 0x000000808080b220 */ /* 0x008fe20000400000 */
[----:B------:R-:W-:Y:S01]  /*e5e0*/  FSETP.GEU.AND P3, PT, R135, -126, PT ;  /* 0xc2fc00008700780b */ /* 0x000fe20003f6e000 */
[----:B------:R-:W-:Y:S01]  /*e5f0*/  @!P5 FMUL R133, R133, 0.5 ;  /* 0x3f0000008585d820 */ /* 0x000fe20000400000 */
[----:B------:R-:W-:-:S02]  /*e600*/  FFMA2 R150, R122.F32x2.HI_LO, UR37.F32, R0.F32 ;  /* 0x000000257a967c49 */ /* 0x000fc40009200000 */
[--C-:B------:R-:W-:Y:S02]  /*e610*/  FFMA2 R24, R24.F32x2.HI_LO, UR37.F32, R0.reuse.F32 ;  /* 0x0000002518187c49 */ /* 0x100fe40009200000 */
[----:B------:R-:W3:Y:S01]  /*e620*/  MUFU.EX2 R131, R131 ;  /* 0x0000008300837308 */ /* 0x000ee20000000800 */
[----:B-1----:R-:W-:Y:S01]  /*e630*/  @!P2 FMUL R129, R129, R129 ;  /* 0x000000818181a220 */ /* 0x002fe20000400000 */
[----:B------:R-:W-:Y:S01]  /*e640*/  FSETP.GEU.AND P2, PT, R136, -126, PT ;  /* 0xc2fc00008800780b */ /* 0x000fe20003f4e000 */
[----:B------:R-:W-:Y:S01]  /*e650*/  @!P4 FMUL R134, R134, 0.5 ;  /* 0x3f0000008686c820 */ /* 0x000fe20000400000 */
[--C-:B------:R-:W-:Y:S02]  /*e660*/  FFMA2 R26, R26.F32x2.HI_LO, UR37.F32, R0.reuse.F32 ;  /* 0x000000251a1a7c49 */ /* 0x100fe40009200000 */
[--C-:B------:R-:W-:Y:S02]  /*e670*/  FFMA2 R28, R28.F32x2.HI_LO, UR37.F32, R0.reuse.F32 ;  /* 0x000000251c1c7c49 */ /* 0x100fe40009200000 */
[----:B------:R-:W-:Y:S01]  /*e680*/  @!P3 FMUL R135, R135, 0.5 ;  /* 0x3f0000008787b820 */ /* 0x000fe20000400000 */
[----:B--2---:R-:W-:Y:S01]  /*e690*/  @!P1 FMUL R130, R130, R130 ;  /* 0x0000008282829220 */ /* 0x004fe20000400000 */
[----:B------:R-:W-:Y:S01]  /*e6a0*/  FSETP.GEU.AND P1, PT, R137, -126, PT ;  /* 0xc2fc00008900780b */ /* 0x000fe20003f2e000 */
[----:B------:R-:W1:Y:S01]  /*e6b0*/  MUFU.EX2 R132, R132 ;  /* 0x0000008400847308 */ /* 0x000e620000000800 */
[----:B------:R-:W-:-:S02]  /*e6c0*/  FFMA2 R30, R30.F32x2.HI_LO, UR37.F32, R0.F32 ;  /* 0x000000251e1e7c49 */ /* 0x000fc40009200000 */
[--C-:B------:R-:W-:Y:S02]  /*e6d0*/  FFMA2 R32, R32.F32x2.HI_LO, UR37.F32, R0.reuse.F32 ;  /* 0x0000002520207c49 */ /* 0x100fe40009200000 */
[----:B------:R-:W-:Y:S01]  /*e6e0*/  @!P2 FMUL R136, R136, 0.5 ;  /* 0x3f0000008888a820 */ /* 0x000fe20000400000 */
[----:B---3--:R-:W-:Y:S01]  /*e6f0*/  @!P0 FMUL R131, R131, R131 ;  /* 0x0000008383838220 */ /* 0x008fe20000400000 */
[----:B------:R-:W-:Y:S01]  /*e700*/  FSETP.GEU.AND P0, PT, R138, -126, PT ;  /* 0xc2fc00008a00780b */ /* 0x000fe20003f0e000 */
[----:B------:R-:W2:Y:S01]  /*e710*/  MUFU.EX2 R133, R133 ;  /* 0x0000008500857308 */ /* 0x000ea20000000800 */
[--C-:B------:R-:W-:Y:S02]  /*e720*/  FFMA2 R34, R34.F32x2.HI_LO, UR37.F32, R0.reuse.F32 ;  /* 0x0000002522227c49 */ /* 0x100fe40009200000 */
[--C-:B------:R-:W-:Y:S02]  /*e730*/  FFMA2 R36, R36.F32x2.HI_LO, UR37.F32, R0.reuse.F32 ;  /* 0x0000002524247c49 */ /* 0x100fe40009200000 */
[----:B------:R-:W-:Y:S01]  /*e740*/  @!P1 FMUL R137, R137, 0.5 ;  /* 0x3f00000089899820 */ /* 0x000fe20000400000 */
[----:B------:R-:W-:-:S02]  /*e750*/  FFMA2 R38, R38.F32x2.HI_LO, UR37.F32, R0.F32 ;  /* 0x0000002526267c49 */ /* 0x000fc40009200000 */
[----:B------:R-:W3:Y:S01]  /*e760*/  MUFU.EX2 R134, R134 ;  /* 0x0000008600867308 */ /* 0x000ee20000000800 */
[----:B-1----:R-:W-:Y:S01]  /*e770*/  @!P6 FMUL R132, R132, R132 ;  /* 0x000000848484e220 */ /* 0x002fe20000400000 */
[----:B------:R-:W-:Y:S01]  /*e780*/  FSETP.GEU.AND P6, PT, R139, -126, PT ;  /* 0xc2fc00008b00780b */ /* 0x000fe20003fce000 */
[--C-:B------:R-:W-:Y:S02]  /*e790*/  FFMA2 R40, R40.F32x2.HI_LO, UR37.F32, R0.reuse.F32 ;  /* 0x0000002528287c49 */ /* 0x100fe40009200000 */
[----:B------:R-:W-:Y:S01]  /*e7a0*/  @!P0 FMUL R138, R138, 0.5 ;  /* 0x3f0000008a8a8820 */ /* 0x000fe20000400000 */
[--C-:B------:R-:W-:Y:S02]  /*e7b0*/  FFMA2 R42, R42.F32x2.HI_LO, UR37.F32, R0.reuse.F32 ;  /* 0x000000252a2a7c49 */ /* 0x100fe40009200000 */
[----:B------:R-:W1:Y:S01]  /*e7c0*/  MUFU.EX2 R135, R135 ;  /* 0x0000008700877308 */ /* 0x000e620000000800 */
[----:B--2---:R-:W-:Y:S01]  /*e7d0*/  @!P5 FMUL R133, R133, R133 ;  /* 0x000000858585d220 */ /* 0x004fe20000400000 */
[----:B------:R-:W-:Y:S01]  /*e7e0*/  FSETP.GEU.AND P5, PT, R140, -126, PT ;  /* 0xc2fc00008c00780b */ /* 0x000fe20003fae000 */
[----:B------:R-:W-:-:S02]  /*e7f0*/  FFMA2 R44, R44.F32x2.HI_LO, UR37.F32, R0.F32 ;  /* 0x000000252c2c7c49 */ /* 0x000fc40009200000 */
[--C-:B------:R-:W-:Y:S02]  /*e800*/  FFMA2 R46, R46.F32x2.HI_LO, UR37.F32, R0.reuse.F32 ;  /* 0x000000252e2e7c49 */ /* 0x100fe40009200000 */
[----:B------:R-:W-:Y:S01]  /*e810*/  @!P6 FMUL R139, R139, 0.5 ;  /* 0x3f0000008b8be820 */ /* 0x000fe20000400000 */
[----:B------:R-:W2:Y:S01]  /*e820*/  MUFU.EX2 R136, R136 ;  /* 0x0000008800887308 */ /* 0x000ea20000000800 */
[----:B---3--:R-:W-:Y:S01]  /*e830*/  @!P4 FMUL R134, R134, R134 ;  /* 0x000000868686c220 */ /* 0x008fe20000400000 */
[----:B------:R-:W-:Y:S01]  /*e840*/  FSETP.GEU.AND P4, PT, R141, -126, PT ;  /* 0xc2fc00008d00780b */ /* 0x000fe20003f8e000 */
[--C-:B------:R-:W-:Y:S02]  /*e850*/  FFMA2 R48, R48.F32x2.HI_LO, UR37.F32, R0.reuse.F32 ;  /* 0x0000002530307c49 */ /* 0x100fe40009200000 */
[--C-:B------:R-:W-:Y:S02]  /*e860*/  FFMA2 R50, R50.F32x2.HI_LO, UR37.F32, R0.reuse.F32 ;  /* 0x0000002532327c49 */ /* 0x100fe40009200000 */
[----:B------:R-:W-:Y:S01]  /*e870*/  @!P5 FMUL R140, R140, 0.5 ;  /* 0x3f0000008c8cd820 */ /* 0x000fe20000400000 */
[----:B------:R-:W3:Y:S01]  /*e880*/  MUFU.EX2 R137, R137 ;  /* 0x0000008900897308 */ /* 0x000ee20000000800 */
[----:B-1----:R-:W-:Y:S01]  /*e890*/  @!P3 FMUL R135, R135, R135 ;  /* 0x000000878787b220 */ /* 0x002fe20000400000 */
[----:B------:R-:W-:Y:S01]  /*e8a0*/  FSETP.GEU.AND P3, PT, R142, -126, PT ;  /* 0xc2fc00008e00780b */ /* 0x000fe20003f6e000 */
[----:B------:R-:W-:-:S02]  /*e8b0*/  FFMA2 R52, R52.F32x2.HI_LO, UR37.F32, R0.F32 ;  /* 0x0000002534347c49 */ /* 0x000fc40009200000 */
[--C-:B------:R-:W-:Y:S02]  /*e8c0*/  FFMA2 R54, R54.F32x2.HI_LO, UR37.F32, R0.reuse.F32 ;  /* 0x0000002536367c49 */ /* 0x100fe40009200000 */
[----:B------:R-:W-:Y:S01]  /*e8d0*/  @!P4 FMUL R141, R141, 0.5 ;  /* 0x3f0000008d8dc820 */ /* 0x000fe20000400000 */
[----:B------:R-:W1:Y:S01]  /*e8e0*/  MUFU.EX2 R138, R138 ;  /* 0x0000008a008a7308 */ /* 0x000e620000000800 */
[----:B--2---:R-:W-:Y:S01]  /*e8f0*/  @!P2 FMUL R136, R136, R136 ;  /* 0x000000888888a220 */ /* 0x004fe20000400000 */
[----:B------:R-:W-:Y:S01]  /*e900*/  FSETP.GEU.AND P2, PT, R143, -126, PT ;  /* 0xc2fc00008f00780b */ /* 0x000fe20003f4e000 */
[--C-:B------:R-:W-:Y:S02]  /*e910*/  FFMA2 R60, R60.F32x2.HI_LO, UR37.F32, R0.reuse.F32 ;  /* 0x000000253c3c7c49 */ /* 0x100fe40009200000 */
[--C-:B------:R-:W-:Y:S02]  /*e920*/  FFMA2 R62, R62.F32x2.HI_LO, UR37.F32, R0.reuse.F32 ;  /* 0x000000253e3e7c49 */ /* 0x100fe40009200000 */
[----:B------:R-:W-:Y:S01]  /*e930*/  @!P3 FMUL R142, R142, 0.5 ;  /* 0x3f0000008e8eb820 */ /* 0x000fe20000400000 */
[----:B------:R-:W2:Y:S01]  /*e940*/  MUFU.EX2 R139, R139 ;  /* 0x0000008b008b7308 */ /* 0x000ea20000000800 */
[----:B---3--:R-:W-:Y:S01]  /*e950*/  @!P1 FMUL R137, R137, R137 ;  /* 0x0000008989899220 */ /* 0x008fe20000400000 */
[----:B------:R-:W-:Y:S01]  /*e960*/  FSETP.GEU.AND P1, PT, R144, -126, PT ;  /* 0xc2fc00009000780b */ /* 0x000fe20003f2e000 */
[----:B------:R-:W-:-:S02]  /*e970*/  FFMA2 R64, R64.F32x2.HI_LO, UR37.F32, R0.F32 ;  /* 0x0000002540407c49 */ /* 0x000fc40009200000 */
[--C-:B------:R-:W-:Y:S02]  /*e980*/  FFMA2 R66, R66.F32x2.HI_LO, UR37.F32, R0.reuse.F32 ;  /* 0x0000002542427c49 */ /* 0x100fe40009200000 */
[----:B------:R-:W-:Y:S01]  /*e990*/  @!P2 FMUL R143, R143, 0.5 ;  /* 0x3f0000008f8fa820 */ /* 0x000fe20000400000 */
[----:B------:R-:W3:Y:S01]  /*e9a0*/  MUFU.EX2 R140, R140 ;  /* 0x0000008c008c7308 */ /* 0x000ee20000000800 */
[----:B-1----:R-:W-:Y:S01]  /*e9b0*/  @!P0 FMUL R138, R138, R138 ;  /* 0x0000008a8a8a8220 */ /* 0x002fe20000400000 */
[----:B------:R-:W-:Y:S01]  /*e9c0*/  FSETP.GEU.AND P0, PT, R145, -126, PT ;  /* 0xc2fc00009100780b */ /* 0x000fe20003f0e000 */
[--C-:B------:R-:W-:Y:S02]  /*e9d0*/  FFMA2 R68, R68.F32x2.HI_LO, UR37.F32, R0.reuse.F32 ;  /* 0x0000002544447c49 */ /* 0x100fe40009200000 */
[--C-:B------:R-:W-:Y:S02]  /*e9e0*/  FFMA2 R70, R70.F32x2.HI_LO, UR37.F32, R0.reuse.F32 ;  /* 0x0000002546467c49 */ /* 0x100fe40009200000 */
[----:B------:R-:W-:Y:S01]  /*e9f0*/  @!P1 FMUL R144, R144, 0.5 ;  /* 0x3f00000090909820 */ /* 0x000fe20000400000 */
        /* <DEDUP_REMOVED lines=22> */
[----:B------:R-:W-:Y:S02]  /*eb60*/  FFMA2 R86, R86.F32x2.HI_LO, UR37.F32, R0.F32 ;  /* 0x0000002556567c49 */ /* 0x000fe40009200000 */
[----:B------:R-:W-:Y:S01]  /*eb70*/  @!P4 FMUL R148, R148, 0.5 ;  /* 0x3f0000009494c820 */ /* 0x000fe20000400000 */
[----:B------:R-:W2:Y:S01]  /*eb80*/  MUFU.EX2 R145, R145 ;  /* 0x0000009100917308 */ /* 0x000ea20000000800 */
[----:B---3--:R-:W-:Y:S01]  /*eb90*/  @!P2 FMUL R143, R143, R143 ;  /* 0x0000008f8f8fa220 */ /* 0x008fe20000400000 */
[----:B------:R-:W-:-:S05]  /*eba0*/  FSETP.GEU.AND P2, PT, R154, -126, PT ;  /* 0xc2fc00009a00780b */ /* 0x000fca0003f4e000 */
[----:B------:R-:W-:Y:S01]  /*ebb0*/  @!P3 FMUL R149, R149, 0.5 ;  /* 0x3f0000009595b820 */ /* 0x000fe20000400000 */
[----:B------:R-:W3:Y:S01]  /*ebc0*/  MUFU.EX2 R146, R146 ;  /* 0x0000009200927308 */ /* 0x000ee20000000800 */
[----:B-1----:R-:W-:Y:S01]  /*ebd0*/  @!P1 FMUL R144, R144, R144 ;  /* 0x0000009090909220 */ /* 0x002fe20000400000 */
[----:B------:R-:W-:-:S05]  /*ebe0*/  FSETP.GEU.AND P1, PT, R155, -126, PT ;  /* 0xc2fc00009b00780b */ /* 0x000fca0003f2e000 */
[----:B------:R-:W-:Y:S01]  /*ebf0*/  @!P2 FMUL R154, R154, 0.5 ;  /* 0x3f0000009a9aa820 */ /* 0x000fe20000400000 */
[----:B------:R-:W1:Y:S01]  /*ec00*/  MUFU.EX2 R147, R147 ;  /* 0x0000009300937308 */ /* 0x000e620000000800 */
[----:B--2---:R-:W-:Y:S01]  /*ec10*/  @!P0 FMUL R145, R145, R145 ;  /* 0x0000009191918220 */ /* 0x004fe20000400000 */
[----:B------:R-:W-:-:S05]  /*ec20*/  FSETP.GEU.AND P0, PT, R8, -126, PT ;  /* 0xc2fc00000800780b */ /* 0x000fca0003f0e000 */
        /* <DEDUP_REMOVED lines=21> */
[----:B------:R1:W4:Y:S01]  /*ed80*/  MUFU.EX2 R95, R9 ;  /* 0x00000009005f7308 */ /* 0x0003220000000800 */
[----:B--2---:R-:W-:Y:S01]  /*ed90*/  @!P1 FMUL R93, R93, R93 ;  /* 0x0000005d5d5d9220 */ /* 0x004fe20000400000 */
[----:B------:R-:W-:-:S05]  /*eda0*/  FSETP.GEU.AND P1, PT, R10, -126, PT ;  /* 0xc2fc00000a00780b */ /* 0x000fca0003f2e000 */
[----:B------:R-:W-:Y:S01]  /*edb0*/  @!P2 FMUL R5, R5, 0.5 ;  /* 0x3f0000000505a820 */ /* 0x000fe20000400000 */
[----:B------:R-:W2:Y:S01]  /*edc0*/  MUFU.EX2 R96, R6 ;  /* 0x0000000600607308 */ /* 0x000ea20000000800 */
[----:B---3--:R-:W-:Y:S01]  /*edd0*/  @!P0 FMUL R94, R94, R94 ;  /* 0x0000005e5e5e8220 */ /* 0x008fe20000400000 */
[----:B------:R-:W-:-:S05]  /*ede0*/  FSETP.GEU.AND P0, PT, R11, -126, PT ;  /* 0xc2fc00000b00780b */ /* 0x000fca0003f0e000 */
[----:B------:R-:W-:Y:S01]  /*edf0*/  @!P1 FMUL R10, R10, 0.5 ;  /* 0x3f0000000a0a9820 */ /* 0x000fe20000400000 */
[----:B------:R3:W5:Y:S01]  /*ee00*/  MUFU.EX2 R97, R7 ;  /* 0x0000000700617308 */ /* 0x0007620000000800 */
[----:B-1----:R-:W-:Y:S02]  /*ee10*/  FFMA2 R8, R100.F32x2.HI_LO, UR37.F32, R0.F32 ;  /* 0x0000002564087c49 */ /* 0x002fe40009200000 */
[----:B----4-:R-:W-:-:S03]  /*ee20*/  @!P6 FMUL R95, R95, R95 ;  /* 0x0000005f5f5fe220 */ /* 0x010fc60000400000 */
[----:B------:R-:W-:Y:S01]  /*ee30*/  FSETP.GEU.AND P6, PT, R8, -126, PT ;  /* 0xc2fc00000800780b */ /* 0x000fe20003fce000 */
[----:B------:R-:W-:Y:S01]  /*ee40*/  @!P0 FMUL R11, R11, 0.5 ;  /* 0x3f0000000b0b8820 */ /* 0x000fe20000400000 */
[----:B------:R-:W1:Y:S01]  /*ee50*/  MUFU.EX2 R98, R4 ;  /* 0x0000000400627308 */ /* 0x000e620000000800 */
[----:B--2---:R-:W-:Y:S01]  /*ee60*/  @!P5 FMUL R96, R96, R96 ;  /* 0x000000606060d220 */ /* 0x004fe20000400000 */
[----:B------:R-:W-:-:S06]  /*ee70*/  FSETP.GEU.AND P5, PT, R9, -126, PT ;  /* 0xc2fc00000900780b */ /* 0x000fcc0003fae000 */
[----:B------:R2:W4:Y:S01]  /*ee80*/  MUFU.EX2 R99, R5 ;  /* 0x0000000500637308 */ /* 0x0005220000000800 */
[----:B---3--:R-:W-:Y:S02]  /*ee90*/  FFMA2 R6, R102.F32x2.HI_LO, UR37.F32, R0.F32 ;  /* 0x0000002566067c49 */ /* 0x008fe40009200000 */
[----:B-----5:R-:W-:Y:S01]  /*eea0*/  @!P4 FMUL R97, R97, R97 ;  /* 0x000000616161c220 */ /* 0x020fe20000400000 */
[----:B------:R-:W-:Y:S02]  /*eeb0*/  @!P6 FMUL R8, R8, 0.5 ;  /* 0x3f0000000808e820 */ /* 0x000fe40000400000 */
[----:B------:R-:W-:Y:S01]  /*eec0*/  FSETP.GEU.AND P4, PT, R6, -126, PT ;  /* 0xc2fc00000600780b */ /* 0x000fe20003f8e000 */
[----:B------:R-:W-:Y:S01]  /*eed0*/  @!P5 FMUL R9, R9, 0.5 ;  /* 0x3f0000000909d820 */ /* 0x000fe20000400000 */
[----:B------:R-:W3:Y:S01]  /*eee0*/  MUFU.EX2 R100, R10 ;  /* 0x0000000a00647308 */ /* 0x000ee20000000800 */
[----:B-1----:R-:W-:Y:S01]  /*eef0*/  @!P3 FMUL R98, R98, R98 ;  /* 0x000000626262b220 */ /* 0x002fe20000400000 */
[----:B------:R-:W-:-:S06]  /*ef00*/  FSETP.GEU.AND P3, PT, R7, -126, PT ;  /* 0xc2fc00000700780b */ /* 0x000fcc0003f6e000 */
[----:B------:R1:W5:Y:S01]  /*ef10*/  MUFU.EX2 R101, R11 ;  /* 0x0000000b00657308 */ /* 0x0003620000000800 */
[----:B--2---:R-:W-:Y:S02]  /*ef20*/  FFMA2 R4, R104.F32x2.HI_LO, UR37.F32, R0.F32 ;  /* 0x0000002568047c49 */ /* 0x004fe40009200000 */
[----:B----4-:R-:W-:Y:S01]  /*ef30*/  @!P2 FMUL R99, R99, R99 ;  /* 0x000000636363a220 */ /* 0x010fe20000400000 */
[----:B------:R-:W-:Y:S02]  /*ef40*/  @!P4 FMUL R6, R6, 0.5 ;  /* 0x3f0000000606c820 */ /* 0x000fe40000400000 */
[----:B------:R-:W-:Y:S01]  /*ef50*/  FSETP.GEU.AND P2, PT, R4, -126, PT ;  /* 0xc2fc00000400780b */ /* 0x000fe20003f4e000 */
[----:B------:R-:W-:Y:S01]  /*ef60*/  @!P3 FMUL R7, R7, 0.5 ;  /* 0x3f0000000707b820 */ /* 0x000fe20000400000 */
[----:B------:R-:W2:Y:S01]  /*ef70*/  MUFU.EX2 R102, R8 ;  /* 0x0000000800667308 */ /* 0x000ea20000000800 */
[----:B---3--:R-:W-:Y:S01]  /*ef80*/  @!P1 FMUL R100, R100, R100 ;  /* 0x0000006464649220 */ /* 0x008fe20000400000 */
[----:B------:R-:W-:-:S06]  /*ef90*/  FSETP.GEU.AND P1, PT, R5, -126, PT ;  /* 0xc2fc00000500780b */ /* 0x000fcc0003f2e000 */
[----:B------:R3:W4:Y:S01]  /*efa0*/  MUFU.EX2 R103, R9 ;  /* 0x0000000900677308 */ /* 0x0007220000000800 */
[----:B-1----:R-:W-:Y:S02]  /*efb0*/  FFMA2 R10, R106.F32x2.HI_LO, UR37.F32, R0.F32 ;  /* 0x000000256a0a7c49 */ /* 0x002fe40009200000 */
[----:B-----5:R-:W-:Y:S01]  /*efc0*/  @!P0 FMUL R101, R101, R101 ;  /* 0x0000006565658220 */ /* 0x020fe20000400000 */
[----:B------:R-:W-:Y:S02]  /*efd0*/  @!P2 FMUL R4, R4, 0.5 ;  /* 0x3f0000000404a820 */ /* 0x000fe40000400000 */
[----:B------:R-:W-:Y:S01]  /*efe0*/  FSETP.GEU.AND P0, PT, R10, -126, PT ;  /* 0xc2fc00000a00780b */ /* 0x000fe20003f0e000 */
[----:B------:R-:W-:Y:S01]  /*eff0*/  @!P1 FMUL R5, R5, 0.5 ;  /* 0x3f00000005059820 */ /* 0x000fe20000400000 */
[----:B------:R-:W1:Y:S01]  /*f000*/  MUFU.EX2 R104, R6 ;  /* 0x0000000600687308 */ /* 0x000e620000000800 */
[----:B--2---:R-:W-:Y:S01]  /*f010*/  @!P6 FMUL R102, R102, R102 ;  /* 0x000000666666e220 */ /* 0x004fe20000400000 */
[----:B------:R-:W-:-:S06]  /*f020*/  FSETP.GEU.AND P6, PT, R11, -126, PT ;  /* 0xc2fc00000b00780b */ /* 0x000fcc0003fce000 */
[----:B------:R2:W5:Y:S01]  /*f030*/  MUFU.EX2 R105, R7 ;  /* 0x0000000700697308 */ /* 0x0005620000000800 */
[----:B---3--:R-:W-:Y:S02]  /*f040*/  FFMA2 R8, R108.F32x2.HI_LO, UR37.F32, R0.F32 ;  /* 0x000000256c087c49 */ /* 0x008fe40009200000 */
[----:B------:R-:W-:Y:S01]  /*f050*/  @!P0 FMUL R10, R10, 0.5 ;  /* 0x3f0000000a0a8820 */ /* 0x000fe20000400000 */
[----:B----4-:R-:W-:Y:S02]  /*f060*/  @!P5 FMUL R103, R103, R103 ;  /* 0x000000676767d220 */ /* 0x010fe40000400000 */
[----:B------:R-:W-:Y:S01]  /*f070*/  FSETP.GEU.AND P5, PT, R8, -126, PT ;  /* 0xc2fc00000800780b */ /* 0x000fe20003fae000 */
[----:B------:R-:W-:Y:S01]  /*f080*/  @!P6 FMUL R11, R11, 0.5 ;  /* 0x3f0000000b0be820 */ /* 0x000fe20000400000 */
[----:B------:R-:W3:Y:S01]  /*f090*/  MUFU.EX2 R106, R4 ;  /* 0x00000004006a7308 */ /* 0x000ee20000000800 */
[----:B-1----:R-:W-:Y:S01]  /*f0a0*/  @!P4 FMUL R104, R104, R104 ;  /* 0x000000686868c220 */ /* 0x002fe20000400000 */
[----:B------:R-:W-:-:S06]  /*f0b0*/  FSETP.GEU.AND P4, PT, R9, -126, PT ;  /* 0xc2fc00000900780b */ /* 0x000fcc0003f8e000 */
[----:B------:R1:W4:Y:S01]  /*f0c0*/  MUFU.EX2 R107, R5 ;  /* 0x00000005006b7308 */ /* 0x0003220000000800 */
[----:B--2---:R-:W-:Y:S02]  /*f0d0*/  FFMA2 R6, R110.F32x2.HI_LO, UR37.F32, R0.F32 ;  /* 0x000000256e067c49 */ /* 0x004fe40009200000 */
[----:B-----5:R-:W-:Y:S01]  /*f0e0*/  @!P3 FMUL R105, R105, R105 ;  /* 0x000000696969b220 */ /* 0x020fe20000400000 */
[----:B------:R-:W-:Y:S02]  /*f0f0*/  @!P5 FMUL R8, R8, 0.5 ;  /* 0x3f0000000808d820 */ /* 0x000fe40000400000 */
[----:B------:R-:W-:Y:S01]  /*f100*/  FSETP.GEU.AND P3, PT, R6, -126, PT ;  /* 0xc2fc00000600780b */ /* 0x000fe20003f6e000 */
[----:B------:R-:W-:Y:S01]  /*f110*/  @!P4 FMUL R9, R9, 0.5 ;  /* 0x3f0000000909c820 */ /* 0x000fe20000400000 */
[----:B------:R-:W2:Y:S01]  /*f120*/  MUFU.EX2 R108, R10 ;  /* 0x0000000a006c7308 */ /* 0x000ea20000000800 */
[----:B---3--:R-:W-:Y:S01]  /*f130*/  @!P2 FMUL R106, R106, R106 ;  /* 0x0000006a6a6aa220 */ /* 0x008fe20000400000 */
[----:B------:R-:W-:-:S06]  /*f140*/  FSETP.GEU.AND P2, PT, R7, -126, PT ;  /* 0xc2fc00000700780b */ /* 0x000fcc0003f4e000 */
[----:B------:R3:W5:Y:S01]  /*f150*/  MUFU.EX2 R109, R11 ;  /* 0x0000000b006d7308 */ /* 0x0007620000000800 */
[----:B-1----:R-:W-:Y:S02]  /*f160*/  FFMA2 R4, R112.F32x2.HI_LO, UR37.F32, R0.F32 ;  /* 0x0000002570047c49 */ /* 0x002fe40009200000 */
[----:B----4-:R-:W-:Y:S01]  /*f170*/  @!P1 FMUL R107, R107, R107 ;  /* 0x0000006b6b6b9220 */ /* 0x010fe20000400000 */
[----:B------:R-:W-:Y:S02]  /*f180*/  @!P3 FMUL R6, R6, 0.5 ;  /* 0x3f0000000606b820 */ /* 0x000fe40000400000 */
[----:B------:R-:W-:Y:S01]  /*f190*/  FSETP.GEU.AND P1, PT, R4, -126, PT ;  /* 0xc2fc00000400780b */ /* 0x000fe20003f2e000 */
[----:B------:R-:W-:Y:S01]  /*f1a0*/  @!P2 FMUL R7, R7, 0.5 ;  /* 0x3f0000000707a820 */ /* 0x000fe20000400000 */
[----:B------:R-:W1:Y:S01]  /*f1b0*/  MUFU.EX2 R110, R8 ;  /* 0x00000008006e7308 */ /* 0x000e620000000800 */
[----:B--2---:R-:W-:Y:S01]  /*f1c0*/  @!P0 FMUL R108, R108, R108 ;  /* 0x0000006c6c6c8220 */ /* 0x004fe20000400000 */
[----:B------:R-:W-:-:S06]  /*f1d0*/  FSETP.GEU.AND P0, PT, R5, -126, PT ;  /* 0xc2fc00000500780b */ /* 0x000fcc0003f0e000 */
[----:B------:R2:W4:Y:S01]  /*f1e0*/  MUFU.EX2 R111, R9 ;  /* 0x00000009006f7308 */ /* 0x0005220000000800 */
[----:B---3--:R-:W-:Y:S02]  /*f1f0*/  FFMA2 R10, R114.F32x2.HI_LO, UR37.F32, R0.F32 ;  /* 0x00000025720a7c49 */ /* 0x008fe40009200000 */
[----:B------:R-:W-:Y:S01]  /*f200*/  @!P1 FMUL R4, R4, 0.5 ;  /* 0x3f00000004049820 */ /* 0x000fe20000400000 */
[----:B-----5:R-:W-:Y:S02]  /*f210*/  @!P6 FMUL R109, R109, R109 ;  /* 0x0000006d6d6de220 */ /* 0x020fe40000400000 */
        /* <DEDUP_REMOVED lines=23> */
[----:B------:R-:W2:Y:S01]  /*f390*/  MUFU.EX2 R118, R8 ;  /* 0x0000000800767308 */ /* 0x000ea20000000800 */
[----:B---3--:R-:W-:Y:S02]  /*f3a0*/  FFMA2 R4, R120.F32x2.HI_LO, UR37.F32, R0.F32 ;  /* 0x0000002578047c49 */ /* 0x008fe40009200000 */
[----:B----4-:R-:W-:Y:S01]  /*f3b0*/  @!P0 FMUL R115, R115, R115 ;  /* 0x0000007373738220 */ /* 0x010fe20000400000 */
[----:B------:R-:W-:Y:S02]  /*f3c0*/  @!P2 FMUL R6, R6, 0.5 ;  /* 0x3f0000000606a820 */ /* 0x000fe40000400000 */
[----:B------:R-:W-:Y:S01]  /*f3d0*/  FSETP.GEU.AND P0, PT, R4, -126, PT ;  /* 0xc2fc00000400780b */ /* 0x000fe20003f0e000 */
[----:B------:R-:W-:Y:S01]  /*f3e0*/  @!P1 FMUL R7, R7, 0.5 ;  /* 0x3f00000007079820 */ /* 0x000fe20000400000 */
[----:B------:R-:W3:Y:S01]  /*f3f0*/  MUFU.EX2 R116, R10 ;  /* 0x0000000a00747308 */ /* 0x000ee20000000800 */
[----:B-1----:R-:W-:Y:S01]  /*f400*/  @!P5 FMUL R117, R117, R117 ;  /* 0x000000757575d220 */ /* 0x002fe20000400000 */
[----:B------:R-:W-:-:S06]  /*f410*/  FSETP.GEU.AND P5, PT, R150, -126, PT ;  /* 0xc2fc00009600780b */ /* 0x000fcc0003fae000 */
[----:B------:R-:W1:Y:S01]  /*f420*/  MUFU.EX2 R119, R9 ;  /* 0x0000000900777308 */ /* 0x000e620000000800 */
[----:B--2---:R-:W-:Y:S01]  /*f430*/  @!P4 FMUL R118, R118, R118 ;  /* 0x000000767676c220 */ /* 0x004fe20000400000 */
[----:B------:R-:W-:Y:S01]  /*f440*/  FSETP.GEU.AND P4, PT, R151, -126, PT ;  /* 0xc2fc00009700780b */ /* 0x000fe20003f8e000 */
[----:B------:R-:W-:-:S04]  /*f450*/  @!P0 FMUL R4, R4, 0.5 ;  /* 0x3f00000004048820 */ /* 0x000fc80000400000 */
        /* <DEDUP_REMOVED lines=39> */
[----:B------:R-:W-:-:S04]  /*f6d0*/  FSETP.GEU.AND P2, PT, R32, -126, PT ;  /* 0xc2fc00002000780b */ /* 0x000fc80003f4e000 */
[----:B------:R-:W-:Y:S01]  /*f6e0*/  F2FP.BF16.F32.PACK_AB R24, R153, R152 ;  /* 0x000000989918723e */ /* 0x000fe200000010ff */
[----:B------:R-:W-:Y:S01]  /*f6f0*/  @!P3 FMUL R31, R31, 0.5 ;  /* 0x3f0000001f1fb820 */ /* 0x000fe20000400000 */
[----:B------:R-:W3:Y:S01]  /*f700*/  MUFU.EX2 R158, R28 ;  /* 0x0000001c009e7308 */ /* 0x000ee20000000800 */
[----:B-1----:R-:W-:Y:S01]  /*f710*/  @!P1 FMUL R154, R154, R154 ;  /* 0x0000009a9a9a9220 */ /* 0x002fe20000400000 */
[----:B------:R-:W-:-:S05]  /*f720*/  FSETP.GEU.AND P1, PT, R33, -126, PT ;  /* 0xc2fc00002100780b */ /* 0x000fca0003f2e000 */
[----:B------:R-:W-:Y:S01]  /*f730*/  @!P2 FMUL R32, R32, 0.5 ;  /* 0x3f0000002020a820 */ /* 0x000fe20000400000 */
[----:B------:R-:W1:Y:S01]  /*f740*/  MUFU.EX2 R159, R29 ;  /* 0x0000001d009f7308 */ /* 0x000e620000000800 */
[----:B--2---:R-:W-:Y:S01]  /*f750*/  @!P0 FMUL R155, R155, R155 ;  /* 0x0000009b9b9b8220 */ /* 0x004fe20000400000 */
[----:B------:R-:W-:-:S04]  /*f760*/  FSETP.GEU.AND P0, PT, R34, -126, PT ;  /* 0xc2fc00002200780b */ /* 0x000fc80003f0e000 */
[----:B------:R-:W-:Y:S01]  /*f770*/  F2FP.BF16.F32.PACK_AB R25, R155, R154 ;  /* 0x0000009a9b19723e */ /* 0x000fe200000010ff */
[----:B------:R-:W-:Y:S01]  /*f780*/  @!P1 FMUL R33, R33, 0.5 ;  /* 0x3f00000021219820 */ /* 0x000fe20000400000 */
[----:B------:R-:W2:Y:S01]  /*f790*/  MUFU.EX2 R160, R30 ;  /* 0x0000001e00a07308 */ /* 0x000ea20000000800 */
[----:B---3--:R-:W-:Y:S01]  /*f7a0*/  @!P6 FMUL R158, R158, R158 ;  /* 0x0000009e9e9ee220 */ /* 0x008fe20000400000 */
[----:B------:R-:W-:-:S05]  /*f7b0*/  FSETP.GEU.AND P6, PT, R35, -126, PT ;  /* 0xc2fc00002300780b */ /* 0x000fca0003fce000 */
[----:B------:R-:W-:Y:S01]  /*f7c0*/  @!P0 FMUL R34, R34, 0.5 ;  /* 0x3f00000022228820 */ /* 0x000fe20000400000 */
[----:B------:R-:W3:Y:S01]  /*f7d0*/  MUFU.EX2 R161, R31 ;  /* 0x0000001f00a17308 */ /* 0x000ee20000000800 */
[----:B-1----:R-:W-:Y:S01]  /*f7e0*/  @!P5 FMUL R159, R159, R159 ;  /* 0x0000009f9f9fd220 */ /* 0x002fe20000400000 */
[----:B------:R-:W-:-:S04]  /*f7f0*/  FSETP.GEU.AND P5, PT, R36, -126, PT ;  /* 0xc2fc00002400780b */ /* 0x000fc80003fae000 */
[----:B------:R-:W-:Y:S01]  /*f800*/  F2FP.BF16.F32.PACK_AB R26, R159, R158 ;  /* 0x0000009e9f1a723e */ /* 0x000fe200000010ff */
        /* <DEDUP_REMOVED lines=120> */
[----:B------:R-:W-:Y:S02]  /*ff90*/  FSETP.GEU.AND P6, PT, R67, -126, PT ;  /* 0xc2fc00004300780b */ /* 0x000fe40003fce000 */
[----:B------:R-:W-:-:S03]  /*ffa0*/  F2FP.BF16.F32.PACK_AB R60, R129, R128 ;  /* 0x00000080813c723e */ /* 0x000fc600000010ff */
[----:B------:R-:W-:Y:S01]  /*ffb0*/  @!P0 FMUL R66, R66, 0.5 ;  /* 0x3f00000042428820 */ /* 0x000fe20000400000 */
[----:B------:R-:W1:Y:S01]  /*ffc0*/  MUFU.EX2 R189, R63 ;  /* 0x0000003f00bd7308 */ /* 0x000e620000000800 */
[----:B--2---:R-:W-:Y:S01]  /*ffd0*/  @!P5 FMUL R187, R187, R187 ;  /* 0x000000bbbbbbd220 */ /* 0x004fe20000400000 */
[----:B------:R-:W-:Y:S02]  /*ffe0*/  FSETP.GEU.AND P5, PT, R68, -126, PT ;  /* 0xc2fc00004400780b */ /* 0x000fe40003fae000 */
[----:B------:R-:W-:Y:S02]  /*fff0*/  F2FP.BF16.F32.PACK_AB R61, R131, R130 ;  /* 0x00000082833d723e */ /* 0x000fe400000010ff */
[----:B------:R-:W-:Y:S01]  /*10000*/  F2FP.BF16.F32.PACK_AB R40, R187, R186 ;  /* 0x000000babb28723e */ /* 0x000fe200000010ff */
[----:B------:R-:W-:Y:S01]  /*10010*/  @!P6 FMUL R67, R67, 0.5 ;  /* 0x3f0000004343e820 */ /* 0x000fe20000400000 */
[----:B------:R-:W2:Y:S01]  /*10020*/  MUFU.EX2 R42, R64 ;  /* 0x00000040002a7308 */ /* 0x000ea20000000800 */
[----:B---3--:R-:W-:Y:S01]  /*10030*/  @!P4 FMUL R188, R188, R188 ;  /* 0x000000bcbcbcc220 */ /* 0x008fe20000400000 */
[----:B------:R-:W-:-:S02]  /*10040*/  FSETP.GEU.AND P4, PT, R69, -126, PT ;  /* 0xc2fc00004500780b */ /* 0x000fc40003f8e000 */
[----:B------:R-:W-:-:S03]  /*10050*/  F2FP.BF16.F32.PACK_AB R62, R133, R132 ;  /* 0x00000084853e723e */ /* 0x000fc600000010ff */
[----:B------:R-:W-:Y:S01]  /*10060*/  @!P5 FMUL R68, R68, 0.5 ;  /* 0x3f0000004444d820 */ /* 0x000fe20000400000 */
[----:B------:R-:W3:Y:S01]  /*10070*/  MUFU.EX2 R50, R65 ;  /* 0x0000004100327308 */ /* 0x000ee20000000800 */
[----:B-1----:R-:W-:Y:S01]  /*10080*/  @!P3 FMUL R189, R189, R189 ;  /* 0x000000bdbdbdb220 */ /* 0x002fe20000400000 */
[----:B------:R-:W-:Y:S02]  /*10090*/  FSETP.GEU.AND P3, PT, R70, -126, PT ;  /* 0xc2fc00004600780b */ /* 0x000fe40003f6e000 */
[----:B------:R-:W-:Y:S02]  /*100a0*/  F2FP.BF16.F32.PACK_AB R63, R135, R134 ;  /* 0x00000086873f723e */ /* 0x000fe400000010ff */
[----:B------:R-:W-:Y:S01]  /*100b0*/  F2FP.BF16.F32.PACK_AB R41, R189, R188 ;  /* 0x000000bcbd29723e */ /* 0x000fe200000010ff */
[----:B------:R-:W-:Y:S01]  /*100c0*/  @!P4 FMUL R69, R69, 0.5 ;  /* 0x3f0000004545c820 */ /* 0x000fe20000400000 */
[----:B------:R-:W1:Y:S01]  /*100d0*/  MUFU.EX2 R43, R66 ;  /* 0x00000042002b7308 */ /* 0x000e620000000800 */
[----:B--2---:R-:W-:Y:S01]  /*100e0*/  @!P2 FMUL R42, R42, R42 ;  /* 0x0000002a2a2aa220 */ /* 0x004fe20000400000 */
[----:B------:R-:W-:-:S02]  /*100f0*/  FSETP.GEU.AND P2, PT, R71, -126, PT ;  /* 0xc2fc00004700780b */ /* 0x000fc40003f4e000 */
[----:B------:R-:W-:Y:S02]  /*10100*/  F2FP.BF16.F32.PACK_AB R64, R137, R136 ;  /* 0x000000888940723e */ /* 0x000fe400000010ff */
[----:B------:R2:W-:Y:S01]  /*10110*/  STL [R1+0x10], R42 ;  /* 0x0000102a01007387 */ /* 0x0005e20000100800 */
[----:B------:R-:W-:Y:S01]  /*10120*/  @!P3 FMUL R70, R70, 0.5 ;  /* 0x3f0000004646b820 */ /* 0x000fe20000400000 */
[----:B------:R-:W4:Y:S01]  /*10130*/  MUFU.EX2 R49, R67 ;  /* 0x0000004300317308 */ /* 0x000f220000000800 */
[----:B---3--:R-:W-:Y:S01]  /*10140*/  @!P1 FMUL R50, R50, R50 ;  /* 0x0000003232329220 */ /* 0x008fe20000400000 */
[----:B------:R-:W-:Y:S02]  /*10150*/  FSETP.GEU.AND P1, PT, R72, -126, PT ;  /* 0xc2fc00004800780b */ /* 0x000fe40003f2e000 */
[----:B------:R-:W-:Y:S02]  /*10160*/  F2FP.BF16.F32.PACK_AB R65, R139, R138 ;  /* 0x0000008a8b41723e */ /* 0x000fe400000010ff */
[----:B------:R-:W-:Y:S01]  /*10170*/  STL [R1+0x14], R50 ;  /* 0x0000143201007387 */ /* 0x000fe20000100800 */
[----:B------:R-:W-:Y:S01]  /*10180*/  @!P2 FMUL R71, R71, 0.5 ;  /* 0x3f0000004747a820 */ /* 0x000fe20000400000 */
[----:B------:R-:W3:Y:S01]  /*10190*/  MUFU.EX2 R44, R68 ;  /* 0x00000044002c7308 */ /* 0x000ee20000000800 */
[----:B-1----:R-:W-:Y:S01]  /*101a0*/  @!P0 FMUL R43, R43, R43 ;  /* 0x0000002b2b2b8220 */ /* 0x002fe20000400000 */
[----:B------:R-:W-:-:S02]  /*101b0*/  FSETP.GEU.AND P0, PT, R73, -126, PT ;  /* 0xc2fc00004900780b */ /* 0x000fc40003f0e000 */
[----:B------:R-:W-:Y:S02]  /*101c0*/  F2FP.BF16.F32.PACK_AB R66, R141, R140 ;  /* 0x0000008c8d42723e */ /* 0x000fe400000010ff */
[----:B------:R1:W-:Y:S01]  /*101d0*/  STL [R1+0x18], R43 ;  /* 0x0000182b01007387 */ /* 0x0003e20000100800 */
[----:B------:R-:W-:Y:S01]  /*101e0*/  @!P1 FMUL R72, R72, 0.5 ;  /* 0x3f00000048489820 */ /* 0x000fe20000400000 */
[----:B------:R-:W5:Y:S01]  /*101f0*/  MUFU.EX2 R48, R69 ;  /* 0x0000004500307308 */ /* 0x000f620000000800 */
[----:B----4-:R-:W-:Y:S01]  /*10200*/  @!P6 FMUL R49, R49, R49 ;  /* 0x000000313131e220 */ /* 0x010fe20000400000 */
[----:B------:R-:W-:Y:S02]  /*10210*/  FSETP.GEU.AND P6, PT, R74, -126, PT ;  /* 0xc2fc00004a00780b */ /* 0x000fe40003fce000 */
[----:B------:R-:W-:Y:S02]  /*10220*/  F2FP.BF16.F32.PACK_AB R67, R143, R142 ;  /* 0x0000008e8f43723e */ /* 0x000fe400000010ff */
[----:B------:R-:W-:Y:S01]  /*10230*/  STL [R1+0x1c], R49 ;  /* 0x00001c3101007387 */ /* 0x000fe20000100800 */
[----:B------:R-:W-:Y:S01]  /*10240*/  @!P0 FMUL R73, R73, 0.5 ;  /* 0x3f00000049498820 */ /* 0x000fe20000400000 */
[----:B------:R-:W4:Y:S01]  /*10250*/  MUFU.EX2 R45, R70 ;  /* 0x00000046002d7308 */ /* 0x000f220000000800 */
[----:B---3--:R-:W-:Y:S01]  /*10260*/  @!P5 FMUL R44, R44, R44 ;  /* 0x0000002c2c2cd220 */ /* 0x008fe20000400000 */
[----:B------:R-:W-:-:S02]  /*10270*/  FSETP.GEU.AND P5, PT, R75, -126, PT ;  /* 0xc2fc00004b00780b */ /* 0x000fc40003fae000 */
[----:B--2---:R-:W-:Y:S02]  /*10280*/  F2FP.BF16.F32.PACK_AB R42, R50, R42 ;  /* 0x0000002a322a723e */ /* 0x004fe400000010ff */
[----:B------:R2:W-:Y:S01]  /*10290*/  STL [R1+0x20], R44 ;  /* 0x0000202c01007387 */ /* 0x0005e20000100800 */
[----:B------:R-:W-:Y:S01]  /*102a0*/  @!P6 FMUL R74, R74, 0.5 ;  /* 0x3f0000004a4ae820 */ /* 0x000fe20000400000 */
[----:B------:R-:W3:Y:S01]  /*102b0*/  MUFU.EX2 R47, R71 ;  /* 0x00000047002f7308 */ /* 0x000ee20000000800 */
[----:B-----5:R-:W-:Y:S01]  /*102c0*/  @!P4 FMUL R48, R48, R48 ;  /* 0x000000303030c220 */ /* 0x020fe20000400000 */
[----:B------:R-:W-:Y:S02]  /*102d0*/  FSETP.GEU.AND P4, PT, R76, -126, PT ;  /* 0xc2fc00004c00780b */ /* 0x000fe40003f8e000 */
[----:B------:R-:W-:Y:S02]  /*102e0*/  F2FP.BF16.F32.PACK_AB R68, R145, R144 ;  /* 0x000000909144723e */ /* 0x000fe400000010ff */
[----:B------:R-:W-:Y:S01]  /*102f0*/  STL [R1+0x24], R48 ;  /* 0x0000243001007387 */ /* 0x000fe20000100800 */
[----:B------:R-:W-:Y:S01]  /*10300*/  @!P5 FMUL R75, R75, 0.5 ;  /* 0x3f0000004b4bd820 */ /* 0x000fe20000400000 */
[----:B------:R-:W5:Y:S01]  /*10310*/  MUFU.EX2 R5, R72 ;  /* 0x0000004800057308 */ /* 0x000f620000000800 */
[----:B----4-:R-:W-:Y:S01]  /*10320*/  @!P3 FMUL R45, R45, R45 ;  /* 0x0000002d2d2db220 */ /* 0x010fe20000400000 */
[----:B------:R-:W-:-:S02]  /*10330*/  FSETP.GEU.AND P3, PT, R77, -126, PT ;  /* 0xc2fc00004d00780b */ /* 0x000fc40003f6e000 */
[----:B-1----:R-:W-:Y:S02]  /*10340*/  F2FP.BF16.F32.PACK_AB R43, R49, R43 ;  /* 0x0000002b312b723e */ /* 0x002fe400000010ff */
        /* <DEDUP_REMOVED lines=9> */
[----:B-----5:R-:W-:Y:S01]  /*103e0*/  @!P1 FMUL R5, R5, R5 ;  /* 0x0000000505059220 */ /* 0x020fe20000400000 */
[----:B------:R-:W-:-:S02]  /*103f0*/  FSETP.GEU.AND P1, PT, R79, -126, PT ;  /* 0xc2fc00004f00780b */ /* 0x000fc40003f2e000 */
[----:B--2---:R-:W-:Y:S02]  /*10400*/  F2FP.BF16.F32.PACK_AB R44, R48, R44 ;  /* 0x0000002c302c723e */ /* 0x004fe400000010ff */
[----:B------:R-:W-:Y:S01]  /*10410*/  STL [R1+0x30], R5 ;  /* 0x0000300501007387 */ /* 0x000fe20000100800 */
[----:B------:R-:W-:Y:S01]  /*10420*/  @!P2 FMUL R78, R78, 0.5 ;  /* 0x3f0000004e4ea820 */ /* 0x000fe20000400000 */
[----:B------:R-:W2:Y:S01]  /*10430*/  MUFU.EX2 R4, R75 ;  /* 0x0000004b00047308 */ /* 0x000ea20000000800 */
[----:B----4-:R-:W-:Y:S01]  /*10440*/  @!P0 FMUL R46, R46, R46 ;  /* 0x0000002e2e2e8220 */ /* 0x010fe20000400000 */
[----:B------:R-:W-:Y:S02]  /*10450*/  FSETP.GEU.AND P0, PT, R80, -126, PT ;  /* 0xc2fc00005000780b */ /* 0x000fe40003f0e000 */
[----:B------:R-:W-:Y:S02]  /*10460*/  F2FP.BF16.F32.PACK_AB R70, R149, R148 ;  /* 0x000000949546723e */ /* 0x000fe400000010ff */
[----:B------:R4:W-:Y:S01]  /*10470*/  STL [R1+0x34], R46 ;  /* 0x0000342e01007387 */ /* 0x0009e20000100800 */
[----:B------:R-:W-:Y:S01]  /*10480*/  @!P1 FMUL R79, R79, 0.5 ;  /* 0x3f0000004f4f9820 */ /* 0x000fe20000400000 */
[----:B------:R-:W5:Y:S01]  /*10490*/  MUFU.EX2 R9, R76 ;  /* 0x0000004c00097308 */ /* 0x000f620000000800 */
[----:B---3--:R-:W-:Y:S01]  /*104a0*/  @!P6 FMUL R7, R7, R7 ;  /* 0x000000070707e220 */ /* 0x008fe20000400000 */
[----:B------:R-:W-:-:S02]  /*104b0*/  FSETP.GEU.AND P6, PT, R81, -126, PT ;  /* 0xc2fc00005100780b */ /* 0x000fc40003fce000 */
[----:B-1----:R-:W-:Y:S02]  /*104c0*/  F2FP.BF16.F32.PACK_AB R45, R47, R45 ;  /* 0x0000002d2f2d723e */ /* 0x002fe400000010ff */
[----:B------:R1:W-:Y:S01]  /*104d0*/  STL [R1+0x38], R7 ;  /* 0x0000380701007387 */ /* 0x0003e20000100800 */
[----:B------:R-:W-:Y:S01]  /*104e0*/  @!P0 FMUL R80, R80, 0.5 ;  /* 0x3f00000050508820 */ /* 0x000fe20000400000 */
[----:B------:R-:W3:Y:S01]  /*104f0*/  MUFU.EX2 R6, R77 ;  /* 0x0000004d00067308 */ /* 0x000ee20000000800 */
[----:B--2---:R-:W-:Y:S01]  /*10500*/  @!P5 FMUL R4, R4, R4 ;  /* 0x000000040404d220 */ /* 0x004fe20000400000 */
[----:B------:R-:W-:Y:S02]  /*10510*/  FSETP.GEU.AND P5, PT, R82, -126, PT ;  /* 0xc2fc00005200780b */ /* 0x000fe40003fae000 */
[----:B------:R-:W-:Y:S02]  /*10520*/  F2FP.BF16.F32.PACK_AB R71, R93, R92 ;  /* 0x0000005c5d47723e */ /* 0x000fe400000010ff */
[----:B------:R1:W-:Y:S01]  /*10530*/  STL [R1+0x3c], R4 ;  /* 0x00003c0401007387 */ /* 0x0003e20000100800 */
[----:B------:R-:W-:Y:S01]  /*10540*/  @!P6 FMUL R81, R81, 0.5 ;  /* 0x3f0000005151e820 */ /* 0x000fe20000400000 */
[----:B------:R-:W2:Y:S01]  /*10550*/  MUFU.EX2 R11, R78 ;  /* 0x0000004e000b7308 */ /* 0x000ea20000000800 */
[----:B-----5:R-:W-:Y:S01]  /*10560*/  @!P4 FMUL R9, R9, R9 ;  /* 0x000000090909c220 */ /* 0x020fe20000400000 */
[----:B------:R-:W-:-:S02]  /*10570*/  FSETP.GEU.AND P4, PT, R83, -126, PT ;  /* 0xc2fc00005300780b */ /* 0x000fc40003f8e000 */
[----:B------:R-:W-:Y:S02]  /*10580*/  F2FP.BF16.F32.PACK_AB R72, R95, R94 ;  /* 0x0000005e5f48723e */ /* 0x000fe400000010ff */
[----:B------:R1:W-:Y:S01]  /*10590*/  STL [R1+0x40], R9 ;  /* 0x0000400901007387 */ /* 0x0003e20000100800 */
[----:B------:R-:W-:Y:S01]  /*105a0*/  @!P5 FMUL R82, R82, 0.5 ;  /* 0x3f0000005252d820 */ /* 0x000fe20000400000 */
[----:B------:R-:W5:Y:S01]  /*105b0*/  MUFU.EX2 R8, R79 ;  /* 0x0000004f00087308 */ /* 0x000f620000000800 */
[----:B---3--:R-:W-:Y:S01]  /*105c0*/  @!P3 FMUL R6, R6, R6 ;  /* 0x000000060606b220 */ /* 0x008fe20000400000 */
[----:B------:R-:W-:Y:S02]  /*105d0*/  FSETP.GEU.AND P3, PT, R84, -126, PT ;  /* 0xc2fc00005400780b */ /* 0x000fe40003f6e000 */
[----:B------:R-:W-:Y:S02]  /*105e0*/  F2FP.BF16.F32.PACK_AB R73, R97, R96 ;  /* 0x000000606149723e */ /* 0x000fe400000010ff */
[----:B------:R1:W-:Y:S01]  /*105f0*/  STL [R1+0x44], R6 ;  /* 0x0000440601007387 */ /* 0x0003e20000100800 */
[----:B------:R-:W-:Y:S01]  /*10600*/  @!P4 FMUL R83, R83, 0.5 ;  /* 0x3f0000005353c820 */ /* 0x000fe20000400000 */
[----:B------:R-:W3:Y:S01]  /*10610*/  MUFU.EX2 R157, R80 ;  /* 0x00000050009d7308 */ /* 0x000ee20000000800 */
[----:B--2---:R-:W-:Y:S01]  /*10620*/  @!P2 FMUL R11, R11, R11 ;  /* 0x0000000b0b0ba220 */ /* 0x004fe20000400000 */
[----:B------:R-:W-:-:S02]  /*10630*/  FSETP.GEU.AND P2, PT, R85, -126, PT ;  /* 0xc2fc00005500780b */ /* 0x000fc40003f4e000 */
[----:B------:R-:W-:Y:S02]  /*10640*/  F2FP.BF16.F32.PACK_AB R74, R99, R98 ;  /* 0x00000062634a723e */ /* 0x000fe400000010ff */
[----:B------:R1:W-:Y:S01]  /*10650*/  STL [R1+0x48], R11 ;  /* 0x0000480b01007387 */ /* 0x0003e20000100800 */
[----:B------:R-:W-:Y:S01]  /*10660*/  @!P3 FMUL R84, R84, 0.5 ;  /* 0x3f0000005454b820 */ /* 0x000fe20000400000 */
[----:B------:R-:W2:Y:S01]  /*10670*/  MUFU.EX2 R10, R81 ;  /* 0x00000051000a7308 */ /* 0x000ea20000000800 */
[----:B-----5:R-:W-:Y:S01]  /*10680*/  @!P1 FMUL R8, R8, R8 ;  /* 0x0000000808089220 */ /* 0x020fe20000400000 */
[----:B------:R-:W-:Y:S02]  /*10690*/  FSETP.GEU.AND P1, PT, R86, -126, PT ;  /* 0xc2fc00005600780b */ /* 0x000fe40003f2e000 */
[----:B------:R-:W-:Y:S02]  /*106a0*/  F2FP.BF16.F32.PACK_AB R75, R101, R100 ;  /* 0x00000064654b723e */ /* 0x000fe400000010ff */
[----:B------:R1:W-:Y:S01]  /*106b0*/  STL [R1+0x4c], R8 ;  /* 0x00004c0801007387 */ /* 0x0003e20000100800 */
[----:B------:R-:W-:Y:S01]  /*106c0*/  @!P2 FMUL R85, R85, 0.5 ;  /* 0x3f0000005555a820 */ /* 0x000fe20000400000 */
[----:B------:R-:W5:Y:S01]  /*106d0*/  MUFU.EX2 R20, R82 ;  /* 0x0000005200147308 */ /* 0x000f620000000800 */
[----:B---3--:R-:W-:Y:S01]  /*106e0*/  @!P0 FMUL R157, R157, R157 ;  /* 0x0000009d9d9d8220 */ /* 0x008fe20000400000 */
[----:B------:R-:W-:-:S02]  /*106f0*/  FSETP.GEU.AND P0, PT, R87, -126, PT ;  /* 0xc2fc00005700780b */ /* 0x000fc40003f0e000 */
[----:B------:R-:W-:Y:S02]  /*10700*/  F2FP.BF16.F32.PACK_AB R76, R103, R102 ;  /* 0x00000066674c723e */ /* 0x000fe400000010ff */
[----:B------:R1:W-:Y:S01]  /*10710*/  STL [R1+0x50], R157 ;  /* 0x0000509d01007387 */ /* 0x0003e20000100800 */
[----:B------:R-:W-:Y:S01]  /*10720*/  @!P1 FMUL R86, R86, 0.5 ;  /* 0x3f00000056569820 */ /* 0x000fe20000400000 */
[----:B------:R-:W3:Y:S01]  /*10730*/  MUFU.EX2 R21, R83 ;  /* 0x0000005300157308 */ /* 0x000ee20000000800 */
[----:B--2---:R-:W-:Y:S01]  /*10740*/  @!P6 FMUL R10, R10, R10 ;  /* 0x0000000a0a0ae220 */ /* 0x004fe20000400000 */
[----:B------:R-:W-:Y:S02]  /*10750*/  LOP3.LUT P6, RZ, R3, 0x3, R2, 0x48, !PT ;  /* 0x0000000303ff7812 */ /* 0x000fe400078c4802 */
[----:B------:R-:W-:Y:S02]  /*10760*/  F2FP.BF16.F32.PACK_AB R77, R105, R104 ;  /* 0x00000068694d723e */ /* 0x000fe400000010ff */
[----:B------:R1:W-:Y:S01]  /*10770*/  STL [R1+0x54], R10 ;  /* 0x0000540a01007387 */ /* 0x0003e20000100800 */
[----:B------:R-:W-:Y:S01]  /*10780*/  @!P0 FMUL R87, R87, 0.5 ;  /* 0x3f00000057578820 */ /* 0x000fe20000400000 */
[----:B------:R-:W2:Y:S01]  /*10790*/  MUFU.EX2 R14, R84 ;  /* 0x00000054000e7308 */ /* 0x000ea20000000800 */
[----:B-----5:R-:W-:Y:S01]  /*107a0*/  @!P5 FMUL R20, R20, R20 ;  /* 0x000000141414d220 */ /* 0x020fe20000400000 */
[----:B------:R-:W-:-:S02]  /*107b0*/  F2FP.BF16.F32.PACK_AB R78, R107, R106 ;  /* 0x0000006a6b4e723e */ /* 0x000fc400000010ff */
[----:B------:R-:W-:Y:S02]  /*107c0*/  F2FP.BF16.F32.PACK_AB R79, R109, R108 ;  /* 0x0000006c6d4f723e */ /* 0x000fe400000010ff */
[----:B------:R1:W-:Y:S01]  /*107d0*/  STL [R1+0x58], R20 ;  /* 0x0000581401007387 */ /* 0x0003e20000100800 */
[----:B------:R-:W-:Y:S01]  /*107e0*/  F2FP.BF16.F32.PACK_AB R80, R111, R110 ;  /* 0x0000006e6f50723e */ /* 0x000fe200000010ff */
[----:B------:R-:W5:Y:S01]  /*107f0*/  MUFU.EX2 R15, R85 ;  /* 0x00000055000f7308 */ /* 0x000f620000000800 */
[----:B---3--:R-:W-:Y:S01]  /*10800*/  @!P4 FMUL R21, R21, R21 ;  /* 0x000000151515c220 */ /* 0x008fe20000400000 */
[----:B------:R-:W-:Y:S02]  /*10810*/  F2FP.BF16.F32.PACK_AB R81, R113, R112 ;  /* 0x000000707151723e */ /* 0x000fe400000010ff */
[----:B------:R-:W-:Y:S02]  /*10820*/  F2FP.BF16.F32.PACK_AB R82, R115, R114 ;  /* 0x000000727352723e */ /* 0x000fe400000010ff */
[----:B------:R1:W-:Y:S01]  /*10830*/  STL [R1+0x5c], R21 ;  /* 0x00005c1501007387 */ /* 0x0003e20000100800 */
[----:B------:R-:W-:Y:S01]  /*10840*/  F2FP.BF16.F32.PACK_AB R83, R117, R116 ;  /* 0x000000747553723e */ /* 0x000fe200000010ff */
[----:B------:R-:W3:Y:S01]  /*10850*/  MUFU.EX2 R12, R86 ;  /* 0x00000056000c7308 */ /* 0x000ee20000000800 */
[----:B--2---:R-:W-:Y:S01]  /*10860*/  @!P3 FMUL R14, R14, R14 ;  /* 0x0000000e0e0eb220 */ /* 0x004fe20000400000 */
[----:B------:R-:W-:-:S02]  /*10870*/  F2FP.BF16.F32.PACK_AB R84, R119, R118 ;  /* 0x000000767754723e */ /* 0x000fc400000010ff */
[----:B----4-:R-:W-:Y:S02]  /*10880*/  F2FP.BF16.F32.PACK_AB R46, R46, R5 ;  /* 0x000000052e2e723e */ /* 0x010fe400000010ff */
[----:B------:R1:W-:Y:S01]  /*10890*/  STL [R1+0x68], R14 ;  /* 0x0000680e01007387 */ /* 0x0003e20000100800 */
[----:B------:R-:W-:Y:S01]  /*108a0*/  F2FP.BF16.F32.PACK_AB R47, R4, R7 ;  /* 0x00000007042f723e */ /* 0x000fe200000010ff */
[----:B------:R-:W2:Y:S01]  /*108b0*/  MUFU.EX2 R13, R87 ;  /* 0x00000057000d7308 */ /* 0x000ea20000000800 */
[----:B-----5:R-:W-:Y:S01]  /*108c0*/  @!P2 FMUL R15, R15, R15 ;  /* 0x0000000f0f0fa220 */ /* 0x020fe20000400000 */
[----:B------:R-:W-:Y:S02]  /*108d0*/  F2FP.BF16.F32.PACK_AB R85, R121, R120 ;  /* 0x000000787955723e */ /* 0x000fe400000010ff */
[----:B------:R-:W-:Y:S02]  /*108e0*/  F2FP.BF16.F32.PACK_AB R48, R6, R9 ;  /* 0x000000090630723e */ /* 0x000fe400000010ff */
[----:B------:R1:W-:Y:S01]  /*108f0*/  STL [R1+0x6c], R15 ;  /* 0x00006c0f01007387 */ /* 0x0003e20000100800 */
[----:B------:R-:W-:Y:S01]  /*10900*/  F2FP.BF16.F32.PACK_AB R49, R8, R11 ;  /* 0x0000000b0831723e */ /* 0x000fe200000010ff */
[----:B---3--:R-:W-:Y:S01]  /*10910*/  @!P1 FMUL R12, R12, R12 ;  /* 0x0000000c0c0c9220 */ /* 0x008fe20000400000 */
[----:B------:R-:W-:-:S02]  /*10920*/  F2FP.BF16.F32.PACK_AB R86, R123, R122 ;  /* 0x0000007a7b56723e */ /* 0x000fc400000010ff */
[----:B------:R-:W-:Y:S02]  /*10930*/  F2FP.BF16.F32.PACK_AB R50, R10, R157 ;  /* 0x0000009d0a32723e */ /* 0x000fe400000010ff */
[----:B------:R1:W-:Y:S01]  /*10940*/  STL [R1+0x60], R12 ;  /* 0x0000600c01007387 */ /* 0x0003e20000100800 */
[----:B------:R-:W-:Y:S01]  /*10950*/  F2FP.BF16.F32.PACK_AB R51, R21, R20 ;  /* 0x000000141533723e */ /* 0x000fe200000010ff */
[----:B--2---:R-:W-:Y:S01]  /*10960*/  @!P0 FMUL R13, R13, R13 ;  /* 0x0000000d0d0d8220 */ /* 0x004fe20000400000 */
[----:B------:R-:W-:Y:S02]  /*10970*/  F2FP.BF16.F32.PACK_AB R87, R151, R150 ;  /* 0x000000969757723e */ /* 0x000fe400000010ff */
[----:B------:R-:W-:Y:S02]  /*10980*/  F2FP.BF16.F32.PACK_AB R52, R15, R14 ;  /* 0x0000000e0f34723e */ /* 0x000fe400000010ff */
[----:B------:R1:W-:Y:S01]  /*10990*/  STL [R1+0x64], R13 ;  /* 0x0000640d01007387 */ /* 0x0003e20000100800 */
[----:B------:R-:W-:Y:S01]  /*109a0*/  F2FP.BF16.F32.PACK_AB R53, R13, R12 ;  /* 0x0000000c0d35723e */ /* 0x000fe200000010ff */
[----:B------:R-:W-:Y:S06]  /*109b0*/  @!P6 BRA `(.L_x_248) ;  /* 0x000000000040e947 */ /* 0x000fec0003800000 */
[----:B------:R-:W-:Y:S01]  /*109c0*/  MOV R2, 0x8 ;  /* 0x0000000800027802 */ /* 0x000fe20000000f00 */
[----:B------:R-:W2:Y:S01]  /*109d0*/  LDCU.64 UR6, c[0x4][0xb0] ;  /* 0x01001600ff0677ac */ /* 0x000ea20008000a00 */
[----:B-1----:R-:W-:Y:S02]  /*109e0*/  HFMA2 R12, -RZ, RZ, 0, 5.9604644775390625e-08 ;  /* 0x00000001ff0c7431 */ /* 0x002fe400000001ff */
[----:B------:R-:W-:Y:S01]  /*109f0*/  IMAD.MOV.U32 R8, RZ, RZ, 0x1be ;  /* 0x000001beff087424 */ /* 0x000fe200078e00ff */
[----:B------:R-:W1:Y:S01]  /*10a00*/  LDCU.64 UR4, c[0x4][0xb8] ;  /* 0x01001700ff0477ac */ /* 0x000e620008000a00 */
[----:B------:R-:W3:Y:S01]  /*10a10*/  LDC.64 R2, c[0x4][R2] ;  /* 0x0100000002027b82 */ /* 0x000ee20000000a00 */
[----:B------:R-:W-:Y:S01]  /*10a20*/  IMAD.MOV.U32 R13, RZ, RZ, RZ ;  /* 0x000000ffff0d7224 */ /* 0x000fe200078e00ff */
[----:B------:R-:W4:Y:S01]  /*10a30*/  LDCU.64 UR8, c[0x4][0x20] ;  /* 0x01000400ff0877ac */ /* 0x000f220008000a00 */
[----:B--2---:R-:W-:Y:S01]  /*10a40*/  IMAD.U32 R4, RZ, RZ, UR6 ;  /* 0x00000006ff047e24 */ /* 0x004fe2000f8e00ff */
[----:B------:R-:W-:Y:S01]  /*10a50*/  MOV R5, UR7 ;  /* 0x0000000700057c02 */ /* 0x000fe20008000f00 */
[----:B-1----:R-:W-:Y:S01]  /*10a60*/  IMAD.U32 R6, RZ, RZ, UR4 ;  /* 0x00000004ff067e24 */ /* 0x002fe2000f8e00ff */
[----:B------:R-:W-:Y:S01]  /*10a70*/  MOV R7, UR5 ;  /* 0x0000000500077c02 */ /* 0x000fe20008000f00 */
[----:B----4-:R-:W-:Y:S01]  /*10a80*/  IMAD.U32 R10, RZ, RZ, UR8 ;  /* 0x00000008ff0a7e24 */ /* 0x010fe2000f8e00ff */
[----:B------:R-:W-:-:S02]  /*10a90*/  MOV R11, UR9 ;  /* 0x00000009000b7c02 */ /* 0x000fc40008000f00 */
[----:B------:R-:W-:-:S07]  /*10aa0*/  LEPC R20, `(.L_x_248) ;  /* 0x000000001014794e */ /* 0x000fce0000000000 */
[----:B---3--:R-:W-:Y:S05]  /*10ab0*/  CALL.ABS.NOINC R2 ;  /* 0x0000000002007343 */ /* 0x008fea0003c00000 */
.L_x_248:
[C---:B------:R-:W-:Y:S01]  /*10ac0*/  FSETP.NEU.AND P0, PT, R17.reuse, -INF , PT ;  /* 0xff8000001100780b */ /* 0x040fe20003f0d000 */
[----:B------:R-:W2:Y:S01]  /*10ad0*/  S2R R2, SR_TID.X ;  /* 0x0000000000027919 */ /* 0x000ea20000002100 */
[----:B------:R-:W-:Y:S05]  /*10ae0*/  WARPSYNC.ALL ;  /* 0x0000000000007948 */ /* 0x000fea0003800000 */
[----:B------:R-:W-:Y:S01]  /*10af0*/  FSEL R0, R17, RZ, P0 ;  /* 0x000000ff11007208 */ /* 0x000fe20000000000 */
[----:B------:R-:W-:Y:S01]  /*10b00*/  UIADD3 UR4, UPT, UPT, UR40, 0x20, URZ ;  /* 0x0000002028047890 */ /* 0x000fe2000fffe0ff */
[----:B------:R3:W-:Y:S03]  /*10b10*/  STTM.x32 tmem[UR40], R56 ;  /* 0x00000038000079ed */ /* 0x0007e600082c0028 */
[----:B------:R-:W-:Y:S01]  /*10b20*/  FMUL R0, R0, -UR37 ;  /* 0x8000002500007c20 */ /* 0x000fe20008400000 */
[----:B------:R-:W-:-:S03]  /*10b30*/  USHF.R.U32.HI UR4, URZ, 0x15, UR4 ;  /* 0x00000015ff047899 */ /* 0x000fc60008011604 */
[--C-:B------:R-:W-:Y:S02]  /*10b40*/  FFMA2 R88, R88.F32x2.HI_LO, UR37.F32, R0.reuse.F32 ;  /* 0x0000002558587c49 */ /* 0x100fe40009200000 */
[----:B------:R-:W-:Y:S01]  /*10b50*/  FFMA2 R90, R90.F32x2.HI_LO, UR37.F32, R0.F32 ;  /* 0x000000255a5a7c49 */ /* 0x000fe20009200000 */
[----:B------:R-:W-:Y:S02]  /*10b60*/  MOV R3, UR4 ;  /* 0x0000000400037c02 */ /* 0x000fe40008000f00 */
[----:B------:R-:W-:Y:S02]  /*10b70*/  FSETP.GEU.AND P4, PT, R88, -126, PT ;  /* 0xc2fc00005800780b */ /* 0x000fe40003f8e000 */
[----:B------:R-:W-:Y:S02]  /*10b80*/  FSETP.GEU.AND P3, PT, R89, -126, PT ;  /* 0xc2fc00005900780b */ /* 0x000fe40003f6e000 */
[----:B------:R-:W-:Y:S02]  /*10b90*/  FSETP.GEU.AND P2, PT, R90, -126, PT ;  /* 0xc2fc00005a00780b */ /* 0x000fe40003f4e000 */
[----:B------:R-:W-:-:S07]  /*10ba0*/  FSETP.GEU.AND P1, PT, R91, -126, PT ;  /* 0xc2fc00005b00780b */ /* 0x000fce0003f2e000 */
[----:B------:R-:W-:Y:S02]  /*10bb0*/  @!P4 FMUL R88, R88, 0.5 ;  /* 0x3f0000005858c820 */ /* 0x000fe40000400000 */
[----:B------:R-:W-:Y:S02]  /*10bc0*/  @!P3 FMUL R89, R89, 0.5 ;  /* 0x3f0000005959b820 */ /* 0x000fe40000400000 */
[----:B------:R-:W-:Y:S02]  /*10bd0*/  @!P2 FMUL R90, R90, 0.5 ;  /* 0x3f0000005a5aa820 */ /* 0x000fe40000400000 */
[----:B------:R-:W-:Y:S01]  /*10be0*/  @!P1 FMUL R91, R91, 0.5 ;  /* 0x3f0000005b5b9820 */ /* 0x000fe20000400000 */
[----:B---3--:R-:W3:Y:S01]  /*10bf0*/  MUFU.EX2 R58, R88 ;  /* 0x00000058003a7308 */ /* 0x008ee20000000800 */
[----:B--2---:R-:W-:-:S04]  /*10c00*/  SHF.R.U32.HI R60, RZ, 0x5, R2 ;  /* 0x00000005ff3c7819 */ /* 0x004fc80000011602 */
[----:B------:R-:W-:-:S03]  /*10c10*/  LOP3.LUT P0, RZ, R3, 0x3, R60, 0x48, !PT ;  /* 0x0000000303ff7812 */ /* 0x000fc6000780483c */
[----:B------:R-:W2:Y:S08]  /*10c20*/  MUFU.EX2 R59, R89 ;  /* 0x00000059003b7308 */ /* 0x000eb00000000800 */
[----:B------:R-:W4:Y:S01]  /*10c30*/  MUFU.EX2 R56, R90 ;  /* 0x0000005a00387308 */ /* 0x000f220000000800 */
[----:B---3--:R-:W-:-:S07]  /*10c40*/  @!P4 FMUL R58, R58, R58 ;  /* 0x0000003a3a3ac220 */ /* 0x008fce0000400000 */
[----:B------:R-:W3:Y:S01]  /*10c50*/  MUFU.EX2 R57, R91 ;  /* 0x0000005b00397308 */ /* 0x000ee20000000800 */
[----:B--2---:R-:W-:-:S05]  /*10c60*/  @!P3 FMUL R59, R59, R59 ;  /* 0x0000003b3b3bb220 */ /* 0x004fca0000400000 */
[----:B------:R-:W-:Y:S01]  /*10c70*/  F2FP.BF16.F32.PACK_AB R54, R59, R58 ;  /* 0x0000003a3b36723e */ /* 0x000fe200000010ff */
[----:B----4-:R-:W-:Y:S01]  /*10c80*/  @!P2 FMUL R56, R56, R56 ;  /* 0x000000383838a220 */ /* 0x010fe20000400000 */
[----:B---3--:R-:W-:-:S05]  /*10c90*/  @!P1 FMUL R57, R57, R57 ;  /* 0x0000003939399220 */ /* 0x008fca0000400000 */
[----:B------:R-:W-:Y:S01]  /*10ca0*/  F2FP.BF16.F32.PACK_AB R55, R57, R56 ;  /* 0x000000383937723e */ /* 0x000fe200000010ff */
[----:B------:R-:W-:Y:S06]  /*10cb0*/  @!P0 BRA `(.L_x_249) ;  /* 0x0000000000408947 */ /* 0x000fec0003800000 */
[----:B-1----:R-:W-:Y:S01]  /*10cc0*/  MOV R14, 0x8 ;  /* 0x00000008000e7802 */ /* 0x002fe20000000f00 */
[----:B------:R-:W1:Y:S01]  /*10cd0*/  LDCU.64 UR8, c[0x4][0xb0] ;  /* 0x01001600ff0877ac */ /* 0x000e620008000a00 */
[----:B------:R-:W-:Y:S02]  /*10ce0*/  HFMA2 R12, -RZ, RZ, 0, 5.9604644775390625e-08 ;  /* 0x00000001ff0c7431 */ /* 0x000fe400000001ff */
[----:B------:R-:W-:Y:S01]  /*10cf0*/  IMAD.MOV.U32 R8, RZ, RZ, 0x1be ;  /* 0x000001beff087424 */ /* 0x000fe200078e00ff */
[----:B------:R-:W2:Y:S01]  /*10d00*/  LDCU.64 UR6, c[0x4][0xb8] ;  /* 0x01001700ff0677ac */ /* 0x000ea20008000a00 */
[----:B------:R-:W3:Y:S01]  /*10d10*/  LDC.64 R14, c[0x4][R14] ;  /* 0x010000000e0e7b82 */ /* 0x000ee20000000a00 */
[----:B------:R-:W-:Y:S01]  /*10d20*/  IMAD.MOV.U32 R13, RZ, RZ, RZ ;  /* 0x000000ffff0d7224 */ /* 0x000fe200078e00ff */
[----:B------:R-:W4:Y:S01]  /*10d30*/  LDCU.64 UR4, c[0x4][0x20] ;  /* 0x01000400ff0477ac */ /* 0x000f220008000a00 */
[----:B-1----:R-:W-:Y:S01]  /*10d40*/  IMAD.U32 R4, RZ, RZ, UR8 ;  /* 0x00000008ff047e24 */ /* 0x002fe2000f8e00ff */
[----:B------:R-:W-:Y:S01]  /*10d50*/  MOV R5, UR9 ;  /* 0x0000000900057c02 */ /* 0x000fe20008000f00 */
[----:B--2---:R-:W-:Y:S01]  /*10d60*/  IMAD.U32 R6, RZ, RZ, UR6 ;  /* 0x00000006ff067e24 */ /* 0x004fe2000f8e00ff */
[----:B------:R-:W-:Y:S01]  /*10d70*/  MOV R7, UR7 ;  /* 0x0000000700077c02 */ /* 0x000fe20008000f00 */
[----:B----4-:R-:W-:Y:S01]  /*10d80*/  IMAD.U32 R10, RZ, RZ, UR4 ;  /* 0x00000004ff0a7e24 */ /* 0x010fe2000f8e00ff */
[----:B------:R-:W-:-:S02]  /*10d90*/  MOV R11, UR5 ;  /* 0x00000005000b7c02 */ /* 0x000fc40008000f00 */
[----:B------:R-:W-:-:S07]  /*10da0*/  LEPC R20, `(.L_x_249) ;  /* 0x000000001014794e */ /* 0x000fce0000000000 */
[----:B---3--:R-:W-:Y:S05]  /*10db0*/  CALL.ABS.NOINC R14 ;  /* 0x000000000e007343 */ /* 0x008fea0003c00000 */
.L_x_249:
[----:B------:R-:W-:Y:S01]  /*10dc0*/  MOV R0, UR47 ;  /* 0x0000002f00007c02 */ /* 0x000fe20008000f00 */
[----:B------:R-:W-:Y:S05]  /*10dd0*/  WARPSYNC.ALL ;  /* 0x0000000000007948 */ /* 0x000fea0003800000 */
[----:B------:R-:W-:Y:S01]  /*10de0*/  ISETP.GT.U32.AND P1, PT, R0, 0x1, PT ;  /* 0x000000010000780c */ /* 0x000fe20003f24070 */
[----:B------:R2:W-:Y:S01]  /*10df0*/  STTM.x32 tmem[UR40+0x20], R24 ;  /* 0x00002018000079ed */ /* 0x0005e200082c0028 */
[----:B------:R-:W3:Y:S11]  /*10e00*/  FENCE.VIEW.ASYNC.T ;  /* 0x00000000000073c6 */ /* 0x000ef60000000200 */
[----:B------:R-:W-:Y:S05]  /*10e10*/  @P1 BRA `(.L_x_250) ;  /* 0x0000000000081947 */ /* 0x000fea0003800000 */
[----:B------:R-:W-:Y:S05]  /*10e20*/  BPT.TRAP 0x1 ;  /* 0x000000040000795c */ /* 0x000fea0000300000 */
[----:B------:R-:W-:Y:S05]  /*10e30*/  BPT.TRAP 0x1 ;  /* 0x000000040000795c */ /* 0x000fea0000300000 */
.L_x_250:
[----:B------:R-:W4:Y:S01]  /*10e40*/  S2UR UR4, SR_CgaCtaId ;  /* 0x00000000000479c3 */ /* 0x000f220000008800 */
[----:B------:R-:W-:Y:S01]  /*10e50*/  UISETP.NE.AND UP0, UPT, UR56, URZ, UPT ;  /* 0x000000ff3800728c */ /* 0x000fe2000bf05270 */
[----:B------:R-:W-:Y:S02]  /*10e60*/  UMOV UR5, 0x400 ;  /* 0x0000040000057882 */ /* 0x000fe40000000000 */
[----:B----4-:R-:W-:-:S04]  /*10e70*/  ULEA UR4, UR4, UR5, 0x18 ;  /* 0x0000000504047291 */ /* 0x010fc8000f8ec0ff */
[----:B------:R-:W-:-:S04]  /*10e80*/  UIADD3 UR5, UPT, UPT, UR4, 0x1c068, URZ ;  /* 0x0001c06804057890 */ /* 0x000fc8000fffe0ff */
[----:B------:R-:W-:-:S04]  /*10e90*/  @UP0 UIADD3 UR5, UPT, UPT, UR4, 0x1c058, URZ ;  /* 0x0001c05804050890 */ /* 0x000fc8000fffe0ff */
[----:B------:R-:W-:-:S09]  /*10ea0*/  UPRMT UR5, UR43, 0x654, UR5 ;  /* 0x000006542b057896 */ /* 0x000fd20008000005 */
[----:B---3--:R-:W-:Y:S01]  /*10eb0*/  SYNCS.ARRIVE.TRANS64.RED.A1T0 RZ, [UR5], RZ ;  /* 0x000000ffffff79a7 */ /* 0x008fe20008100405 */
[----:B------:R-:W-:-:S04]  /*10ec0*/  USEL UR5, UR51, UR54, UP0 ;  /* 0x0000003633057287 */ /* 0x000fc80008000000 */
[----:B------:R-:W-:-:S04]  /*10ed0*/  ULOP3.LUT UR5, UR5, 0x1, URZ, 0x3c, !UPT ;  /* 0x0000000105057892 */ /* 0x000fc8000f8e3cff */
[----:B------:R-:W-:Y:S02]  /*10ee0*/  USEL UR51, UR5, UR51, UP0 ;  /* 0x0000003305337287 */ /* 0x000fe40008000000 */
[----:B------:R-:W-:Y:S02]  /*10ef0*/  USEL UR54, UR54, UR5, UP0 ;  /* 0x0000000536367287 */ /* 0x000fe40008000000 */
[----:B------:R-:W-:-:S09]  /*10f00*/  UISETP.NE.AND UP0, UPT, UR48, URZ, UPT ;  /* 0x000000ff3000728c */ /* 0x000fd2000bf05270 */
[----:B------:R-:W-:Y:S05]  /*10f10*/  BRA.U UP0, `(.L_x_251) ;  /* 0x0000000100047547 */ /* 0x000fea000b800000 */
[----:B------:R-:W-:Y:S05]  /*10f20*/  BPT.TRAP 0x1 ;  /* 0x000000040000795c */ /* 0x000fea0000300000 */
.L_x_251:
[----:B------:R-:W-:Y:S01]  /*10f30*/  UISETP.NE.AND UP0, UPT, UR56, URZ, UPT ;  /* 0x000000ff3800728c */ /* 0x000fe2000bf05270 */
[----:B------:R-:W-:Y:S01]  /*10f40*/  MOV R0, UR39 ;  /* 0x0000002700007c02 */ /* 0x000fe20008000f00 */
[----:B------:R-:W-:Y:S01]  /*10f50*/  UIADD3 UR6, UPT, UPT, UR4, 0x1c078, URZ ;  /* 0x0001c07804067890 */ /* 0x000fe2000fffe0ff */
[----:B------:R-:W-:Y:S01]  /*10f60*/  FADD2 R22, R22.F32x2.HI_LO, RZ.F32 ;  /* 0x000000ff1616724b */ /* 0x000fe20000200000 */
[----:B------:R-:W-:Y:S01]  /*10f70*/  FSETP.NEU.AND P0, PT, R17, -INF , PT ;  /* 0xff8000001100780b */ /* 0x000fe20003f0d000 */
[----:B------:R-:W-:Y:S01]  /*10f80*/  FADD2 R124, R124.F32x2.HI_LO, RZ.F32 ;  /* 0x000000ff7c7c724b */ /* 0x000fe20000200000 */
[----:B------:R-:W-:Y:S01]  /*10f90*/  SHF.L.U32 R0, R0, 0x1f, RZ ;  /* 0x0000001f00007819 */ /* 0x000fe200000006ff */
[----:B------:R-:W-:Y:S01]  /*10fa0*/  FADD2 R22, R22.F32x2.HI_LO, R130.F32x2.HI_LO ;  /* 0x000000821616724b */ /* 0x000fe20000000000 */
[----:B------:R-:W-:Y:S01]  /*10fb0*/  FSEL R3, R17, RZ, P0 ;  /* 0x000000ff11037208 */ /* 0x000fe20000000000 */
[----:B------:R-:W-:Y:S02]  /*10fc0*/  FADD2 R126, R126.F32x2.HI_LO, RZ.F32 ;  /* 0x000000ff7e7e724b */ /* 0x000fe40000200000 */
[----:B------:R-:W-:Y:S01]  /*10fd0*/  @!UP0 UIADD3 UR6, UPT, UPT, UR4, 0x1c088, URZ ;  /* 0x0001c08804068890 */ /* 0x000fe2000fffe0ff */
[----:B------:R-:W-:Y:S01]  /*10fe0*/  FADD2 R124, R124.F32x2.HI_LO, R132.F32x2.HI_LO ;  /* 0x000000847c7c724b */ /* 0x000fe20000000000 */
[----:B------:R-:W-:Y:S01]  /*10ff0*/  FSETP.NEU.AND P0, PT, R156, R3, PT ;  /* 0x000000039c00720b */ /* 0x000fe20003f0d000 */
[----:B------:R-:W-:-:S02]  /*11000*/  FADD2 R126, R126.F32x2.HI_LO, R134.F32x2.HI_LO ;  /* 0x000000867e7e724b */ /* 0x000fc40000000000 */
[----:B------:R-:W-:Y:S02]  /*11010*/  FADD2 R22, R22.F32x2.HI_LO, R138.F32x2.HI_LO ;  /* 0x0000008a1616724b */ /* 0x000fe40000000000 */
[----:B------:R-:W-:Y:S02]  /*11020*/  FADD2 R124, R124.F32x2.HI_LO, R140.F32x2.HI_LO ;  /* 0x0000008c7c7c724b */ /* 0x000fe40000000000 */
[----:B------:R-:W3:Y:S01]  /*11030*/  SYNCS.PHASECHK.TRANS64.TRYWAIT P2, [UR6], R0 ;  /* 0x00000000ff0075a7 */ /* 0x000ee20008041106 */
[----:B------:R-:W-:Y:S02]  /*11040*/  FADD2 R126, R126.F32x2.HI_LO, R142.F32x2.HI_LO ;  /* 0x0000008e7e7e724b */ /* 0x000fe40000000000 */
[----:B------:R-:W-:Y:S02]  /*11050*/  FADD2 R22, R22.F32x2.HI_LO, R146.F32x2.HI_LO ;  /* 0x000000921616724b */ /* 0x000fe40000000000 */
[----:B------:R-:W-:Y:S02]  /*11060*/  FADD2 R124, R124.F32x2.HI_LO, R148.F32x2.HI_LO ;  /* 0x000000947c7c724b */ /* 0x000fe40000000000 */
[----:B------:R-:W-:-:S02]  /*11070*/  FADD2 R126, R126.F32x2.HI_LO, R92.F32x2.HI_LO ;  /* 0x0000005c7e7e724b */ /* 0x000fc40000000000 */
[----:B------:R-:W-:Y:S02]  /*11080*/  FADD2 R22, R22.F32x2.HI_LO, R96.F32x2.HI_LO ;  /* 0x000000601616724b */ /* 0x000fe40000000000 */
[----:B------:R-:W-:Y:S02]  /*11090*/  FADD2 R124, R124.F32x2.HI_LO, R98.F32x2.HI_LO ;  /* 0x000000627c7c724b */ /* 0x000fe40000000000 */
[----:B------:R-:W-:Y:S02]  /*110a0*/  FADD2 R126, R126.F32x2.HI_LO, R100.F32x2.HI_LO ;  /* 0x000000647e7e724b */ /* 0x000fe40000000000 */
[----:B------:R-:W-:Y:S01]  /*110b0*/  FADD2 R22, R22.F32x2.HI_LO, R104.F32x2.HI_LO ;  /* 0x000000681616724b */ /* 0x000fe20000000000 */
[----:B---3--:R-:W-:Y:S06]  /*110c0*/  @!P2 BRA `(.L_x_252) ;  /* 0x000000b800b0a947 */ /* 0x008fec0003800000 */
.L_x_448:
[----:B------:R-:W-:Y:S01]  /*110d0*/  BSSY.RECONVERGENT B0, `(.L_x_253) ;  /* 0x000000a000007945 */ /* 0x000fe20003800200 */
[----:B---3--:R-:W-:-:S03]  /*110e0*/  MOV R5, 0x3f000000 ;  /* 0x3f00000000057802 */ /* 0x008fc60000000f00 */
[----:B------:R-:W-:Y:S05]  /*110f0*/  @!P0 BRA `(.L_x_254) ;  /* 0x00000000001c8947 */ /* 0x000fea0003800000 */
[----:B------:R-:W-:-:S04]  /*11100*/  FADD R0, -R3, R156 ;  /* 0x0000009c03007221 */ /* 0x000fc80000000100 */
[----:B------:R-:W-:-:S05]  /*11110*/  FMUL R0, R0, UR37 ;  /* 0x0000002500007c20 */ /* 0x000fca0008400000 */
[----:B------:R-:W-:-:S13]  /*11120*/  FSETP.GEU.AND P0, PT, R0, -126, PT ;  /* 0xc2fc00000000780b */ /* 0x000fda0003f0e000 */
[----:B------:R-:W-:-:S04]  /*11130*/  @!P0 FMUL R0, R0, 0.5 ;  /* 0x3f00000000008820 */ /* 0x000fc80000400000 */
[----:B------:R-:W3:Y:S02]  /*11140*/  MUFU.EX2 R5, R0 ;  /* 0x0000000000057308 */ /* 0x000ee40000000800 */
[----:B---3--:R-:W-:-:S04]  /*11150*/  @!P0 FMUL R5, R5, R5 ;  /* 0x0000000505058220 */ /* 0x008fc80000400000 */
[----:B------:R-:W-:Y:S02]  /*11160*/  FMUL R5, R5, 0.5 ;  /* 0x3f00000005057820 */ /* 0x000fe40000400000 */
.L_x_254:
[----:B------:R-:W-:Y:S05]  /*11170*/  BSYNC.RECONVERGENT B0 ;  /* 0x0000000000007941 */ /* 0x000fea0003800200 */
.L_x_253:
[----:B--2---:R-:W2:Y:S04]  /*11180*/  LDL.LU.64 R34, [R1+0x10] ;  /* 0x0000100001227983 */ /* 0x004ea80000300a00 */
[----:B------:R-:W3:Y:S04]  /*11190*/  LDL.LU.64 R32, [R1+0x18] ;  /* 0x0000180001207983 */ /* 0x000ee80000300a00 */
[----:B------:R-:W4:Y:S04]  /*111a0*/  LDL.LU.64 R30, [R1+0x28] ;  /* 0x00002800011e7983 */ /* 0x000f280000300a00 */
[----:B------:R-:W5:Y:S04]  /*111b0*/  LDL.LU.64 R28, [R1+0x30] ;  /* 0x00003000011c7983 */ /* 0x000f680000300a00 */
[----:B------:R-:W5:Y:S04]  /*111c0*/  LDL.LU.64 R26, [R1+0x38] ;  /* 0x00003800011a7983 */ /* 0x000f680000300a00 */
[----:B-1----:R-:W5:Y:S04]  /*111d0*/  LDL.LU.64 R14, [R1+0x20] ;  /* 0x00002000010e7983 */ /* 0x002f680000300a00 */
[----:B------:R-:W5:Y:S04]  /*111e0*/  LDL.LU.64 R24, [R1+0x48] ;  /* 0x0000480001187983 */ /* 0x000f680000300a00 */
[----:B------:R-:W5:Y:S04]  /*111f0*/  LDL.LU.64 R20, [R1+0x50] ;  /* 0x0000500001147983 */ /* 0x000f680000300a00 */
[----:B------:R-:W5:Y:S04]  /*11200*/  LDL.LU.64 R12, [R1+0x58] ;  /* 0x00005800010c7983 */ /* 0x000f680000300a00 */
[----:B------:R-:W5:Y:S04]  /*11210*/  LDL.LU.64 R8, [R1+0x40] ;  /* 0x0000400001087983 */ /* 0x000f680000300a00 */
[----:B------:R-:W5:Y:S04]  /*11220*/  LDL.LU.64 R10, [R1+0x60] ;  /* 0x00006000010a7983 */ /* 0x000f680000300a00 */
[----:B------:R-:W5:Y:S01]  /*11230*/  LDL.LU.64 R6, [R1+0x68] ;  /* 0x0000680001067983 */ /* 0x000f620000300a00 */
[----:B------:R-:W-:-:S04]  /*11240*/  FMUL R16, R5, R16 ;  /* 0x0000001005107220 */ /* 0x000fc80000400000 */
[----:B------:R-:W-:-:S04]  /*11250*/  FADD2 R18, R16.F32, R18.F32x2.HI_LO ;  /* 0x000000121012724b */ /* 0x000fc80000040000 */
[----:B------:R-:W-:-:S04]  /*11260*/  FADD2 R18, R18.F32x2.HI_LO, R128.F32x2.HI_LO ;  /* 0x000000801212724b */ /* 0x000fc80000000000 */
[----:B------:R-:W-:-:S04]  /*11270*/  FADD2 R18, R18.F32x2.HI_LO, R136.F32x2.HI_LO ;  /* 0x000000881212724b */ /* 0x000fc80000000000 */
[----:B------:R-:W-:-:S04]  /*11280*/  FADD2 R18, R18.F32x2.HI_LO, R144.F32x2.HI_LO ;  /* 0x000000901212724b */ /* 0x000fc80000000000 */
[----:B------:R-:W-:Y:S02]  /*11290*/  FADD2 R18, R18.F32x2.HI_LO, R94.F32x2.HI_LO ;  /* 0x0000005e1212724b */ /* 0x000fe40000000000 */
[----:B------:R-:W-:Y:S02]  /*112a0*/  FADD2 R124, R124.F32x2.HI_LO, R106.F32x2.HI_LO ;  /* 0x0000006a7c7c724b */ /* 0x000fe40000000000 */
[----:B------:R-:W-:Y:S02]  /*112b0*/  FADD2 R126, R126.F32x2.HI_LO, R108.F32x2.HI_LO ;  /* 0x0000006c7e7e724b */ /* 0x000fe40000000000 */
[----:B------:R-:W-:Y:S02]  /*112c0*/  FADD2 R18, R18.F32x2.HI_LO, R102.F32x2.HI_LO ;  /* 0x000000661212724b */ /* 0x000fe40000000000 */
[----:B------:R-:W-:Y:S02]  /*112d0*/  FADD2 R22, R22.F32x2.HI_LO, R112.F32x2.HI_LO ;  /* 0x000000701616724b */ /* 0x000fe40000000000 */
[----:B------:R-:W-:-:S02]  /*112e0*/  FADD2 R124, R124.F32x2.HI_LO, R114.F32x2.HI_LO ;  /* 0x000000727c7c724b */ /* 0x000fc40000000000 */
        /* <DEDUP_REMOVED lines=23> */
[----:B------:R-:W-:Y:S01]  /*11460*/  FADD2 R18, R18.F32x2.HI_LO, R186.F32x2.HI_LO ;  /* 0x000000ba1212724b */ /* 0x000fe20000000000 */
[----:B------:R-:W-:Y:S01]  /*11470*/  ULOP3.LUT UP0, URZ, UR38, UR41, URZ, 0xfc, !UPT ;  /* 0x0000002926ff7292 */ /* 0x000fe2000f80fcff */
[----:B--2---:R-:W-:-:S02]  /*11480*/  FADD2 R124, R124.F32x2.HI_LO, R34.F32x2.HI_LO ;  /* 0x000000227c7c724b */ /* 0x004fc40000000000 */
[----:B---3--:R-:W-:Y:S02]  /*11490*/  FADD2 R126, R126.F32x2.HI_LO, R32.F32x2.HI_LO ;  /* 0x000000207e7e724b */ /* 0x008fe40000000000 */
[----:B----4-:R-:W-:Y:S02]  /*114a0*/  FADD2 R22, R22.F32x2.HI_LO, R30.F32x2.HI_LO ;  /* 0x0000001e1616724b */ /* 0x010fe40000000000 */
[----:B-----5:R-:W-:Y:S02]  /*114b0*/  FADD2 R124, R124.F32x2.HI_LO, R28.F32x2.HI_LO ;  /* 0x0000001c7c7c724b */ /* 0x020fe40000000000 */
        /* <DEDUP_REMOVED lines=11> */
[----:B------:R-:W-:-:S04]  /*11570*/  FADD2 R18, R18.F32x2.HI_LO, R22.F32x2.HI_LO ;  /* 0x000000161212724b */ /* 0x000fc80000000000 */
[----:B------:R-:W-:-:S04]  /*11580*/  FADD2 R18, R18.F32x2.HI_LO, R124.F32x2.HI_LO ;  /* 0x0000007c1212724b */ /* 0x000fc80000000000 */
[----:B------:R-:W-:Y:S01]  /*11590*/  FADD R16, R18, R19 ;  /* 0x0000001312107221 */ /* 0x000fe20000000000 */
[----:B------:R-:W-:Y:S06]  /*115a0*/  BRA.U UP0, `(.L_x_255) ;  /* 0x0000000100907547 */ /* 0x000fec000b800000 */
[----:B------:R-:W-:Y:S05]  /*115b0*/  @P1 BRA `(.L_x_256) ;  /* 0x0000000000041947 */ /* 0x000fea0003800000 */
[----:B------:R-:W-:Y:S05]  /*115c0*/  BPT.TRAP 0x1 ;  /* 0x000000040000795c */ /* 0x000fea0000300000 */
.L_x_256:
[----:B------:R-:W-:Y:S01]  /*115d0*/  UISETP.NE.AND UP0, UPT, UR56, URZ, UPT ;  /* 0x000000ff3800728c */ /* 0x000fe2000bf05270 */
[----:B------:R-:W-:Y:S01]  /*115e0*/  IMAD.U32 R0, RZ, RZ, UR5 ;  /* 0x00000005ff007e24 */ /* 0x000fe2000f8e00ff */
[----:B------:R-:W-:Y:S01]  /*115f0*/  UIADD3 UR6, UPT, UPT, UR4, 0x1c060, URZ ;  /* 0x0001c06004067890 */ /* 0x000fe2000fffe0ff */
[----:B------:R-:W-:Y:S01]  /*11600*/  IMAD.U32 R2, R2, 0x10000, RZ ;  /* 0x0001000002027824 */ /* 0x000fe200078e00ff */
[----:B------:R-:W-:Y:S02]  /*11610*/  LOP3.LUT R60, R60, 0x3, RZ, 0xc0, !PT ;  /* 0x000000033c3c7812 */ /* 0x000fe400078ec0ff */
[----:B------:R-:W-:Y:S02]  /*11620*/  SHF.L.U32 R0, R0, 0x1f, RZ ;  /* 0x0000001f00007819 */ /* 0x000fe400000006ff */
[----:B------:R-:W-:-:S03]  /*11630*/  LOP3.LUT R2, R2, 0x600000, RZ, 0xc0, !PT ;  /* 0x0060000002027812 */ /* 0x000fc600078ec0ff */
[----:B------:R-:W-:Y:S01]  /*11640*/  @UP0 UIADD3 UR6, UPT, UPT, UR4, 0x1c050, URZ ;  /* 0x0001c05004060890 */ /* 0x000fe2000fffe0ff */
[----:B------:R-:W-:Y:S01]  /*11650*/  SHF.R.U32.HI R3, RZ, 0x15, R2 ;  /* 0x00000015ff037819 */ /* 0x000fe20000011602 */
[----:B------:R-:W-:-:S03]  /*11660*/  USEL UR4, URZ, 0x80, UP0 ;  /* 0x00000080ff047887 */ /* 0x000fc60008000000 */
[----:B------:R-:W-:-:S03]  /*11670*/  ISETP.NE.AND P0, PT, R60, R3, PT ;  /* 0x000000033c00720c */ /* 0x000fc60003f05270 */
[----:B------:R-:W-:Y:S01]  /*11680*/  LOP3.LUT R2, R2, UR4, RZ, 0xfc, !PT ;  /* 0x0000000402027c12 */ /* 0x000fe2000f8efcff */
[----:B------:R-:W1:Y:S02]  /*11690*/  SYNCS.PHASECHK.TRANS64.TRYWAIT P1, [UR6], R0 ;  /* 0x00000000ff0075a7 */ /* 0x000e640008021106 */
[----:B-1----:R-:W-:Y:S07]  /*116a0*/  @!P1 BRA `(.L_x_257) ;  /* 0x000000b400509947 */ /* 0x002fee0003800000 */
.L_x_450:
[----:B------:R-:W-:Y:S05]  /*116b0*/  @!P0 BRA `(.L_x_258) ;  /* 0x0000000000408947 */ /* 0x000fea0003800000 */
        /* <DEDUP_REMOVED lines=16> */
.L_x_258:
[----:B------:R-:W-:Y:S05]  /*117c0*/  WARPSYNC.ALL ;  /* 0x0000000000007948 */ /* 0x000fea0003800000 */
[----:B------:R-:W-:-:S13]  /*117d0*/  R2UR UR4, R2 ;  /* 0x00000000020472ca */ /* 0x000fda00000e0000 */
[----:B------:R2:W-:Y:S02]  /*117e0*/  STTM.x2 tmem[UR4], R16 ;  /* 0x00000010000079ed */ /* 0x0005e400080c0004 */
.L_x_255:
[----:B------:R-:W-:Y:S01]  /*117f0*/  UIADD3 UR4, UPT, UPT, UR38, 0x1, URZ ;  /* 0x0000000126047890 */ /* 0x000fe2000fffe0ff */
[----:B------:R-:W-:Y:S01]  /*11800*/  MOV R156, R17 ;  /* 0x00000011009c7202 */ /* 0x000fe20000000f00 */
[----:B------:R-:W-:Y:S02]  /*11810*/  UIADD3 UR49, UPT, UPT, UR41, -UR50, URZ ;  /* 0x8000003229317290 */ /* 0x000fe4000fffe0ff */
[----:B------:R-:W-:Y:S02]  /*11820*/  UISETP.GT.U32.AND UP0, UPT, UR4, 0x1, UPT ;  /* 0x000000010400788c */ /* 0x000fe4000bf04070 */
[----:B------:R-:W-:Y:S02]  /*11830*/  UIADD3 UR38, UPT, UPT, UR38, -0x1, URZ ;  /* 0xffffffff26267890 */ /* 0x000fe4000fffe0ff */
[----:B------:R-:W-:-:S05]  /*11840*/  USHF.L.U32 UR49, UR49, 0x7, URZ ;  /* 0x0000000731317899 */ /* 0x000fca00080006ff */
[----:B------:R-:W-:Y:S07]  /*11850*/  BRA.U UP0, `(.L_x_259) ;  /* 0xffffffb900a87547 */ /* 0x000fee000b83ffff */
.L_x_238:
[----:B------:R-:W-:Y:S01]  /*11860*/  UISETP.GE.AND UP0, UPT, UR41, 0x1, UPT ;  /* 0x000000012900788c */ /* 0x000fe2000bf06270 */
[----:B------:R-:W3:Y:S01]  /*11870*/  LDCU UR40, c[0x0][0x904] ;  /* 0x00012080ff2877ac */ /* 0x000ee20008000800 */
[----:B------:R-:W4:Y:S01]  /*11880*/  LDCU UR37, c[0x0][0x704] ;  /* 0x0000e080ff2577ac */ /* 0x000f220008000800 */
[----:B------:R-:W1:Y:S06]  /*11890*/  LDCU.64 UR38, c[0x0][0x908] ;  /* 0x00012100ff2677ac */ /* 0x000e6c0008000a00 */
[----:B------:R-:W-:Y:S05]  /*118a0*/  BRA.U !UP0, `(.L_x_260) ;  /* 0x0000006d08dc7547 */ /* 0x000fea000b800000 */
.L_x_281:
[----:B--2---:R-:W5:Y:S01]  /*118b0*/  S2R R18, SR_TID.X ;  /* 0x0000000000127919 */ /* 0x004f620000002100 */
[----:B------:R-:W-:Y:S01]  /*118c0*/  UISETP.NE.AND UP0, UPT, UR56, URZ, UPT ;  /* 0x000000ff3800728c */ /* 0x000fe2000bf05270 */
[----:B------:R-:W-:-:S03]  /*118d0*/  UMOV UR4, 0x20 ;  /* 0x0000002000047882 */ /* 0x000fc60000000000 */
[----:B------:R-:W-:Y:S02]  /*118e0*/  USEL UR4, UR4, 0xa0, UP0 ;  /* 0x000000a004047887 */ /* 0x000fe40008000000 */
[----:B------:R-:W-:Y:S02]  /*118f0*/  USEL UR5, UR51, UR54, UP0 ;  /* 0x0000003633057287 */ /* 0x000fe40008000000 */
[----:B------:R-:W-:Y:S01]  /*11900*/  UISETP.GT.U32.AND UP0, UPT, UR47, 0x1, UPT ;  /* 0x000000012f00788c */ /* 0x000fe2000bf04070 */
[----:B-----5:R-:W-:-:S05]  /*11910*/  IMAD.U32 R174, R18, 0x10000, RZ ;  /* 0x0001000012ae7824 */ /* 0x020fca00078e00ff */
[----:B------:R-:W-:-:S05]  /*11920*/  LOP3.LUT R174, R174, 0x600000, RZ, 0xc0, !PT ;  /* 0x00600000aeae7812 */ /* 0x000fca00078ec0ff */
[----:B-1----:R-:W-:-:S06]  /*11930*/  VIADD R0, R174, UR4 ;  /* 0x00000004ae007c36 */ /* 0x002fcc0008000000 */
[----:B------:R-:W1:Y:S02]  /*11940*/  SHFL.IDX PT, R0, R0, RZ, 0x1f ;  /* 0x00001fff00007589 */ /* 0x000e6400000e0000 */
[----:B-1----:R-:W-:Y:S01]  /*11950*/  R2UR UR44, R0 ;  /* 0x00000000002c72ca */ /* 0x002fe200000e0000 */
[----:B------:R-:W-:-:S14]  /*11960*/  BRA.U UP0, `(.L_x_261) ;  /* 0x0000000100047547 */ /* 0x000fdc000b800000 */
[----:B---34-:R-:W-:Y:S05]  /*11970*/  BPT.TRAP 0x1 ;  /* 0x000000040000795c */ /* 0x018fea0000300000 */
.L_x_261:
        /* <DEDUP_REMOVED lines=8> */
[----:B------:R-:W-:-:S04]  /*11a00*/  LOP3.LUT R175, R2, 0x3, RZ, 0xc0, !PT ;  /* 0x0000000302af7812 */ /* 0x000fc800078ec0ff */
[----:B------:R-:W-:Y:S01]  /*11a10*/  ISETP.NE.AND P0, PT, R175, R176, PT ;  /* 0x000000b0af00720c */ /* 0x000fe20003f05270 */
[----:B-1----:R-:W-:-:S04]  /*11a20*/  ULEA UR41, UR41, UR4, 0x18 ;  /* 0x0000000429297291 */ /* 0x002fc8000f8ec0ff */
[----:B------:R-:W-:Y:S02]  /*11a30*/  UIADD3 UR4, UPT, UPT, UR41, 0x1c060, URZ ;  /* 0x0001c06029047890 */ /* 0x000fe4000fffe0ff */
[----:B------:R-:W-:-:S09]  /*11a40*/  @UP0 UIADD3 UR4, UPT, UPT, UR41, 0x1c050, URZ ;  /* 0x0001c05029040890 */ /* 0x000fd2000fffe0ff */
[----:B------:R-:W1:Y:S02]  /*11a50*/  SYNCS.PHASECHK.TRANS64.TRYWAIT P1, [UR4], R3 ;  /* 0x00000003ff0075a7 */ /* 0x000e640008021104 */
[----:B-1----:R-:W-:Y:S05]  /*11a60*/  @!P1 BRA `(.L_x_262) ;  /* 0x000000b000789947 */ /* 0x002fea0003800000 */
.L_x_452:
[----:B------:R-:W-:Y:S01]  /*11a70*/  LOP3.LUT R174, R174, UR42, RZ, 0xfc, !PT ;  /* 0x0000002aaeae7c12 */ /* 0x000fe2000f8efcff */
[----:B------:R-:W-:Y:S06]  /*11a80*/  @!P0 BRA `(.L_x_263) ;  /* 0x0000000000408947 */ /* 0x000fec0003800000 */
[----:B------:R-:W-:Y:S01]  /*11a90*/  MOV R14, 0x8 ;  /* 0x00000008000e7802 */ /* 0x000fe20000000f00 */
[----:B------:R-:W1:Y:S01]  /*11aa0*/  LDCU.64 UR8, c[0x4][0xb0] ;  /* 0x01001600ff0877ac */ /* 0x000e620008000a00 */
[----:B------:R-:W-:Y:S02]  /*11ab0*/  HFMA2 R12, -RZ, RZ, 0, 5.9604644775390625e-08 ;  /* 0x00000001ff0c7431 */ /* 0x000fe400000001ff */
[----:B------:R-:W-:Y:S01]  /*11ac0*/  IMAD.MOV.U32 R8, RZ, RZ, 0x192 ;  /* 0x00000192ff087424 */ /* 0x000fe200078e00ff */
[----:B------:R-:W5:Y:S01]  /*11ad0*/  LDCU.64 UR6, c[0x4][0xb8] ;  /* 0x01001700ff0677ac */ /* 0x000f620008000a00 */
[----:B------:R-:W2:Y:S01]  /*11ae0*/  LDC.64 R14, c[0x4][R14] ;  /* 0x010000000e0e7b82 */ /* 0x000ea20000000a00 */
[----:B------:R-:W-:Y:S01]  /*11af0*/  IMAD.MOV.U32 R13, RZ, RZ, RZ ;  /* 0x000000ffff0d7224 */ /* 0x000fe200078e00ff */
[----:B------:R-:W3:Y:S01]  /*11b00*/  LDCU.64 UR4, c[0x4][0x10] ;  /* 0x01000200ff0477ac */ /* 0x000ee20008000a00 */
[----:B-1----:R-:W-:Y:S01]  /*11b10*/  IMAD.U32 R4, RZ, RZ, UR8 ;  /* 0x00000008ff047e24 */ /* 0x002fe2000f8e00ff */
[----:B------:R-:W-:Y:S01]  /*11b20*/  MOV R5, UR9 ;  /* 0x0000000900057c02 */ /* 0x000fe20008000f00 */
[----:B-----5:R-:W-:Y:S01]  /*11b30*/  IMAD.U32 R6, RZ, RZ, UR6 ;  /* 0x00000006ff067e24 */ /* 0x020fe2000f8e00ff */
[----:B------:R-:W-:Y:S01]  /*11b40*/  MOV R7, UR7 ;  /* 0x0000000700077c02 */ /* 0x000fe20008000f00 */
[----:B---3--:R-:W-:Y:S01]  /*11b50*/  IMAD.U32 R10, RZ, RZ, UR4 ;  /* 0x00000004ff0a7e24 */ /* 0x008fe2000f8e00ff */
[----:B------:R-:W-:-:S02]  /*11b60*/  MOV R11, UR5 ;  /* 0x00000005000b7c02 */ /* 0x000fc40008000f00 */
[----:B------:R-:W-:-:S07]  /*11b70*/  LEPC R20, `(.L_x_263) ;  /* 0x000000001014794e */ /* 0x000fce0000000000 */
[----:B--2-4-:R-:W-:Y:S05]  /*11b80*/  CALL.ABS.NOINC R14 ;  /* 0x000000000e007343 */ /* 0x014fea0003c00000 */
.L_x_263:
[C---:B------:R-:W-:Y:S01]  /*11b90*/  VIADD R0, R174.reuse, 0x20 ;  /* 0x00000020ae007836 */ /* 0x040fe20000000000 */
        /* <DEDUP_REMOVED lines=22> */
.L_x_264:
        /* <DEDUP_REMOVED lines=23> */
.L_x_265:
        /* <DEDUP_REMOVED lines=23> */
.L_x_266:
[----:B------:R-:W-:Y:S05]  /*11fe0*/  WARPSYNC.ALL ;  /* 0x0000000000007948 */ /* 0x000fea0003800000 */
[----:B------:R-:W-:Y:S01]  /*11ff0*/  R2UR UR66, R174 ;  /* 0x00000000ae4272ca */ /* 0x000fe200000e0000 */
[----:B------:R-:W-:Y:S01]  /*12000*/  UIMAD.WIDE.U32 UR68, UR36, UR38, URZ ;  /* 0x00000026244472a5 */ /* 0x000fe2000f8e00ff */
[----:B------:R-:W1:Y:S01]  /*12010*/  LDC R3, c[0x0][0x384] ;  /* 0x0000e100ff037b82 */ /* 0x000e620000000800 */
[----:B---3--:R-:W-:Y:S01]  /*12020*/  UISETP.NE.AND UP0, UPT, UR40, 0x1, UPT ;  /* 0x000000012800788c */ /* 0x008fe2000bf05270 */
[----:B------:R-:W-:Y:S01]  /*12030*/  IMAD.U32 R5, RZ, RZ, UR42 ;  /* 0x0000002aff057e24 */ /* 0x000fe2000f8e00ff */
[----:B------:R-:W-:Y:S01]  /*12040*/  USHF.R.U32.HI UR67, URZ, UR39, UR69 ;  /* 0x00000027ff437299 */ /* 0x000fe20008011645 */
[----:B----4-:R-:W-:Y:S01]  /*12050*/  MOV.SPILL R4, UR37 ;  /* 0x0000002500047c02 */ /* 0x010fe20009000f00 */
[----:B------:R-:W-:-:S02]  /*12060*/  UIADD3 UR64, UPT, UPT, UR49, 0x2, URZ ;  /* 0x0000000231407890 */ /* 0x000fc4000fffe0ff */
[----:B------:R-:W-:Y:S01]  /*12070*/  USEL UR67, UR36, UR67, !UP0 ;  /* 0x0000004324437287 */ /* 0x000fe2000c000000 */
[----:B------:R-:W-:Y:S01]  /*12080*/  LOP3.LUT R5, R5, 0x7f, R18, 0xf8, !PT ;  /* 0x0000007f05057812 */ /* 0x000fe200078ef812 */
[----:B------:R-:W-:Y:S02]  /*12090*/  UIADD3 UR65, UPT, UPT, UR49, 0x7f, URZ ;  /* 0x0000007f31417890 */ /* 0x000fe4000fffe0ff */
[----:B------:R-:W3:Y:S01]  /*120a0*/  LDTM.x32 R120, tmem[UR66+0x60] ;  /* 0x00006042007879ee */ /* 0x000ee200082c0000 */
[----:B------:R-:W-:Y:S02]  /*120b0*/  UIADD3 UR67, UPT, UPT, -UR67, URZ, URZ ;  /* 0x000000ff43437290 */ /* 0x000fe4000fffe1ff */
[----:B------:R-:W-:Y:S02]  /*120c0*/  UIADD3 UR62, UPT, UPT, UR49, 0x5, URZ ;  /* 0x00000005313e7890 */ /* 0x000fe4000fffe0ff */
[----:B------:R-:W-:Y:S02]  /*120d0*/  UIMAD UR66, UR40, UR67, UR36 ;  /* 0x00000043284272a4 */ /* 0x000fe4000f8e0224 */
[----:B------:R-:W-:-:S02]  /*120e0*/  UIADD3 UR63, UPT, UPT, UR49, 0x4, URZ ;  /* 0x00000004313f7890 */ /* 0x000fc4000fffe0ff */
[----:B------:R-:W-:Y:S02]  /*120f0*/  UIADD3 UR60, UPT, UPT, UR49, 0x8, URZ ;  /* 0x00000008313c7890 */ /* 0x000fe4000fffe0ff */
[----:B------:R-:W-:Y:S01]  /*12100*/  IMAD.U32 R0, RZ, RZ, UR66 ;  /* 0x00000042ff007e24 */ /* 0x000fe2000f8e00ff */
[----:B------:R-:W-:Y:S01]  /*12110*/  UIADD3 UR61, UPT, UPT, UR49, 0x6, URZ ;  /* 0x00000006313d7890 */ /* 0x000fe2000fffe0ff */
[C---:B-1----:R-:W-:Y:S01]  /*12120*/  ISETP.LE.AND P3, PT, R3.reuse, UR64, PT ;  /* 0x0000004003007c0c */ /* 0x042fe2000bf63270 */
[----:B------:R-:W-:Y:S01]  /*12130*/  UIADD3 UR58, UPT, UPT, UR49, 0xa, URZ ;  /* 0x0000000a313a7890 */ /* 0x000fe2000fffe0ff */
[----:B------:R-:W-:Y:S01]  /*12140*/  IMAD R0, R0, 0x100, R5 ;  /* 0x0000010000007824 */ /* 0x000fe200078e0205 */
[C---:B------:R-:W-:Y:S01]  /*12150*/  ISETP.LE.AND P0, PT, R3.reuse, UR65, PT ;  /* 0x0000004103007c0c */ /* 0x040fe2000bf03270 */
[----:B------:R-:W-:Y:S01]  /*12160*/  UIADD3 UR59, UPT, UPT, UR49, 0x9, URZ ;  /* 0x00000009313b7890 */ /* 0x000fe2000fffe0ff */
[----:B------:R-:W-:Y:S01]  /*12170*/  ISETP.LE.AND P1, PT, R3, UR62, PT ;  /* 0x0000003e03007c0c */ /* 0x000fe2000bf23270 */
[----:B------:R-:W-:Y:S01]  /*12180*/  UIADD3 UR35, UPT, UPT, UR49, 0xd, URZ ;  /* 0x0000000d31237890 */ /* 0x000fe2000fffe0ff */
[----:B------:R-:W-:Y:S01]  /*12190*/  ISETP.GE.AND P6, PT, R0, UR64, PT ;  /* 0x0000004000007c0c */ /* 0x000fe2000bfc6270 */
[----:B------:R-:W-:Y:S01]  /*121a0*/  UIADD3 UR57, UPT, UPT, UR49, 0xc, URZ ;  /* 0x0000000c31397890 */ /* 0x000fe2000fffe0ff */
[----:B------:R-:W-:Y:S01]  /*121b0*/  FSEL R90, R90, -INF , !P3 ;  /* 0xff8000005a5a7808 */ /* 0x000fe20005800000 */
[----:B------:R-:W-:Y:S01]  /*121c0*/  UIADD3 UR31, UPT, UPT, UR49, 0x10, URZ ;  /* 0x00000010311f7890 */ /* 0x000fe2000fffe0ff */
[----:B---3--:R-:W-:Y:S01]  /*121d0*/  FSEL R19, R151, -INF , !P0 ;  /* 0xff80000097137808 */ /* 0x008fe20004000000 */
[----:B------:R-:W-:Y:S01]  /*121e0*/  UIADD3 UR34, UPT, UPT, UR49, 0xe, URZ ;  /* 0x0000000e31227890 */ /* 0x000fe2000fffe0ff */
[----:B------:R-:W-:Y:S01]  /*121f0*/  ISETP.LE.AND P2, PT, R3, UR63, PT ;  /* 0x0000003f03007c0c */ /* 0x000fe2000bf43270 */
[----:B------:R-:W-:Y:S01]  /*12200*/  UIADD3 UR23, UPT, UPT, UR49, 0x12, URZ ;  /* 0x0000001231177890 */ /* 0x000fe2000fffe0ff */
[----:B------:R-:W-:Y:S01]  /*12210*/  ISETP.GE.AND P0, PT, R0, UR62, PT ;  /* 0x0000003e00007c0c */ /* 0x000fe2000bf06270 */
[----:B------:R-:W-:Y:S01]  /*12220*/  UIADD3 UR27, UPT, UPT, UR49, 0x11, URZ ;  /* 0x00000011311b7890 */ /* 0x000fe2000fffe0ff */
[----:B------:R-:W-:Y:S01]  /*12230*/  FSEL R172, R90, -INF , P6 ;  /* 0xff8000005aac7808 */ /* 0x000fe20003000000 */
[----:B------:R-:W-:Y:S01]  /*12240*/  UIADD3 UR15, UPT, UPT, UR49, 0x15, URZ ;  /* 0x00000015310f7890 */ /* 0x000fe2000fffe0ff */
[----:B------:R-:W-:Y:S01]  /*12250*/  FSEL R93, R93, -INF , !P1 ;  /* 0xff8000005d5d7808 */ /* 0x000fe20004800000 */
[----:B------:R-:W-:Y:S01]  /*12260*/  UIADD3 UR19, UPT, UPT, UR49, 0x14, URZ ;  /* 0x0000001431137890 */ /* 0x000fe2000fffe0ff */
[C---:B------:R-:W-:Y:S01]  /*12270*/  ISETP.LE.AND P6, PT, R3.reuse, UR60, PT ;  /* 0x0000003c03007c0c */ /* 0x040fe2000bfc3270 */
[----:B------:R-:W-:Y:S01]  /*12280*/  UIADD3 UR7, UPT, UPT, UR49, 0x18, URZ ;  /* 0x0000001831077890 */ /* 0x000fe2000fffe0ff */
[----:B------:R-:W-:Y:S01]  /*12290*/  ISETP.GE.AND P4, PT, R0, UR65, PT ;  /* 0x0000004100007c0c */ /* 0x000fe2000bf86270 */
[----:B------:R-:W-:Y:S01]  /*122a0*/  UIADD3 UR11, UPT, UPT, UR49, 0x16, URZ ;  /* 0x00000016310b7890 */ /* 0x000fe2000fffe0ff */
[----:B------:R-:W-:Y:S01]  /*122b0*/  ISETP.LE.AND P3, PT, R3, UR61, PT ;  /* 0x0000003d03007c0c */ /* 0x000fe2000bf63270 */
[----:B------:R-:W-:Y:S01]  /*122c0*/  UIADD3 UR32, UPT, UPT, UR49, 0x1a, URZ ;  /* 0x0000001a31207890 */ /* 0x000fe2000fffe0ff */
[----:B------:R-:W-:Y:S01]  /*122d0*/  FSEL R92, R92, -INF , !P2 ;  /* 0xff8000005c5c7808 */ /* 0x000fe20005000000 */
[----:B------:R-:W-:Y:S01]  /*122e0*/  UIADD3 UR33, UPT, UPT, UR49, 0x19, URZ ;  /* 0x0000001931217890 */ /* 0x000fe2000fffe0ff */
[----:B------:R-:W-:Y:S01]  /*122f0*/  FSEL R157, R93, -INF , P0 ;  /* 0xff8000005d9d7808 */ /* 0x000fe20000000000 */
        /* <DEDUP_REMOVED lines=11> */
[----:B------:R-:W-:Y:S01]  /*123b0*/  FSEL R94, R94, -INF , !P3 ;  /* 0xff8000005e5e7808 */ /* 0x000fe20005800000 */
[----:B------:R-:W-:Y:S01]  /*123c0*/  UIADD3 UR21, UPT, UPT, UR49, 0x25, URZ ;  /* 0x0000002531157890 */ /* 0x000fe2000fffe0ff */
[C---:B------:R-:W-:Y:S01]  /*123d0*/  ISETP.LE.AND P1, PT, R3.reuse, UR59, PT ;  /* 0x0000003b03007c0c */ /* 0x040fe2000bf23270 */
        /* <DEDUP_REMOVED lines=9> */
[----:B------:R-:W-:Y:S01]  /*12470*/  FSEL R170, R94, -INF , P4 ;  /* 0xff8000005eaa7808 */ /* 0x000fe20002000000 */
        /* <DEDUP_REMOVED lines=13> */
[----:B------:R-:W-:Y:S01]  /*12550*/  FSEL R100, R100, -INF , !P4 ;  /* 0xff80000064647808 */ /* 0x000fe20006000000 */
        /* <DEDUP_REMOVED lines=11> */
[C---:B------:R-:W-:Y:S01]  /*12610*/  ISETP.LE.AND P2, PT, R3.reuse, UR27, PT ;  /* 0x0000001b03007c0c */ /* 0x040fe2000bf43270 */
        /* <DEDUP_REMOVED lines=43> */
[----:B------:R-:W-:Y:S01]  /*128d0*/  ISETP.GE.AND P5, PT, R0, UR63, PT ;  /* 0x0000003f00007c0c */ /* 0x000fe2000bfa6270 */
[----:B------:R-:W-:Y:S01]  /*128e0*/  UIADD3 UR63, UPT, UPT, UR49, 0x4c, URZ ;  /* 0x0000004c313f7890 */ /* 0x000fe2000fffe0ff */
[----:B------:R-:W-:-:S02]  /*128f0*/  ISETP.LE.AND P4, PT, R3, UR33, PT ;  /* 0x0000002103007c0c */ /* 0x000fc4000bf83270 */
[----:B------:R-:W-:Y:S01]  /*12900*/  ISETP.GE.AND P1, PT, R0, UR32, PT ;  /* 0x0000002000007c0c */ /* 0x000fe2000bf26270 */
[----:B------:R-:W-:Y:S01]  /*12910*/  UIADD3 UR32, UPT, UPT, UR49, 0x62, URZ ;  /* 0x0000006231207890 */ /* 0x000fe2000fffe0ff */
[----:B------:R-:W-:Y:S02]  /*12920*/  FSEL R104, R104, -INF , P3 ;  /* 0xff80000068687808 */ /* 0x000fe40001800000 */
[----:B------:R-:W-:Y:S02]  /*12930*/  FSEL R114, R114, -INF , !P2 ;  /* 0xff80000072727808 */ /* 0x000fe40005000000 */
[----:B------:R-:W-:Y:S02]  /*12940*/  ISETP.LE.AND P3, PT, R3, UR29, PT ;  /* 0x0000001d03007c0c */ /* 0x000fe4000bf63270 */
[----:B------:R-:W-:Y:S02]  /*12950*/  FSEL R153, R105, -INF , P6 ;  /* 0xff80000069997808 */ /* 0x000fe40003000000 */
[----:B------:R-:W-:-:S02]  /*12960*/  FSEL R156, R92, -INF , P5 ;  /* 0xff8000005c9c7808 */ /* 0x000fc40002800000 */
[----:B------:R-:W-:Y:S02]  /*12970*/  ISETP.LE.AND P0, PT, R3, UR30, PT ;  /* 0x0000001e03007c0c */ /* 0x000fe4000bf03270 */
[----:B------:R-:W-:Y:S02]  /*12980*/  FSEL R105, R113, -INF , !P4 ;  /* 0xff80000071697808 */ /* 0x000fe40006000000 */
[----:B------:R-:W-:Y:S02]  /*12990*/  FSEL R160, R114, -INF , P1 ;  /* 0xff80000072a07808 */ /* 0x000fe40000800000 */
[C---:B------:R-:W-:Y:S01]  /*129a0*/  ISETP.GE.AND P5, PT, R0.reuse, UR59, PT ;  /* 0x0000003b00007c0c */ /* 0x040fe2000bfa6270 */
[----:B------:R-:W-:Y:S01]  /*129b0*/  UIADD3 UR59, UPT, UPT, UR49, 0x51, URZ ;  /* 0x00000051313b7890 */ /* 0x000fe2000fffe0ff */
[----:B------:R-:W-:Y:S01]  /*129c0*/  ISETP.GE.AND P4, PT, R0, UR29, PT ;  /* 0x0000001d00007c0c */ /* 0x000fe2000bf86270 */
[----:B------:R-:W-:Y:S01]  /*129d0*/  UIADD3 UR29, UPT, UPT, UR49, 0x65, URZ ;  /* 0x00000065311d7890 */ /* 0x000fe2000fffe0ff */
[----:B------:R-:W-:-:S02]  /*129e0*/  ISETP.LE.AND P1, PT, R3, UR26, PT ;  /* 0x0000001a03007c0c */ /* 0x000fc4000bf23270 */
[----:B------:R-:W-:Y:S02]  /*129f0*/  FSEL R101, R117, -INF , !P3 ;  /* 0xff80000075657808 */ /* 0x000fe40005800000 */
[----:B------:R-:W-:Y:S02]  /*12a00*/  FSEL R100, R116, -INF , !P0 ;  /* 0xff80000074647808 */ /* 0x000fe40004000000 */
[----:B------:R-:W-:Y:S02]  /*12a10*/  FSEL R159, R97, -INF , P5 ;  /* 0xff800000619f7808 */ /* 0x000fe40002800000 */
[----:B------:R-:W-:Y:S02]  /*12a20*/  ISETP.LE.AND P2, PT, R3, UR28, PT ;  /* 0x0000001c03007c0c */ /* 0x000fe4000bf43270 */
[----:B------:R-:W-:Y:S01]  /*12a30*/  ISETP.GE.AND P0, PT, R0, UR26, PT ;  /* 0x0000001a00007c0c */ /* 0x000fe2000bf06270 */
[----:B------:R-:W-:Y:S01]  /*12a40*/  UIADD3 UR26, UPT, UPT, UR49, 0x68, URZ ;  /* 0x00000068311a7890 */ /* 0x000fe2000fffe0ff */
[----:B------:R-:W-:-:S02]  /*12a50*/  FSEL R101, R101, -INF , P4 ;  /* 0xff80000065657808 */ /* 0x000fc40002000000 */
[----:B------:R-:W-:Y:S02]  /*12a60*/  FSEL R56, R56, -INF , !P1 ;  /* 0xff80000038387808 */ /* 0x000fe40004800000 */
[----:B------:R-:W-:Y:S01]  /*12a70*/  ISETP.GE.AND P5, PT, R0, UR34, PT ;  /* 0x0000002200007c0c */ /* 0x000fe2000bfa6270 */
[----:B------:R-:W-:Y:S01]  /*12a80*/  UIADD3 UR34, UPT, UPT, UR49, 0x56, URZ ;  /* 0x0000005631227890 */ /* 0x000fe2000fffe0ff */
[C---:B------:R-:W-:Y:S02]  /*12a90*/  ISETP.LE.AND P4, PT, R3.reuse, UR24, PT ;  /* 0x0000001803007c0c */ /* 0x040fe4000bf83270 */
[----:B------:R-:W-:Y:S02]  /*12aa0*/  ISETP.LE.AND P3, PT, R3, UR25, PT ;  /* 0x0000001903007c0c */ /* 0x000fe4000bf63270 */
[----:B------:R-:W-:Y:S02]  /*12ab0*/  FSEL R112, R118, -INF , !P2 ;  /* 0xff80000076707808 */ /* 0x000fe40005000000 */
[----:B------:R-:W-:-:S02]  /*12ac0*/  FSEL R96, R56, -INF , P0 ;  /* 0xff80000038607808 */ /* 0x000fc40000000000 */
[----:B------:R-:W-:Y:S02]  /*12ad0*/  FSEL R166, R102, -INF , P5 ;  /* 0xff80000066a67808 */ /* 0x000fe40002800000 */
[----:B------:R-:W-:Y:S01]  /*12ae0*/  ISETP.GE.AND P2, PT, R0, UR24, PT ;  /* 0x0000001800007c0c */ /* 0x000fe2000bf46270 */
[----:B------:R-:W-:Y:S01]  /*12af0*/  UIADD3 UR24, UPT, UPT, UR49, 0x6a, URZ ;  /* 0x0000006a31187890 */ /* 0x000fe2000fffe0ff */
[----:B------:R-:W-:Y:S02]  /*12b00*/  ISETP.LE.AND P0, PT, R3, UR21, PT ;  /* 0x0000001503007c0c */ /* 0x000fe4000bf03270 */
[----:B------:R-:W-:Y:S02]  /*12b10*/  FSEL R58, R58, -INF , !P4 ;  /* 0xff8000003a3a7808 */ /* 0x000fe40006000000 */
[----:B------:R-:W-:Y:S01]  /*12b20*/  ISETP.GE.AND P5, PT, R0, UR19, PT ;  /* 0x0000001300007c0c */ /* 0x000fe2000bfa6270 */
[----:B------:R-:W-:Y:S01]  /*12b30*/  UIADD3 UR19, UPT, UPT, UR49, 0x5c, URZ ;  /* 0x0000005c31137890 */ /* 0x000fe2000fffe0ff */
[----:B------:R-:W-:-:S02]  /*12b40*/  FSEL R57, R57, -INF , !P3 ;  /* 0xff80000039397808 */ /* 0x000fc40005800000 */
[----:B------:R-:W-:Y:S02]  /*12b50*/  ISETP.LE.AND P1, PT, R3, UR22, PT ;  /* 0x0000001603007c0c */ /* 0x000fe4000bf23270 */
[----:B------:R-:W-:Y:S01]  /*12b60*/  ISETP.GE.AND P3, PT, R0, UR21, PT ;  /* 0x0000001500007c0c */ /* 0x000fe2000bf66270 */
[----:B------:R-:W-:Y:S01]  /*12b70*/  UIADD3 UR21, UPT, UPT, UR49, 0x6d, URZ ;  /* 0x0000006d31157890 */ /* 0x000fe2000fffe0ff */
[----:B------:R-:W-:Y:S02]  /*12b80*/  FSEL R106, R58, -INF , P2 ;  /* 0xff8000003a6a7808 */ /* 0x000fe40001000000 */
[----:B------:R-:W-:Y:S02]  /*12b90*/  FSEL R61, R61, -INF , !P0 ;  /* 0xff8000003d3d7808 */ /* 0x000fe40004000000 */
[----:B------:R-:W-:Y:S02]  /*12ba0*/  FSEL R108, R108, -INF , P5 ;  /* 0xff8000006c6c7808 */ /* 0x000fe40002800000 */
[----:B------:R-:W-:-:S02]  /*12bb0*/  ISETP.LE.AND P2, PT, R3, UR18, PT ;  /* 0x0000001203007c0c */ /* 0x000fc4000bf43270 */
[C---:B------:R-:W-:Y:S01]  /*12bc0*/  ISETP.GE.AND P5, PT, R0.reuse, UR33, PT ;  /* 0x0000002100007c0c */ /* 0x040fe2000bfa6270 */
[----:B------:R-:W-:Y:S01]  /*12bd0*/  UIADD3 UR33, UPT, UPT, UR49, 0x61, URZ ;  /* 0x0000006131217890 */ /* 0x000fe2000fffe0ff */
[----:B------:R-:W-:Y:S01]  /*12be0*/  ISETP.GE.AND P6, PT, R0, UR11, PT ;  /* 0x0000000b00007c0c */ /* 0x000fe2000bfc6270 */
[----:B------:R-:W-:Y:S01]  /*12bf0*/  UIADD3 UR11, UPT, UPT, UR49, 0x5e, URZ ;  /* 0x0000005e310b7890 */ /* 0x000fe2000fffe0ff */
[----:B------:R-:W-:Y:S02]  /*12c00*/  ISETP.LE.AND P4, PT, R3, UR20, PT ;  /* 0x0000001403007c0c */ /* 0x000fe4000bf83270 */
[----:B------:R-:W-:Y:S02]  /*12c10*/  FSEL R60, R60, -INF , !P1 ;  /* 0xff8000003c3c7808 */ /* 0x000fe40004800000 */
[----:B------:R-:W-:Y:S02]  /*12c20*/  FSEL R93, R61, -INF , P3 ;  /* 0xff8000003d5d7808 */ /* 0x000fe40001800000 */
[----:B------:R-:W-:Y:S01]  /*12c30*/  ISETP.GE.AND P1, PT, R0, UR18, PT ;  /* 0x0000001200007c0c */ /* 0x000fe2000bf26270 */
[----:B------:R-:W-:Y:S01]  /*12c40*/  UIADD3 UR18, UPT, UPT, UR49, 0x70, URZ ;  /* 0x0000007031127890 */ /* 0x000fe2000fffe0ff */
[----:B------:R-:W-:-:S02]  /*12c50*/  ISETP.LE.AND P3, PT, R3, UR16, PT ;  /* 0x0000001003007c0c */ /* 0x000fc4000bf63270 */
[----:B------:R-:W-:Y:S02]  /*12c60*/  FSEL R64, R64, -INF , !P2 ;  /* 0xff80000040407808 */ /* 0x000fe40005000000 */
[----:B------:R-:W-:Y:S02]  /*12c70*/  FSEL R105, R105, -INF , P5 ;  /* 0xff80000069697808 */ /* 0x000fe40002800000 */
[----:B------:R-:W-:Y:S02]  /*12c80*/  FSEL R162, R110, -INF , P6 ;  /* 0xff8000006ea27808 */ /* 0x000fe40003000000 */
[C---:B------:R-:W-:Y:S01]  /*12c90*/  ISETP.GE.AND P5, PT, R0.reuse, UR28, PT ;  /* 0x0000001c00007c0c */ /* 0x040fe2000bfa6270 */
[----:B------:R-:W-:Y:S01]  /*12ca0*/  UIADD3 UR28, UPT, UPT, UR49, 0x66, URZ ;  /* 0x00000066311c7890 */ /* 0x000fe2000fffe0ff */
[----:B------:R-:W-:Y:S01]  /*12cb0*/  ISETP.GE.AND P6, PT, R0, UR30, PT ;  /* 0x0000001e00007c0c */ /* 0x000fe2000bfc6270 */
[----:B------:R-:W-:Y:S01]  /*12cc0*/  UIADD3 UR30, UPT, UPT, UR49, 0x64, URZ ;  /* 0x00000064311e7890 */ /* 0x000fe2000fffe0ff */
[----:B------:R-:W-:-:S02]  /*12cd0*/  FSEL R62, R62, -INF , !P4 ;  /* 0xff8000003e3e7808 */ /* 0x000fc40006000000 */
[C---:B------:R-:W-:Y:S02]  /*12ce0*/  ISETP.LE.AND P0, PT, R3.reuse, UR17, PT ;  /* 0x0000001103007c0c */ /* 0x040fe4000bf03270 */
[----:B------:R-:W-:Y:S01]  /*12cf0*/  ISETP.GE.AND P4, PT, R0, UR16, PT ;  /* 0x0000001000007c0c */ /* 0x000fe2000bf86270 */
[----:B------:R-:W-:Y:S01]  /*12d00*/  UIADD3 UR16, UPT, UPT, UR49, 0x72, URZ ;  /* 0x0000007231107890 */ /* 0x000fe2000fffe0ff */
[----:B------:R-:W-:Y:S02]  /*12d10*/  FSEL R64, R64, -INF , P1 ;  /* 0xff80000040407808 */ /* 0x000fe40000800000 */
[----:B------:R-:W-:Y:S02]  /*12d20*/  FSEL R66, R66, -INF , !P3 ;  /* 0xff80000042427808 */ /* 0x000fe40005800000 */
[----:B------:R-:W-:Y:S02]  /*12d30*/  ISETP.LE.AND P1, PT, R3, UR13, PT ;  /* 0x0000000d03007c0c */ /* 0x000fe4000bf23270 */
[----:B------:R-:W-:-:S02]  /*12d40*/  FSEL R112, R112, -INF , P5 ;  /* 0xff80000070707808 */ /* 0x000fc40002800000 */
[----:B------:R-:W-:Y:S02]  /*12d50*/  FSEL R100, R100, -INF , P6 ;  /* 0xff80000064647808 */ /* 0x000fe40003000000 */
[C---:B------:R-:W-:Y:S01]  /*12d60*/  ISETP.GE.AND P5, PT, R0.reuse, UR22, PT ;  /* 0x0000001600007c0c */ /* 0x040fe2000bfa6270 */
[----:B------:R-:W-:Y:S01]  /*12d70*/  UIADD3 UR22, UPT, UPT, UR49, 0x6c, URZ ;  /* 0x0000006c31167890 */ /* 0x000fe2000fffe0ff */
[----:B------:R-:W-:Y:S01]  /*12d80*/  ISETP.GE.AND P6, PT, R0, UR25, PT ;  /* 0x0000001900007c0c */ /* 0x000fe2000bfc6270 */
[----:B------:R-:W-:Y:S01]  /*12d90*/  UIADD3 UR25, UPT, UPT, UR49, 0x69, URZ ;  /* 0x0000006931197890 */ /* 0x000fe2000fffe0ff */
[----:B------:R-:W-:Y:S02]  /*12da0*/  ISETP.LE.AND P2, PT, R3, UR14, PT ;  /* 0x0000000e03007c0c */ /* 0x000fe4000bf43270 */
[----:B------:R-:W-:Y:S02]  /*12db0*/  FSEL R65, R65, -INF , !P0 ;  /* 0xff80000041417808 */ /* 0x000fe40004000000 */
[----:B------:R-:W-:-:S02]  /*12dc0*/  FSEL R90, R66, -INF , P4 ;  /* 0xff800000425a7808 */ /* 0x000fc40002000000 */
[----:B------:R-:W-:Y:S01]  /*12dd0*/  ISETP.GE.AND P0, PT, R0, UR13, PT ;  /* 0x0000000d00007c0c */ /* 0x000fe2000bf06270 */
[----:B------:R-:W-:Y:S01]  /*12de0*/  UIADD3 UR13, UPT, UPT, UR49, 0x75, URZ ;  /* 0x00000075310d7890 */ /* 0x000fe2000fffe0ff */
[----:B------:R-:W-:Y:S02]  /*12df0*/  ISETP.LE.AND P4, PT, R3, UR10, PT ;  /* 0x0000000a03007c0c */ /* 0x000fe4000bf83270 */
[----:B------:R-:W-:Y:S02]  /*12e00*/  FSEL R61, R69, -INF , !P1 ;  /* 0xff800000453d7808 */ /* 0x000fe40004800000 */
[----:B------:R-:W-:Y:S02]  /*12e10*/  FSEL R92, R60, -INF , P5 ;  /* 0xff8000003c5c7808 */ /* 0x000fe40002800000 */
[----:B------:R-:W-:Y:S02]  /*12e20*/  FSEL R97, R57, -INF , P6 ;  /* 0xff80000039617808 */ /* 0x000fe40003000000 */
[----:B------:R-:W-:-:S02]  /*12e30*/  FSEL R60, R68, -INF , !P2 ;  /* 0xff800000443c7808 */ /* 0x000fc40005000000 */
[C---:B------:R-:W-:Y:S01]  /*12e40*/  ISETP.GE.AND P6, PT, R0.reuse, UR20, PT ;  /* 0x0000001400007c0c */ /* 0x040fe2000bfc6270 */
[----:B------:R-:W-:Y:S01]  /*12e50*/  UIADD3 UR20, UPT, UPT, UR49, 0x6e, URZ ;  /* 0x0000006e31147890 */ /* 0x000fe2000fffe0ff */
[----:B------:R-:W-:Y:S02]  /*12e60*/  ISETP.LE.AND P3, PT, R3, UR12, PT ;  /* 0x0000000c03007c0c */ /* 0x000fe4000bf63270 */
[----:B------:R-:W-:Y:S01]  /*12e70*/  ISETP.GE.AND P2, PT, R0, UR10, PT ;  /* 0x0000000a00007c0c */ /* 0x000fe2000bf46270 */
[----:B------:R-:W-:Y:S01]  /*12e80*/  UIADD3 UR10, UPT, UPT, UR49, 0x78, URZ ;  /* 0x00000078310a7890 */ /* 0x000fe2000fffe0ff */
[----:B------:R-:W-:Y:S02]  /*12e90*/  FSEL R61, R61, -INF , P0 ;  /* 0xff8000003d3d7808 */ /* 0x000fe40000000000 */
[----:B------:R-:W-:Y:S02]  /*12ea0*/  FSEL R56, R72, -INF , !P4 ;  /* 0xff80000048387808 */ /* 0x000fe40006000000 */
[----:B------:R-:W-:-:S02]  /*12eb0*/  ISETP.LE.AND P0, PT, R3, UR8, PT ;  /* 0x0000000803007c0c */ /* 0x000fc4000bf03270 */
[----:B------:R-:W-:Y:S02]  /*12ec0*/  FSEL R94, R62, -INF , P6 ;  /* 0xff8000003e5e7808 */ /* 0x000fe40003000000 */
[C---:B------:R-:W-:Y:S02]  /*12ed0*/  ISETP.LE.AND P1, PT, R3.reuse, UR9, PT ;  /* 0x0000000903007c0c */ /* 0x040fe4000bf23270 */
[----:B------:R-:W-:Y:S02]  /*12ee0*/  FSEL R70, R70, -INF , !P3 ;  /* 0xff80000046467808 */ /* 0x000fe40005800000 */
[----:B------:R-:W-:Y:S02]  /*12ef0*/  FSEL R56, R56, -INF , P2 ;  /* 0xff80000038387808 */ /* 0x000fe40001000000 */
[----:B------:R-:W-:Y:S01]  /*12f00*/  ISETP.GE.AND P3, PT, R0, UR8, PT ;  /* 0x0000000800007c0c */ /* 0x000fe2000bf66270 */
[----:B------:R-:W-:Y:S01]  /*12f10*/  UIADD3 UR8, UPT, UPT, UR49, 0x7a, URZ ;  /* 0x0000007a31087890 */ /* 0x000fe2000fffe0ff */
[----:B------:R-:W-:-:S02]  /*12f20*/  ISETP.LE.AND P2, PT, R3, UR5, PT ;  /* 0x0000000503007c0c */ /* 0x000fc4000bf43270 */
[----:B------:R-:W-:Y:S02]  /*12f30*/  FSEL R62, R74, -INF , !P0 ;  /* 0xff8000004a3e7808 */ /* 0x000fe40004000000 */
[----:B------:R-:W-:Y:S02]  /*12f40*/  FSEL R57, R73, -INF , !P1 ;  /* 0xff80000049397808 */ /* 0x000fe40004800000 */
[----:B------:R-:W-:Y:S02]  /*12f50*/  ISETP.LE.AND P4, PT, R3, UR6, PT ;  /* 0x0000000603007c0c */ /* 0x000fe4000bf83270 */
[----:B------:R-:W-:Y:S01]  /*12f60*/  ISETP.GE.AND P1, PT, R0, UR5, PT ;  /* 0x0000000500007c0c */ /* 0x000fe2000bf26270 */
[----:B------:R-:W-:Y:S01]  /*12f70*/  UIADD3 UR5, UPT, UPT, UR49, 0x7d, URZ ;  /* 0x0000007d31057890 */ /* 0x000fe2000fffe0ff */
[----:B------:R-:W-:Y:S02]  /*12f80*/  FSEL R62, R62, -INF , P3 ;  /* 0xff8000003e3e7808 */ /* 0x000fe40001800000 */
[----:B------:R-:W-:-:S02]  /*12f90*/  FSEL R23, R77, -INF , !P2 ;  /* 0xff8000004d177808 */ /* 0x000fc40005000000 */
[----:B------:R-:W-:Y:S02]  /*12fa0*/  ISETP.LE.AND P3, PT, R3, UR73, PT ;  /* 0x0000004903007c0c */ /* 0x000fe4000bf63270 */
[----:B------:R-:W-:Y:S02]  /*12fb0*/  FSEL R22, R76, -INF , !P4 ;  /* 0xff8000004c167808 */ /* 0x000fe40006000000 */
[----:B------:R-:W-:Y:S02]  /*12fc0*/  FSEL R23, R23, -INF , P1 ;  /* 0xff80000017177808 */ /* 0x000fe40000800000 */
[----:B------:R-:W-:Y:S01]  /*12fd0*/  ISETP.GE.AND P4, PT, R0, UR73, PT ;  /* 0x0000004900007c0c */ /* 0x000fe2000bf86270 */
[----:B------:R-:W-:Y:S01]  /*12fe0*/  UIADD3 UR73, UPT, UPT, UR49, 0x1, URZ ;  /* 0x0000000131497890 */ /* 0x000fe2000fffe0ff */
[----:B------:R-:W-:Y:S02]  /*12ff0*/  ISETP.LE.AND P1, PT, R3, UR77, PT ;  /* 0x0000004d03007c0c */ /* 0x000fe4000bf23270 */
[----:B------:R-:W-:-:S02]  /*13000*/  FSEL R68, R80, -INF , !P3 ;  /* 0xff80000050447808 */ /* 0x000fc40005800000 */
[C---:B------:R-:W-:Y:S02]  /*13010*/  ISETP.LE.AND P3, PT, R3.reuse, UR76, PT ;  /* 0x0000004c03007c0c */ /* 0x040fe4000bf63270 */
[----:B------:R-:W-:Y:S02]  /*13020*/  FSEL R68, R68, -INF , P4 ;  /* 0xff80000044447808 */ /* 0x000fe40002000000 */
[----:B------:R-:W-:Y:S02]  /*13030*/  FSEL R7, R82, -INF , !P1 ;  /* 0xff80000052077808 */ /* 0x000fe40004800000 */
[C---:B------:R-:W-:Y:S02]  /*13040*/  ISETP.LE.AND P4, PT, R3.reuse, UR75, PT ;  /* 0x0000004b03007c0c */ /* 0x040fe4000bf83270 */
[----:B------:R-:W-:Y:S02]  /*13050*/  ISETP.LE.AND P1, PT, R3, UR74, PT ;  /* 0x0000004a03007c0c */ /* 0x000fe4000bf23270 */
[----:B------:R-:W-:-:S02]  /*13060*/  FSEL R110, R84, -INF , !P3 ;  /* 0xff800000546e7808 */ /* 0x000fc40005800000 */
[----:B------:R-:W-:Y:S02]  /*13070*/  ISETP.LE.AND P3, PT, R3, UR72, PT ;  /* 0x0000004803007c0c */ /* 0x000fe4000bf63270 */
[----:B------:R-:W-:Y:S02]  /*13080*/  FSEL R85, R85, -INF , !P4 ;  /* 0xff80000055557808 */ /* 0x000fe40006000000 */
        /* <DEDUP_REMOVED lines=14> */
[C---:B------:R-:W-:Y:S02]  /*13170*/  ISETP.LE.AND P1, PT, R3.reuse, UR64, PT ;  /* 0x0000004003007c0c */ /* 0x040fe4000bf23270 */
[----:B------:R-:W-:-:S02]  /*13180*/  ISETP.LE.AND P0, PT, R3, UR4, PT ;  /* 0x0000000403007c0c */ /* 0x000fc4000bf03270 */
[----:B------:R-:W-:Y:S02]  /*13190*/  FSEL R84, R32, -INF , !P3 ;  /* 0xff80000020547808 */ /* 0x000fe40005800000 */
[----:B------:R-:W-:Y:S02]  /*131a0*/  ISETP.LE.AND P3, PT, R3, UR63, PT ;  /* 0x0000003f03007c0c */ /* 0x000fe4000bf63270 */
[----:B------:R-:W-:Y:S02]  /*131b0*/  FSEL R33, R33, -INF , !P4 ;  /* 0xff80000021217808 */ /* 0x000fe40006000000 */
[----:B------:R-:W-:Y:S02]  /*131c0*/  FSEL R114, R34, -INF , !P1 ;  /* 0xff80000022727808 */ /* 0x000fe40004800000 */
[C---:B------:R-:W-:Y:S02]  /*131d0*/  ISETP.LE.AND P4, PT, R3.reuse, UR62, PT ;  /* 0x0000003e03007c0c */ /* 0x040fe4000bf83270 */
[----:B------:R-:W-:-:S02]  /*131e0*/  ISETP.LE.AND P1, PT, R3, UR61, PT ;  /* 0x0000003d03007c0c */ /* 0x000fc4000bf23270 */
[----:B------:R-:W-:Y:S02]  /*131f0*/  FSEL R58, R78, -INF , !P0 ;  /* 0xff8000004e3a7808 */ /* 0x000fe40004000000 */
[----:B------:R-:W-:Y:S02]  /*13200*/  FSEL R78, R36, -INF , !P3 ;  /* 0xff800000244e7808 */ /* 0x000fe40005800000 */
[----:B------:R-:W-:Y:S02]  /*13210*/  ISETP.LE.AND P3, PT, R3, UR60, PT ;  /* 0x0000003c03007c0c */ /* 0x000fe4000bf63270 */
[----:B------:R-:W-:Y:S02]  /*13220*/  FSEL R37, R37, -INF , !P4 ;  /* 0xff80000025257808 */ /* 0x000fe40006000000 */
[----:B------:R-:W-:Y:S02]  /*13230*/  FSEL R102, R38, -INF , !P1 ;  /* 0xff80000026667808 */ /* 0x000fe40004800000 */
[----:B------:R-:W-:-:S02]  /*13240*/  ISETP.LE.AND P4, PT, R3, UR59, PT ;  /* 0x0000003b03007c0c */ /* 0x000fc4000bf83270 */
[C---:B------:R-:W-:Y:S02]  /*13250*/  ISETP.LE.AND P1, PT, R3.reuse, UR58, PT ;  /* 0x0000003a03007c0c */ /* 0x040fe4000bf23270 */
[----:B------:R-:W-:Y:S02]  /*13260*/  FSEL R82, R40, -INF , !P3 ;  /* 0xff80000028527808 */ /* 0x000fe40005800000 */
[----:B------:R-:W-:Y:S02]  /*13270*/  ISETP.LE.AND P3, PT, R3, UR57, PT ;  /* 0x0000003903007c0c */ /* 0x000fe4000bf63270 */
[----:B------:R-:W-:Y:S02]  /*13280*/  FSEL R41, R41, -INF , !P4 ;  /* 0xff80000029297808 */ /* 0x000fe40006000000 */
[----:B------:R-:W-:Y:S02]  /*13290*/  FSEL R98, R42, -INF , !P1 ;  /* 0xff8000002a627808 */ /* 0x000fe40004800000 */
[----:B------:R-:W-:-:S02]  /*132a0*/  ISETP.LE.AND P4, PT, R3, UR35, PT ;  /* 0x0000002303007c0c */ /* 0x000fc4000bf83270 */
[C---:B------:R-:W-:Y:S02]  /*132b0*/  ISETP.LE.AND P1, PT, R3.reuse, UR34, PT ;  /* 0x0000002203007c0c */ /* 0x040fe4000bf23270 */
[----:B------:R-:W-:Y:S01]  /*132c0*/  ISETP.GE.AND P5, PT, R0, UR17, PT ;  /* 0x0000001100007c0c */ /* 0x000fe2000bfa6270 */
[----:B------:R-:W-:Y:S01]  /*132d0*/  UIADD3 UR17, UPT, UPT, UR49, 0x71, URZ ;  /* 0x0000007131117890 */ /* 0x000fe2000fffe0ff */
[----:B------:R-:W-:Y:S02]  /*132e0*/  FSEL R76, R44, -INF , !P3 ;  /* 0xff8000002c4c7808 */ /* 0x000fe40005800000 */
[----:B------:R-:W-:Y:S02]  /*132f0*/  ISETP.LE.AND P3, PT, R3, UR31, PT ;  /* 0x0000001f03007c0c */ /* 0x000fe4000bf63270 */
[----:B------:R-:W-:Y:S02]  /*13300*/  FSEL R45, R45, -INF , !P4 ;  /* 0xff8000002d2d7808 */ /* 0x000fe40006000000 */
[----:B------:R-:W-:-:S02]  /*13310*/  FSEL R80, R46, -INF , !P1 ;  /* 0xff8000002e507808 */ /* 0x000fc40004800000 */
[C---:B------:R-:W-:Y:S02]  /*13320*/  ISETP.LE.AND P4, PT, R3.reuse, UR27, PT ;  /* 0x0000001b03007c0c */ /* 0x040fe4000bf83270 */
[----:B------:R-:W-:Y:S02]  /*13330*/  ISETP.LE.AND P1, PT, R3, UR23, PT ;  /* 0x0000001703007c0c */ /* 0x000fe4000bf23270 */
[----:B------:R-:W-:Y:S02]  /*13340*/  FSEL R65, R65, -INF , P5 ;  /* 0xff80000041417808 */ /* 0x000fe40002800000 */
[----:B------:R-:W-:Y:S01]  /*13350*/  ISETP.GE.AND P5, PT, R0, UR12, PT ;  /* 0x0000000c00007c0c */ /* 0x000fe2000bfa6270 */
[----:B------:R-:W-:Y:S01]  /*13360*/  UIADD3 UR12, UPT, UPT, UR49, 0x76, URZ ;  /* 0x00000076310c7890 */ /* 0x000fe2000fffe0ff */
[----:B------:R-:W-:Y:S02]  /*13370*/  FSEL R66, R48, -INF , !P3 ;  /* 0xff80000030427808 */ /* 0x000fe40005800000 */
[----:B------:R-:W-:-:S02]  /*13380*/  ISETP.LE.AND P3, PT, R3, UR19, PT ;  /* 0x0000001303007c0c */ /* 0x000fc4000bf63270 */
[----:B------:R-:W-:Y:S02]  /*13390*/  FSEL R49, R49, -INF , !P4 ;  /* 0xff80000031317808 */ /* 0x000fe40006000000 */
[----:B------:R-:W-:Y:S02]  /*133a0*/  FSEL R74, R50, -INF , !P1 ;  /* 0xff800000324a7808 */ /* 0x000fe40004800000 */
[C---:B------:R-:W-:Y:S02]  /*133b0*/  ISETP.LE.AND P4, PT, R3.reuse, UR15, PT ;  /* 0x0000000f03007c0c */ /* 0x040fe4000bf83270 */
[----:B------:R-:W-:Y:S02]  /*133c0*/  ISETP.LE.AND P1, PT, R3, UR11, PT ;  /* 0x0000000b03007c0c */ /* 0x000fe4000bf23270 */
[----:B------:R-:W-:Y:S02]  /*133d0*/  FSEL R72, R70, -INF , P5 ;  /* 0xff80000046487808 */ /* 0x000fe40002800000 */
[----:B------:R-:W-:-:S02]  /*133e0*/  FSEL R70, R52, -INF , !P3 ;  /* 0xff80000034467808 */ /* 0x000fc40005800000 */
[----:B------:R-:W-:Y:S02]  /*133f0*/  FSEL R53, R53, -INF , !P4 ;  /* 0xff80000035357808 */ /* 0x000fe40006000000 */
[----:B------:R-:W-:Y:S02]  /*13400*/  FSEL R52, R54, -INF , !P1 ;  /* 0xff80000036347808 */ /* 0x000fe40004800000 */
[C---:B------:R-:W-:Y:S02]  /*13410*/  ISETP.LE.AND P4, PT, R3.reuse, UR33, PT ;  /* 0x0000002103007c0c */ /* 0x040fe4000bf83270 */
[C---:B------:R-:W-:Y:S02]  /*13420*/  ISETP.LE.AND P1, PT, R3.reuse, UR32, PT ;  /* 0x0000002003007c0c */ /* 0x040fe4000bf23270 */
[----:B------:R-:W-:Y:S02]  /*13430*/  ISETP.LE.AND P3, PT, R3, UR7, PT ;  /* 0x0000000703007c0c */ /* 0x000fe4000bf63270 */
[----:B------:R-:W-:-:S02]  /*13440*/  FSEL R121, R121, -INF , !P4 ;  /* 0xff80000079797808 */ /* 0x000fc40006000000 */
[----:B------:R-:W-:Y:S02]  /*13450*/  FSEL R48, R122, -INF , !P1 ;  /* 0xff8000007a307808 */ /* 0x000fe40004800000 */
[C---:B------:R-:W-:Y:S02]  /*13460*/  ISETP.LE.AND P4, PT, R3.reuse, UR29, PT ;  /* 0x0000001d03007c0c */ /* 0x040fe4000bf83270 */
[C---:B------:R-:W-:Y:S02]  /*13470*/  ISETP.LE.AND P1, PT, R3.reuse, UR28, PT ;  /* 0x0000001c03007c0c */ /* 0x040fe4000bf23270 */
[----:B------:R-:W-:Y:S02]  /*13480*/  FSEL R50, R120, -INF , !P3 ;  /* 0xff80000078327808 */ /* 0x000fe40005800000 */
        /* <DEDUP_REMOVED lines=12> */
[----:B------:R-:W-:Y:S01]  /*13550*/  ISETP.GE.AND P6, PT, R0, UR14, PT ;  /* 0x0000000e00007c0c */ /* 0x000fe2000bfc6270 */
[----:B------:R-:W-:Y:S01]  /*13560*/  UIADD3 UR14, UPT, UPT, UR49, 0x74, URZ ;  /* 0x00000074310e7890 */ /* 0x000fe2000fffe0ff */
[----:B------:R-:W-:-:S02]  /*13570*/  ISETP.LE.AND P3, PT, R3, UR22, PT ;  /* 0x0000001603007c0c */ /* 0x000fc4000bf63270 */
[----:B------:R-:W-:Y:S02]  /*13580*/  FSEL R133, R133, -INF , !P4 ;  /* 0xff80000085857808 */ /* 0x000fe40006000000 */
[----:B------:R-:W-:Y:S02]  /*13590*/  FSEL R36, R134, -INF , !P1 ;  /* 0xff80000086247808 */ /* 0x000fe40004800000 */
[C---:B------:R-:W-:Y:S02]  /*135a0*/  ISETP.LE.AND P4, PT, R3.reuse, UR17, PT ;  /* 0x0000001103007c0c */ /* 0x040fe4000bf83270 */
[----:B------:R-:W-:Y:S02]  /*135b0*/  ISETP.LE.AND P1, PT, R3, UR16, PT ;  /* 0x0000001003007c0c */ /* 0x000fe4000bf23270 */
[----:B------:R-:W-:Y:S02]  /*135c0*/  FSEL R60, R60, -INF , P6 ;  /* 0xff8000003c3c7808 */ /* 0x000fe40003000000 */
[----:B------:R-:W-:-:S02]  /*135d0*/  FSEL R38, R132, -INF , !P3 ;  /* 0xff80000084267808 */ /* 0x000fc40005800000 */
[----:B------:R-:W-:Y:S01]  /*135e0*/  ISETP.GE.AND P6, PT, R0, UR9, PT ;  /* 0x0000000900007c0c */ /* 0x000fe2000bfc6270 */
[----:B------:R-:W-:Y:S01]  /*135f0*/  UIADD3 UR9, UPT, UPT, UR49, 0x79, URZ ;  /* 0x0000007931097890 */ /* 0x000fe2000fffe0ff */
[----:B------:R-:W-:Y:S02]  /*13600*/  ISETP.LE.AND P3, PT, R3, UR18, PT ;  /* 0x0000001203007c0c */ /* 0x000fe4000bf63270 */
[----:B------:R-:W-:Y:S02]  /*13610*/  FSEL R137, R137, -INF , !P4 ;  /* 0xff80000089897808 */ /* 0x000fe40006000000 */
[----:B------:R-:W-:Y:S02]  /*13620*/  FSEL R32, R138, -INF , !P1 ;  /* 0xff8000008a207808 */ /* 0x000fe40004800000 */
[C---:B------:R-:W-:Y:S02]  /*13630*/  ISETP.LE.AND P4, PT, R3.reuse, UR13, PT ;  /* 0x0000000d03007c0c */ /* 0x040fe4000bf83270 */
[----:B------:R-:W-:-:S02]  /*13640*/  ISETP.LE.AND P1, PT, R3, UR12, PT ;  /* 0x0000000c03007c0c */ /* 0x000fc4000bf23270 */
[----:B------:R-:W-:Y:S02]  /*13650*/  FSEL R57, R57, -INF , P6 ;  /* 0xff80000039397808 */ /* 0x000fe40003000000 */
[----:B------:R-:W-:Y:S02]  /*13660*/  FSEL R34, R136, -INF , !P3 ;  /* 0xff80000088227808 */ /* 0x000fe40005800000 */
[----:B------:R-:W-:Y:S01]  /*13670*/  ISETP.GE.AND P6, PT, R0, UR4, PT ;  /* 0x0000000400007c0c */ /* 0x000fe2000bfc6270 */
[----:B------:R-:W-:Y:S01]  /*13680*/  UIADD3 UR4, UPT, UPT, UR49, 0x7e, URZ ;  /* 0x0000007e31047890 */ /* 0x000fe2000fffe0ff */
[----:B------:R-:W-:Y:S02]  /*13690*/  ISETP.LE.AND P3, PT, R3, UR14, PT ;  /* 0x0000000e03007c0c */ /* 0x000fe4000bf63270 */
[----:B------:R-:W-:Y:S02]  /*136a0*/  FSEL R141, R141, -INF , !P4 ;  /* 0xff8000008d8d7808 */ /* 0x000fe40006000000 */
[----:B------:R-:W-:-:S02]  /*136b0*/  FSEL R28, R142, -INF , !P1 ;  /* 0xff8000008e1c7808 */ /* 0x000fc40004800000 */
[----:B------:R-:W-:Y:S01]  /*136c0*/  ISETP.GE.AND P5, PT, R0, UR6, PT ;  /* 0x0000000600007c0c */ /* 0x000fe2000bfa6270 */
[----:B------:R-:W-:Y:S01]  /*136d0*/  UIADD3 UR6, UPT, UPT, UR49, 0x7c, URZ ;  /* 0x0000007c31067890 */ /* 0x000fe2000fffe0ff */
[C---:B------:R-:W-:Y:S02]  /*136e0*/  ISETP.LE.AND P4, PT, R3.reuse, UR9, PT ;  /* 0x0000000903007c0c */ /* 0x040fe4000bf83270 */
[C---:B------:R-:W-:Y:S02]  /*136f0*/  ISETP.LE.AND P1, PT, R3.reuse, UR8, PT ;  /* 0x0000000803007c0c */ /* 0x040fe4000bf23270 */
[----:B------:R-:W-:Y:S02]  /*13700*/  FSEL R30, R140, -INF , !P3 ;  /* 0xff8000008c1e7808 */ /* 0x000fe40005800000 */
[C---:B------:R-:W-:Y:S02]  /*13710*/  ISETP.LE.AND P2, PT, R3.reuse, UR37, PT ;  /* 0x0000002503007c0c */ /* 0x040fe4000bf43270 */
[----:B------:R-:W-:-:S02]  /*13720*/  ISETP.LE.AND P3, PT, R3, UR10, PT ;  /* 0x0000000a03007c0c */ /* 0x000fc4000bf63270 */
[----:B------:R-:W-:Y:S02]  /*13730*/  FSEL R22, R22, -INF , P5 ;  /* 0xff80000016167808 */ /* 0x000fe40002800000 */
[----:B------:R-:W-:Y:S02]  /*13740*/  FSEL R145, R145, -INF , !P4 ;  /* 0xff80000091917808 */ /* 0x000fe40006000000 */
[----:B------:R-:W-:Y:S02]  /*13750*/  FSEL R24, R146, -INF , !P1 ;  /* 0xff80000092187808 */ /* 0x000fe40004800000 */
[----:B------:R-:W-:Y:S01]  /*13760*/  ISETP.GE.AND P5, PT, R0, UR37, PT ;  /* 0x0000002500007c0c */ /* 0x000fe2000bfa6270 */
[----:B------:R-:W-:Y:S01]  /*13770*/  UIADD3 UR37, UPT, UPT, UR49, 0x3, URZ ;  /* 0x0000000331257890 */ /* 0x000fe2000fffe0ff */
[C---:B------:R-:W-:Y:S02]  /*13780*/  ISETP.LE.AND P4, PT, R3.reuse, UR5, PT ;  /* 0x0000000503007c0c */ /* 0x040fe4000bf83270 */
[----:B------:R-:W-:-:S02]  /*13790*/  ISETP.LE.AND P1, PT, R3, UR4, PT ;  /* 0x0000000403007c0c */ /* 0x000fc4000bf23270 */
[----:B------:R-:W-:Y:S02]  /*137a0*/  FSEL R58, R58, -INF , P6 ;  /* 0xff8000003a3a7808 */ /* 0x000fe40003000000 */
[----:B------:R-:W-:Y:S02]  /*137b0*/  FSEL R69, R81, -INF , !P2 ;  /* 0xff80000051457808 */ /* 0x000fe40005000000 */
[----:B------:R-:W-:Y:S02]  /*137c0*/  FSEL R26, R144, -INF , !P3 ;  /* 0xff800000901a7808 */ /* 0x000fe40005800000 */
[C---:B------:R-:W-:Y:S01]  /*137d0*/  ISETP.GE.AND P0, PT, R0.reuse, UR77, PT ;  /* 0x0000004d00007c0c */ /* 0x040fe2000bf06270 */
[----:B------:R-:W-:Y:S01]  /*137e0*/  UIADD3 UR77, UPT, UPT, UR49, 0x7, URZ ;  /* 0x00000007314d7890 */ /* 0x000fe2000fffe0ff */
[----:B------:R-:W-:Y:S01]  /*137f0*/  ISETP.GE.AND P6, PT, R0, UR76, PT ;  /* 0x0000004c00007c0c */ /* 0x000fe2000bfc6270 */
[----:B------:R-:W-:Y:S01]  /*13800*/  UIADD3 UR76, UPT, UPT, UR49, 0xb, URZ ;  /* 0x0000000b314c7890 */ /* 0x000fe2000fffe0ff */
[----:B------:R-:W-:-:S02]  /*13810*/  ISETP.LE.AND P3, PT, R3, UR6, PT ;  /* 0x0000000603007c0c */ /* 0x000fc4000bf63270 */
[----:B------:R-:W-:Y:S02]  /*13820*/  FSEL R149, R149, -INF , !P4 ;  /* 0xff80000095957808 */ /* 0x000fe40006000000 */
[----:B------:R-:W-:Y:S02]  /*13830*/  FSEL R18, R150, -INF , !P1 ;  /* 0xff80000096127808 */ /* 0x000fe40004800000 */
[----:B------:R-:W-:Y:S01]  /*13840*/  ISETP.GE.AND P2, PT, R0, UR75, PT ;  /* 0x0000004b00007c0c */ /* 0x000fe2000bf46270 */
[----:B------:R-:W-:Y:S01]  /*13850*/  UIADD3 UR75, UPT, UPT, UR49, 0xf, URZ ;  /* 0x0000000f314b7890 */ /* 0x000fe2000fffe0ff */
[C---:B------:R-:W-:Y:S02]  /*13860*/  ISETP.LE.AND P4, PT, R3.reuse, UR49, PT ;  /* 0x0000003103007c0c */ /* 0x040fe4000bf83270 */
[----:B------:R-:W-:Y:S01]  /*13870*/  ISETP.LE.AND P1, PT, R3, UR73, PT ;  /* 0x0000004903007c0c */ /* 0x000fe2000bf23270 */
[----:B------:R-:W-:Y:S01]  /*13880*/  UIADD3 UR73, UPT, UPT, UR49, 0x17, URZ ;  /* 0x0000001731497890 */ /* 0x000fe2000fffe0ff */
[----:B------:R-:W-:-:S02]  /*13890*/  FSEL R69, R69, -INF , P5 ;  /* 0xff80000045457808 */ /* 0x000fc40002800000 */
[----:B------:R-:W-:Y:S02]  /*138a0*/  FSEL R54, R148, -INF , !P3 ;  /* 0xff80000094367808 */ /* 0x000fe40005800000 */
[----:B------:R-:W-:Y:S02]  /*138b0*/  ISETP.LE.AND P5, PT, R3, UR37, PT ;  /* 0x0000002503007c0c */ /* 0x000fe4000bfa3270 */
[----:B------:R-:W-:Y:S01]  /*138c0*/  ISETP.GE.AND P3, PT, R0, UR74, PT ;  /* 0x0000004a00007c0c */ /* 0x000fe2000bf66270 */
[----:B------:R-:W-:Y:S01]  /*138d0*/  UIADD3 UR74, UPT, UPT, UR49, 0x13, URZ ;  /* 0x00000013314a7890 */ /* 0x000fe2000fffe0ff */
[----:B------:R-:W-:Y:S02]  /*138e0*/  R2UR.FILL UR37, R4 ;  /* 0x00000000042572ca */ /* 0x000fe400004e0000 */
[----:B------:R-:W-:Y:S02]  /*138f0*/  FSEL R124, R88, -INF , !P4 ;  /* 0xff800000587c7808 */ /* 0x000fe40006000000 */
[----:B------:R-:W-:-:S02]  /*13900*/  FSEL R4, R89, -INF , !P1 ;  /* 0xff80000059047808 */ /* 0x000fc40004800000 */
[C---:B------:R-:W-:Y:S02]  /*13910*/  ISETP.LE.AND P4, PT, R3.reuse, UR77, PT ;  /* 0x0000004d03007c0c */ /* 0x040fe4000bf83270 */
[----:B------:R-:W-:Y:S02]  /*13920*/  ISETP.LE.AND P1, PT, R3, UR76, PT ;  /* 0x0000004c03007c0c */ /* 0x000fe4000bf23270 */
[----:B------:R-:W-:Y:S02]  /*13930*/  FSEL R91, R91, -INF , !P5 ;  /* 0xff8000005b5b7808 */ /* 0x000fe40006800000 */
[----:B------:R-:W-:Y:S02]  /*13940*/  ISETP.LE.AND P5, PT, R3, UR75, PT ;  /* 0x0000004b03007c0c */ /* 0x000fe4000bfa3270 */
[----:B------:R-:W-:Y:S02]  /*13950*/  FSEL R95, R95, -INF , !P4 ;  /* 0xff8000005f5f7808 */ /* 0x000fe40006000000 */
[----:B------:R-:W-:-:S02]  /*13960*/  FSEL R99, R99, -INF , !P1 ;  /* 0xff80000063637808 */ /* 0x000fc40004800000 */
[----:B------:R-:W-:Y:S02]  /*13970*/  ISETP.LE.AND P4, PT, R3, UR74, PT ;  /* 0x0000004a03007c0c */ /* 0x000fe4000bf83270 */
[C---:B------:R-:W-:Y:S01]  /*13980*/  ISETP.GE.AND P1, PT, R0.reuse, UR72, PT ;  /* 0x0000004800007c0c */ /* 0x040fe2000bf26270 */
[----:B------:R-:W-:Y:S01]  /*13990*/  UIADD3 UR72, UPT, UPT, UR49, 0x1b, URZ ;  /* 0x0000001b31487890 */ /* 0x000fe2000fffe0ff */
[----:B------:R-:W-:Y:S02]  /*139a0*/  FSEL R103, R103, -INF , !P5 ;  /* 0xff80000067677808 */ /* 0x000fe40006800000 */
[----:B------:R-:W-:Y:S02]  /*139b0*/  ISETP.LE.AND P5, PT, R3, UR73, PT ;  /* 0x0000004903007c0c */ /* 0x000fe4000bfa3270 */
[----:B------:R-:W-:Y:S02]  /*139c0*/  FSEL R107, R107, -INF , !P4 ;  /* 0xff8000006b6b7808 */ /* 0x000fe40006000000 */
[----:B------:R-:W-:Y:S01]  /*139d0*/  ISETP.GE.AND P4, PT, R0, UR71, PT ;  /* 0x0000004700007c0c */ /* 0x000fe2000bf86270 */
[----:B------:R-:W-:Y:S01]  /*139e0*/  UIADD3 UR71, UPT, UPT, UR49, 0x1f, URZ ;  /* 0x0000001f31477890 */ /* 0x000fe2000fffe0ff */
[----:B------:R-:W-:-:S02]  /*139f0*/  FSEL R163, R111, -INF , !P5 ;  /* 0xff8000006fa37808 */ /* 0x000fc40006800000 */
[----:B------:R-:W-:Y:S02]  /*13a00*/  ISETP.LE.AND P5, PT, R3, UR72, PT ;  /* 0x0000004803007c0c */ /* 0x000fe4000bfa3270 */
[----:B------:R-:W-:Y:S02]  /*13a10*/  FSEL R122, R7, -INF , P0 ;  /* 0xff800000077a7808 */ /* 0x000fe40000000000 */
[----:B------:R-:W-:Y:S02]  /*13a20*/  FSEL R115, R115, -INF , !P5 ;  /* 0xff80000073737808 */ /* 0x000fe40006800000 */
[----:B------:R-:W-:Y:S02]  /*13a30*/  ISETP.LE.AND P5, PT, R3, UR71, PT ;  /* 0x0000004703007c0c */ /* 0x000fe4000bfa3270 */
[----:B------:R-:W-:Y:S01]  /*13a40*/  ISETP.GE.AND P0, PT, R0, UR70, PT ;  /* 0x0000004600007c0c */ /* 0x000fe2000bf06270 */
[----:B------:R-:W-:Y:S01]  /*13a50*/  UIADD3 UR70, UPT, UPT, UR49, 0x23, URZ ;  /* 0x0000002331467890 */ /* 0x000fe2000fffe0ff */
[----:B------:R-:W-:-:S02]  /*13a60*/  FSEL R113, R119, -INF , !P5 ;  /* 0xff80000077717808 */ /* 0x000fc40006800000 */
[----:B------:R-:W-:Y:S02]  /*13a70*/  FSEL R111, R85, -INF , P2 ;  /* 0xff800000556f7808 */ /* 0x000fe40001000000 */
[C---:B------:R-:W-:Y:S01]  /*13a80*/  ISETP.GE.AND P5, PT, R0.reuse, UR69, PT ;  /* 0x0000004500007c0c */ /* 0x040fe2000bfa6270 */
[----:B------:R-:W-:Y:S01]  /*13a90*/  UIADD3 UR69, UPT, UPT, UR49, 0x27, URZ ;  /* 0x0000002731457890 */ /* 0x000fe2000fffe0ff */
[----:B------:R-:W-:Y:S01]  /*13aa0*/  ISETP.GE.AND P2, PT, R0, UR68, PT ;  /* 0x0000004400007c0c */ /* 0x000fe2000bf46270 */
[----:B------:R-:W-:Y:S01]  /*13ab0*/  UIADD3 UR68, UPT, UPT, UR49, 0x2b, URZ ;  /* 0x0000002b31447890 */ /* 0x000fe2000fffe0ff */
[----:B------:R-:W-:Y:S02]  /*13ac0*/  FSEL R120, R6, -INF , P3 ;  /* 0xff80000006787808 */ /* 0x000fe40001800000 */
[----:B------:R-:W-:Y:S01]  /*13ad0*/  ISETP.GE.AND P3, PT, R0, UR67, PT ;  /* 0x0000004300007c0c */ /* 0x000fe2000bf66270 */
[----:B------:R-:W-:Y:S01]  /*13ae0*/  UIADD3 UR67, UPT, UPT, UR49, 0x2f, URZ ;  /* 0x0000002f31437890 */ /* 0x000fe2000fffe0ff */
[----:B------:R-:W-:-:S02]  /*13af0*/  FSEL R118, R118, -INF , P0 ;  /* 0xff80000076767808 */ /* 0x000fc40000000000 */
[----:B------:R-:W-:Y:S02]  /*13b00*/  FSEL R88, R5, -INF , P1 ;  /* 0xff80000005587808 */ /* 0x000fe40000800000 */
[----:B------:R-:W-:Y:S02]  /*13b10*/  ISETP.LE.AND P0, PT, R3, UR70, PT ;  /* 0x0000004603007c0c */ /* 0x000fe4000bf03270 */
[----:B------:R-:W-:Y:S01]  /*13b20*/  ISETP.GE.AND P1, PT, R0, UR66, PT ;  /* 0x0000004200007c0c */ /* 0x000fe2000bf26270 */
[----:B------:R-:W-:Y:S01]  /*13b30*/  UIADD3 UR66, UPT, UPT, UR49, 0x33, URZ ;  /* 0x0000003331427890 */ /* 0x000fe2000fffe0ff */
[----:B------:R-:W-:Y:S02]  /*13b40*/  FSEL R110, R110, -INF , P6 ;  /* 0xff8000006e6e7808 */ /* 0x000fe40003000000 */
[----:B------:R-:W-:Y:S02]  /*13b50*/  FSEL R89, R25, -INF , P4 ;  /* 0xff80000019597808 */ /* 0x000fe40002000000 */
[----:B------:R-:W-:-:S02]  /*13b60*/  FSEL R86, R86, -INF , P5 ;  /* 0xff80000056567808 */ /* 0x000fc40002800000 */
[----:B------:R-:W-:Y:S01]  /*13b70*/  ISETP.GE.AND P4, PT, R0, UR65, PT ;  /* 0x0000004100007c0c */ /* 0x000fe2000bf86270 */
[----:B------:R-:W-:Y:S01]  /*13b80*/  UIADD3 UR65, UPT, UPT, UR49, 0x37, URZ ;  /* 0x0000003731417890 */ /* 0x000fe2000fffe0ff */
[C---:B------:R-:W-:Y:S02]  /*13b90*/  ISETP.LE.AND P6, PT, R3.reuse, UR69, PT ;  /* 0x0000004503007c0c */ /* 0x040fe4000bfc3270 */
[----:B------:R-:W-:Y:S02]  /*13ba0*/  ISETP.LE.AND P5, PT, R3, UR68, PT ;  /* 0x0000004403007c0c */ /* 0x000fe4000bfa3270 */
[----:B------:R-:W-:Y:S02]  /*13bb0*/  FSEL R9, R59, -INF , !P0 ;  /* 0xff8000003b097808 */ /* 0x000fe40004000000 */
[----:B------:R-:W-:Y:S02]  /*13bc0*/  ISETP.LE.AND P0, PT, R3, UR67, PT ;  /* 0x0000004303007c0c */ /* 0x000fe4000bf03270 */
[----:B------:R-:W-:-:S02]  /*13bd0*/  FSEL R8, R63, -INF , !P6 ;  /* 0xff8000003f087808 */ /* 0x000fc40007000000 */
[----:B------:R-:W-:Y:S02]  /*13be0*/  FSEL R7, R67, -INF , !P5 ;  /* 0xff80000043077808 */ /* 0x000fe40006800000 */
[----:B------:R-:W-:Y:S02]  /*13bf0*/  ISETP.LE.AND P6, PT, R3, UR66, PT ;  /* 0x0000004203007c0c */ /* 0x000fe4000bfc3270 */
[----:B------:R-:W-:Y:S01]  /*13c00*/  ISETP.GE.AND P5, PT, R0, UR64, PT ;  /* 0x0000004000007c0c */ /* 0x000fe2000bfa6270 */
[----:B------:R-:W-:Y:S01]  /*13c10*/  UIADD3 UR64, UPT, UPT, UR49, 0x3b, URZ ;  /* 0x0000003b31407890 */ /* 0x000fe2000fffe0ff */
[----:B------:R-:W-:Y:S02]  /*13c20*/  FSEL R73, R71, -INF , !P0 ;  /* 0xff80000047497808 */ /* 0x000fe40004000000 */
[----:B------:R-:W-:Y:S02]  /*13c30*/  ISETP.LE.AND P0, PT, R3, UR65, PT ;  /* 0x0000004103007c0c */ /* 0x000fe4000bf03270 */
[----:B------:R-:W-:-:S02]  /*13c40*/  FSEL R63, R75, -INF , !P6 ;  /* 0xff8000004b3f7808 */ /* 0x000fc40007000000 */
[----:B------:R-:W-:Y:S01]  /*13c50*/  ISETP.GE.AND P6, PT, R0, UR63, PT ;  /* 0x0000003f00007c0c */ /* 0x000fe2000bfc6270 */
[----:B------:R-:W-:Y:S01]  /*13c60*/  UIADD3 UR63, UPT, UPT, UR49, 0x3f, URZ ;  /* 0x0000003f313f7890 */ /* 0x000fe2000fffe0ff */
[----:B------:R-:W-:Y:S02]  /*13c70*/  FSEL R59, R79, -INF , !P0 ;  /* 0xff8000004f3b7808 */ /* 0x000fe40004000000 */
[----:B------:R-:W-:Y:S02]  /*13c80*/  ISETP.LE.AND P0, PT, R3, UR64, PT ;  /* 0x0000004003007c0c */ /* 0x000fe4000bf03270 */
[----:B------:R-:W-:Y:S02]  /*13c90*/  FSEL R84, R84, -INF , P1 ;  /* 0xff80000054547808 */ /* 0x000fe40000800000 */
[----:B------:R-:W-:Y:S02]  /*13ca0*/  FSEL R6, R83, -INF , !P0 ;  /* 0xff80000053067808 */ /* 0x000fe40004000000 */
[----:B------:R-:W-:-:S02]  /*13cb0*/  ISETP.LE.AND P0, PT, R3, UR63, PT ;  /* 0x0000003f03007c0c */ /* 0x000fc4000bf03270 */
[C---:B------:R-:W-:Y:S01]  /*13cc0*/  ISETP.GE.AND P1, PT, R0.reuse, UR60, PT ;  /* 0x0000003c00007c0c */ /* 0x040fe2000bf26270 */
[----:B------:R-:W-:Y:S01]  /*13cd0*/  UIADD3 UR60, UPT, UPT, UR49, 0x4b, URZ ;  /* 0x0000004b313c7890 */ /* 0x000fe2000fffe0ff */
[----:B------:R-:W-:Y:S02]  /*13ce0*/  FSEL R5, R87, -INF , !P0 ;  /* 0xff80000057057808 */ /* 0x000fe40004000000 */
[C---:B------:R-:W-:Y:S01]  /*13cf0*/  ISETP.GE.AND P0, PT, R0.reuse, UR62, PT ;  /* 0x0000003e00007c0c */ /* 0x040fe2000bf06270 */
[----:B------:R-:W-:Y:S01]  /*13d00*/  UIADD3 UR62, UPT, UPT, UR49, 0x43, URZ ;  /* 0x00000043313e7890 */ /* 0x000fe2000fffe0ff */
[----:B------:R-:W-:Y:S02]  /*13d10*/  FSEL R87, R29, -INF , P2 ;  /* 0xff8000001d577808 */ /* 0x000fe40001000000 */
[----:B------:R-:W-:Y:S01]  /*13d20*/  ISETP.GE.AND P2, PT, R0, UR61, PT ;  /* 0x0000003d00007c0c */ /* 0x000fe2000bf46270 */
[----:B------:R-:W-:Y:S01]  /*13d30*/  UIADD3 UR61, UPT, UPT, UR49, 0x47, URZ ;  /* 0x00000047313d7890 */ /* 0x000fe2000fffe0ff */
[----:B------:R-:W-:-:S02]  /*13d40*/  FSEL R116, R116, -INF , P3 ;  /* 0xff80000074747808 */ /* 0x000fc40001800000 */
[C---:B------:R-:W-:Y:S01]  /*13d50*/  ISETP.GE.AND P3, PT, R0.reuse, UR59, PT ;  /* 0x0000003b00007c0c */ /* 0x040fe2000bf66270 */
[----:B------:R-:W-:Y:S01]  /*13d60*/  UIADD3 UR59, UPT, UPT, UR49, 0x4f, URZ ;  /* 0x0000004f313b7890 */ /* 0x000fe2000fffe0ff */
[----:B------:R-:W-:Y:S02]  /*13d70*/  FSEL R79, R37, -INF , P0 ;  /* 0xff800000254f7808 */ /* 0x000fe40000000000 */
[----:B------:R-:W-:Y:S02]  /*13d80*/  FSEL R85, R33, -INF , P4 ;  /* 0xff80000021557808 */ /* 0x000fe40002000000 */
[----:B------:R-:W-:Y:S02]  /*13d90*/  ISETP.LE.AND P0, PT, R3, UR62, PT ;  /* 0x0000003e03007c0c */ /* 0x000fe4000bf03270 */
[----:B------:R-:W-:Y:S01]  /*13da0*/  ISETP.GE.AND P4, PT, R0, UR58, PT ;  /* 0x0000003a00007c0c */ /* 0x000fe2000bf86270 */
[----:B------:R-:W-:Y:S01]  /*13db0*/  UIADD3 UR58, UPT, UPT, UR49, 0x53, URZ ;  /* 0x00000053313a7890 */ /* 0x000fe2000fffe0ff */
[----:B------:R-:W-:-:S02]  /*13dc0*/  FSEL R114, R114, -INF , P5 ;  /* 0xff80000072727808 */ /* 0x000fc40002800000 */
[----:B------:R-:W-:Y:S02]  /*13dd0*/  FSEL R78, R78, -INF , P6 ;  /* 0xff8000004e4e7808 */ /* 0x000fe40003000000 */
[----:B------:R-:W-:Y:S02]  /*13de0*/  FSEL R102, R102, -INF , P2 ;  /* 0xff80000066667808 */ /* 0x000fe40001000000 */
[----:B------:R-:W-:Y:S01]  /*13df0*/  ISETP.GE.AND P5, PT, R0, UR57, PT ;  /* 0x0000003900007c0c */ /* 0x000fe2000bfa6270 */
[----:B------:R-:W-:Y:S01]  /*13e00*/  UIADD3 UR57, UPT, UPT, UR49, 0x57, URZ ;  /* 0x0000005731397890 */ /* 0x000fe2000fffe0ff */
[C---:B------:R-:W-:Y:S02]  /*13e10*/  ISETP.LE.AND P6, PT, R3.reuse, UR61, PT ;  /* 0x0000003d03007c0c */ /* 0x040fe4000bfc3270 */
[----:B------:R-:W-:Y:S02]  /*13e20*/  ISETP.LE.AND P2, PT, R3, UR60, PT ;  /* 0x0000003c03007c0c */ /* 0x000fe4000bf43270 */
[----:B------:R-:W-:-:S02]  /*13e30*/  FSEL R119, R27, -INF , !P0 ;  /* 0xff8000001b777808 */ /* 0x000fc40004000000 */
[----:B------:R-:W-:Y:S02]  /*13e40*/  ISETP.LE.AND P0, PT, R3, UR59, PT ;  /* 0x0000003b03007c0c */ /* 0x000fe4000bf03270 */
[----:B------:R-:W-:Y:S02]  /*13e50*/  FSEL R117, R31, -INF , !P6 ;  /* 0xff8000001f757808 */ /* 0x000fe40007000000 */
[----:B------:R-:W-:Y:S02]  /*13e60*/  FSEL R13, R35, -INF , !P2 ;  /* 0xff800000230d7808 */ /* 0x000fe40005000000 */
[----:B------:R-:W-:Y:S02]  /*13e70*/  ISETP.LE.AND P6, PT, R3, UR58, PT ;  /* 0x0000003a03007c0c */ /* 0x000fe4000bfc3270 */
[----:B------:R-:W-:Y:S01]  /*13e80*/  ISETP.GE.AND P2, PT, R0, UR35, PT ;  /* 0x0000002300007c0c */ /* 0x000fe2000bf46270 */
[----:B------:R-:W-:Y:S01]  /*13e90*/  UIADD3 UR35, UPT, UPT, UR49, 0x5b, URZ ;  /* 0x0000005b31237890 */ /* 0x000fe2000fffe0ff */
[----:B------:R-:W-:-:S02]  /*13ea0*/  FSEL R12, R39, -INF , !P0 ;  /* 0xff800000270c7808 */ /* 0x000fc40004000000 */
[----:B------:R-:W-:Y:S02]  /*13eb0*/  ISETP.LE.AND P0, PT, R3, UR57, PT ;  /* 0x0000003903007c0c */ /* 0x000fe4000bf03270 */
[----:B------:R-:W-:Y:S02]  /*13ec0*/  FSEL R11, R43, -INF , !P6 ;  /* 0xff8000002b0b7808 */ /* 0x000fe40007000000 */
[----:B------:R-:W-:Y:S01]  /*13ed0*/  ISETP.GE.AND P6, PT, R0, UR34, PT ;  /* 0x0000002200007c0c */ /* 0x000fe2000bfc6270 */
[----:B------:R-:W-:Y:S01]  /*13ee0*/  UIADD3 UR34, UPT, UPT, UR49, 0x5f, URZ ;  /* 0x0000005f31227890 */ /* 0x000fe2000fffe0ff */
[----:B------:R-:W-:Y:S02]  /*13ef0*/  FSEL R81, R47, -INF , !P0 ;  /* 0xff8000002f517808 */ /* 0x000fe40004000000 */
[----:B------:R-:W-:Y:S02]  /*13f00*/  ISETP.LE.AND P0, PT, R3, UR35, PT ;  /* 0x0000002303007c0c */ /* 0x000fe4000bf03270 */
[----:B------:R-:W-:-:S02]  /*13f10*/  FSEL R98, R98, -INF , P4 ;  /* 0xff80000062627808 */ /* 0x000fc40002000000 */
[----:B------:R-:W-:Y:S02]  /*13f20*/  FSEL R75, R51, -INF , !P0 ;  /* 0xff800000334b7808 */ /* 0x000fe40004000000 */
[----:B------:R-:W-:Y:S02]  /*13f30*/  ISETP.LE.AND P0, PT, R3, UR34, PT ;  /* 0x0000002203007c0c */ /* 0x000fe4000bf03270 */
[----:B------:R-:W-:Y:S02]  /*13f40*/  FSEL R82, R82, -INF , P1 ;  /* 0xff80000052527808 */ /* 0x000fe40000800000 */
[----:B------:R-:W-:Y:S02]  /*13f50*/  FSEL R10, R55, -INF , !P0 ;  /* 0xff800000370a7808 */ /* 0x000fe40004000000 */
[C---:B------:R-:W-:Y:S01]  /*13f60*/  ISETP.GE.AND P0, PT, R0.reuse, UR31, PT ;  /* 0x0000001f00007c0c */ /* 0x040fe2000bf06270 */
[----:B------:R-:W-:Y:S01]  /*13f70*/  UIADD3 UR31, UPT, UPT, UR49, 0x63, URZ ;  /* 0x00000063311f7890 */ /* 0x000fe2000fffe0ff */
[C---:B------:R-:W-:Y:S01]  /*13f80*/  ISETP.GE.AND P4, PT, R0.reuse, UR19, PT ;  /* 0x0000001300007c0c */ /* 0x040fe2000bf86270 */
[----:B------:R-:W-:Y:S01]  /*13f90*/  UIADD3 UR19, UPT, UPT, UR49, 0x6f, URZ ;  /* 0x0000006f31137890 */ /* 0x000fe2000fffe0ff */
[----:B------:R-:W-:Y:S01]  /*13fa0*/  ISETP.GE.AND P1, PT, R0, UR27, PT ;  /* 0x0000001b00007c0c */ /* 0x000fe2000bf26270 */
[----:B------:R-:W-:Y:S01]  /*13fb0*/  UIADD3 UR27, UPT, UPT, UR49, 0x67, URZ ;  /* 0x00000067311b7890 */ /* 0x000fe2000fffe0ff */
[----:B------:R-:W-:-:S02]  /*13fc0*/  FSEL R66, R66, -INF , P0 ;  /* 0xff80000042427808 */ /* 0x000fc40000000000 */
[----:B------:R-:W-:Y:S02]  /*13fd0*/  ISETP.LE.AND P0, PT, R3, UR31, PT ;  /* 0x0000001f03007c0c */ /* 0x000fe4000bf03270 */
[----:B------:R-:W-:Y:S02]  /*13fe0*/  FSEL R76, R76, -INF , P5 ;  /* 0xff8000004c4c7808 */ /* 0x000fe40002800000 */
[----:B------:R-:W-:Y:S01]  /*13ff0*/  ISETP.GE.AND P5, PT, R0, UR11, PT ;  /* 0x0000000b00007c0c */ /* 0x000fe2000bfa6270 */
[----:B------:R-:W-:Y:S01]  /*14000*/  UIADD3 UR11, UPT, UPT, UR49, 0x77, URZ ;  /* 0x00000077310b7890 */ /* 0x000fe2000fffe0ff */
[----:B------:R-:W-:Y:S02]  /*14010*/  FSEL R67, R49, -INF , P1 ;  /* 0xff80000031437808 */ /* 0x000fe40000800000 */
[----:B------:R-:W-:Y:S02]  /*14020*/  FSEL R49, R123, -INF , !P0 ;  /* 0xff8000007b317808 */ /* 0x000fe40004000000 */
[----:B------:R-:W-:-:S02]  /*14030*/  ISETP.LE.AND P0, PT, R3, UR19, PT ;  /* 0x0000001303007c0c */ /* 0x000fc4000bf03270 */
[----:B------:R-:W-:Y:S02]  /*14040*/  FSEL R83, R41, -INF , P3 ;  /* 0xff80000029537808 */ /* 0x000fe40001800000 */
[----:B------:R-:W-:Y:S02]  /*14050*/  FSEL R77, R45, -INF , P2 ;  /* 0xff8000002d4d7808 */ /* 0x000fe40001000000 */
[----:B------:R-:W-:Y:S02]  /*14060*/  FSEL R37, R135, -INF , !P0 ;  /* 0xff80000087257808 */ /* 0x000fe40004000000 */
[C---:B------:R-:W-:Y:S01]  /*14070*/  ISETP.GE.AND P3, PT, R0.reuse, UR23, PT ;  /* 0x0000001700007c0c */ /* 0x040fe2000bf66270 */
[----:B------:R-:W-:Y:S01]  /*14080*/  UIADD3 UR23, UPT, UPT, UR49, 0x6b, URZ ;  /* 0x0000006b31177890 */ /* 0x000fe2000fffe0ff */
[----:B------:R-:W-:Y:S01]  /*14090*/  ISETP.GE.AND P2, PT, R0, UR15, PT ;  /* 0x0000000f00007c0c */ /* 0x000fe2000bf46270 */
[----:B------:R-:W-:Y:S01]  /*140a0*/  UIADD3 UR15, UPT, UPT, UR49, 0x73, URZ ;  /* 0x00000073310f7890 */ /* 0x000fe2000fffe0ff */
[----:B------:R-:W-:-:S02]  /*140b0*/  ISETP.LE.AND P0, PT, R3, UR11, PT ;  /* 0x0000000b03007c0c */ /* 0x000fc4000bf03270 */
[----:B------:R-:W-:Y:S02]  /*140c0*/  FSEL R74, R74, -INF , P3 ;  /* 0xff8000004a4a7808 */ /* 0x000fe40001800000 */
[----:B------:R-:W-:Y:S02]  /*140d0*/  FSEL R29, R143, -INF , !P0 ;  /* 0xff8000008f1d7808 */ /* 0x000fe40004000000 */
[----:B------:R-:W-:Y:S02]  /*140e0*/  FSEL R70, R70, -INF , P4 ;  /* 0xff80000046467808 */ /* 0x000fe40002000000 */
[----:B------:R-:W-:Y:S02]  /*140f0*/  FSEL R71, R53, -INF , P2 ;  /* 0xff80000035477808 */ /* 0x000fe40001000000 */
[----:B------:R-:W-:Y:S02]  /*14100*/  FSEL R52, R52, -INF , P5 ;  /* 0xff80000034347808 */ /* 0x000fe40002800000 */
[C---:B------:R-:W-:Y:S01]  /*14110*/  ISETP.GE.AND P0, PT, R0.reuse, UR33, PT ;  /* 0x0000002100007c0c */ /* 0x040fe2000bf06270 */
[----:B------:R-:W-:Y:S01]  /*14120*/  UIADD3 UR33, UPT, UPT, UR49, 0x3, URZ ;  /* 0x0000000331217890 */ /* 0x000fe2000fffe0ff */
[----:B------:R-:W-:-:S02]  /*14130*/  ISETP.GE.AND P3, PT, R0, UR32, PT ;  /* 0x0000002000007c0c */ /* 0x000fc4000bf66270 */
[C---:B------:R-:W-:Y:S02]  /*14140*/  ISETP.GE.AND P2, PT, R0.reuse, UR30, PT ;  /* 0x0000001e00007c0c */ /* 0x040fe4000bf46270 */
[C---:B------:R-:W-:Y:S02]  /*14150*/  ISETP.GE.AND P4, PT, R0.reuse, UR29, PT ;  /* 0x0000001d00007c0c */ /* 0x040fe4000bf86270 */
[----:B------:R-:W-:Y:S02]  /*14160*/  ISETP.GE.AND P5, PT, R0, UR28, PT ;  /* 0x0000001c00007c0c */ /* 0x000fe4000bfa6270 */
[----:B------:R-:W-:Y:S02]  /*14170*/  FSEL R51, R121, -INF , P0 ;  /* 0xff80000079337808 */ /* 0x000fe40000000000 */
[----:B------:R-:W-:Y:S02]  /*14180*/  FSEL R48, R48, -INF , P3 ;  /* 0xff80000030307808 */ /* 0x000fe40001800000 */
[----:B------:R-:W-:-:S02]  /*14190*/  FSEL R46, R46, -INF , P2 ;  /* 0xff8000002e2e7808 */ /* 0x000fc40001000000 */
[----:B------:R-:W-:Y:S02]  /*141a0*/  FSEL R47, R125, -INF , P4 ;  /* 0xff8000007d2f7808 */ /* 0x000fe40002000000 */
[----:B------:R-:W-:Y:S02]  /*141b0*/  FSEL R44, R44, -INF , P5 ;  /* 0xff8000002c2c7808 */ /* 0x000fe40002800000 */
[C---:B------:R-:W-:Y:S02]  /*141c0*/  ISETP.GE.AND P0, PT, R0.reuse, UR26, PT ;  /* 0x0000001a00007c0c */ /* 0x040fe4000bf06270 */
[C---:B------:R-:W-:Y:S02]  /*141d0*/  ISETP.GE.AND P3, PT, R0.reuse, UR25, PT ;  /* 0x0000001900007c0c */ /* 0x040fe4000bf66270 */
[C---:B------:R-:W-:Y:S02]  /*141e0*/  ISETP.GE.AND P2, PT, R0.reuse, UR24, PT ;  /* 0x0000001800007c0c */ /* 0x040fe4000bf46270 */
[----:B------:R-:W-:-:S02]  /*141f0*/  ISETP.GE.AND P4, PT, R0, UR22, PT ;  /* 0x0000001600007c0c */ /* 0x000fc4000bf86270 */
[----:B------:R-:W-:Y:S02]  /*14200*/  ISETP.GE.AND P5, PT, R0, UR21, PT ;  /* 0x0000001500007c0c */ /* 0x000fe4000bfa6270 */
[----:B------:R-:W-:Y:S02]  /*14210*/  FSEL R42, R42, -INF , P0 ;  /* 0xff8000002a2a7808 */ /* 0x000fe40000000000 */
[----:B------:R-:W-:Y:S02]  /*14220*/  FSEL R43, R129, -INF , P3 ;  /* 0xff800000812b7808 */ /* 0x000fe40001800000 */
[----:B------:R-:W-:Y:S02]  /*14230*/  FSEL R40, R40, -INF , P2 ;  /* 0xff80000028287808 */ /* 0x000fe40001000000 */
[----:B------:R-:W-:Y:S02]  /*14240*/  FSEL R38, R38, -INF , P4 ;  /* 0xff80000026267808 */ /* 0x000fe40002000000 */
[----:B------:R-:W-:-:S02]  /*14250*/  FSEL R39, R133, -INF , P5 ;  /* 0xff80000085277808 */ /* 0x000fc40002800000 */
[C---:B------:R-:W-:Y:S02]  /*14260*/  ISETP.GE.AND P0, PT, R0.reuse, UR20, PT ;  /* 0x0000001400007c0c */ /* 0x040fe4000bf06270 */
[C---:B------:R-:W-:Y:S02]  /*14270*/  ISETP.GE.AND P3, PT, R0.reuse, UR18, PT ;  /* 0x0000001200007c0c */ /* 0x040fe4000bf66270 */
[C---:B------:R-:W-:Y:S02]  /*14280*/  ISETP.GE.AND P2, PT, R0.reuse, UR17, PT ;  /* 0x0000001100007c0c */ /* 0x040fe4000bf46270 */
[C---:B------:R-:W-:Y:S02]  /*14290*/  ISETP.GE.AND P4, PT, R0.reuse, UR16, PT ;  /* 0x0000001000007c0c */ /* 0x040fe4000bf86270 */
[----:B------:R-:W-:Y:S02]  /*142a0*/  ISETP.GE.AND P5, PT, R0, UR14, PT ;  /* 0x0000000e00007c0c */ /* 0x000fe4000bfa6270 */
[----:B------:R-:W-:-:S02]  /*142b0*/  FSEL R36, R36, -INF , P0 ;  /* 0xff80000024247808 */ /* 0x000fc40000000000 */
[----:B------:R-:W-:Y:S02]  /*142c0*/  FSEL R34, R34, -INF , P3 ;  /* 0xff80000022227808 */ /* 0x000fe40001800000 */
[----:B------:R-:W-:Y:S02]  /*142d0*/  FSEL R35, R137, -INF , P2 ;  /* 0xff80000089237808 */ /* 0x000fe40001000000 */
[----:B------:R-:W-:Y:S02]  /*142e0*/  FSEL R32, R32, -INF , P4 ;  /* 0xff80000020207808 */ /* 0x000fe40002000000 */
[----:B------:R-:W-:Y:S02]  /*142f0*/  FSEL R30, R30, -INF , P5 ;  /* 0xff8000001e1e7808 */ /* 0x000fe40002800000 */
[C---:B------:R-:W-:Y:S02]  /*14300*/  ISETP.GE.AND P0, PT, R0.reuse, UR13, PT ;  /* 0x0000000d00007c0c */ /* 0x040fe4000bf06270 */
        /* <DEDUP_REMOVED lines=13> */
[----:B------:R-:W-:Y:S02]  /*143e0*/  ISETP.GT.AND P5, PT, R0, UR49, PT ;  /* 0x0000003100007c0c */ /* 0x000fe4000bfa4270 */
        /* <DEDUP_REMOVED lines=21> */
[----:B------:R-:W-:Y:S02]  /*14540*/  ISETP.LE.AND P6, PT, R3, UR27, PT ;  /* 0x0000001b03007c0c */ /* 0x000fe4000bfc3270 */
        /* <DEDUP_REMOVED lines=9> */
[C---:B------:R-:W-:Y:S02]  /*145e0*/  ISETP.GE.AND P5, PT, R0.reuse, UR64, PT ;  /* 0x0000004000007c0c */ /* 0x040fe4000bfa6270 */
[----:B------:R-:W-:Y:S02]  /*145f0*/  ISETP.LE.AND P1, PT, R3, UR23, PT ;  /* 0x0000001703007c0c */ /* 0x000fe4000bf23270 */
[----:B------:R-:W-:Y:S02]  /*14600*/  FSEL R45, R127, -INF , !P6 ;  /* 0xff8000007f2d7808 */ /* 0x000fe40007000000 */
[----:B------:R-:W-:Y:S01]  /*14610*/  ISETP.GE.AND P6, PT, R0, UR7, PT ;  /* 0x0000000700007c0c */ /* 0x000fe2000bfc6270 */
[----:B------:R-:W-:Y:S01]  /*14620*/  UIADD3 UR7, UPT, UPT, UR49, 0x7b, URZ ;  /* 0x0000007b31077890 */ /* 0x000fe2000fffe0ff */
[----:B------:R-:W-:-:S02]  /*14630*/  FSEL R91, R7, -INF , P0 ;  /* 0xff800000075b7808 */ /* 0x000fc40000000000 */
[----:B------:R-:W-:Y:S02]  /*14640*/  FSEL R73, R73, -INF , P3 ;  /* 0xff80000049497808 */ /* 0x000fe40001800000 */
[----:B------:R-:W-:Y:S02]  /*14650*/  FSEL R63, R63, -INF , P2 ;  /* 0xff8000003f3f7808 */ /* 0x000fe40001000000 */
[----:B------:R-:W-:Y:S02]  /*14660*/  FSEL R59, R59, -INF , P4 ;  /* 0xff8000003b3b7808 */ /* 0x000fe40002000000 */
[----:B------:R-:W-:Y:S02]  /*14670*/  FSEL R123, R6, -INF , P5 ;  /* 0xff800000067b7808 */ /* 0x000fe40002800000 */
[----:B------:R-:W-:Y:S02]  /*14680*/  FSEL R41, R131, -INF , !P1 ;  /* 0xff80000083297808 */ /* 0x000fe40004800000 */
[----:B------:R-:W-:-:S02]  /*14690*/  ISETP.GE.AND P0, PT, R0, UR63, PT ;  /* 0x0000003f00007c0c */ /* 0x000fc4000bf06270 */
[C---:B------:R-:W-:Y:S02]  /*146a0*/  ISETP.GE.AND P3, PT, R0.reuse, UR62, PT ;  /* 0x0000003e00007c0c */ /* 0x040fe4000bf66270 */
[C---:B------:R-:W-:Y:S02]  /*146b0*/  ISETP.GE.AND P2, PT, R0.reuse, UR61, PT ;  /* 0x0000003d00007c0c */ /* 0x040fe4000bf46270 */
[C---:B------:R-:W-:Y:S02]  /*146c0*/  ISETP.GE.AND P4, PT, R0.reuse, UR60, PT ;  /* 0x0000003c00007c0c */ /* 0x040fe4000bf86270 */
[----:B------:R-:W-:Y:S02]  /*146d0*/  ISETP.GE.AND P5, PT, R0, UR59, PT ;  /* 0x0000003b00007c0c */ /* 0x000fe4000bfa6270 */
[----:B------:R-:W-:Y:S02]  /*146e0*/  ISETP.LE.AND P1, PT, R3, UR15, PT ;  /* 0x0000000f03007c0c */ /* 0x000fe4000bf23270 */
        /* <DEDUP_REMOVED lines=12> */
[----:B------:R-:W-:-:S02]  /*147b0*/  FMNMX3 R5, R17, R124, R156, !PT ;  /* 0x0000007c11057276 */ /* 0x000fc4000780009c */
[C---:B------:R-:W-:Y:S02]  /*147c0*/  FMNMX3 R4, R17.reuse, R125, R157, !PT ;  /* 0x0000007d11047276 */ /* 0x040fe4000780009d */
[----:B------:R-:W-:Y:S02]  /*147d0*/  FMNMX3 R3, R17, R172, R170, !PT ;  /* 0x000000ac11037276 */ /* 0x000fe400078000aa */
[----:B------:R-:W-:Y:S02]  /*147e0*/  FSEL R50, R50, -INF , P6 ;  /* 0xff80000032327808 */ /* 0x000fe40003000000 */
        /* <DEDUP_REMOVED lines=9> */
[C---:B------:R-:W-:Y:S02]  /*14880*/  ISETP.GE.AND P6, PT, R0.reuse, UR11, PT ;  /* 0x0000000b00007c0c */ /* 0x040fe4000bfc6270 */
[----:B------:R-:W-:Y:S02]  /*14890*/  ISETP.GE.AND P5, PT, R0, UR7, PT ;  /* 0x0000000700007c0c */ /* 0x000fe4000bfa6270 */
        /* <DEDUP_REMOVED lines=44> */
[----:B------:R-:W-:Y:S02]  /*14b60*/  FSEL R45, R45, -INF , P0 ;  /* 0xff8000002d2d7808 */ /* 0x000fe40000000000 */
[----:B------:R-:W-:-:S02]  /*14b70*/  FMNMX3 R0, R0, R75, R53, !PT ;  /* 0x0000004b00007276 */ /* 0x000fc40007800035 */
[----:B------:R-:W-:Y:S02]  /*14b80*/  FMNMX3 R5, R5, R50, R46, !PT ;  /* 0x0000003205057276 */ /* 0x000fe4000780002e */
[----:B------:R-:W-:Y:S02]  /*14b90*/  FMNMX3 R4, R4, R51, R47, !PT ;  /* 0x0000003304047276 */ /* 0x000fe4000780002f */
[----:B------:R-:W-:Y:S02]  /*14ba0*/  FMNMX3 R3, R3, R48, R44, !PT ;  /* 0x0000003003037276 */ /* 0x000fe4000780002c */
[----:B------:R-:W-:Y:S02]  /*14bb0*/  FSEL R41, R41, -INF , P3 ;  /* 0xff80000029297808 */ /* 0x000fe40001800000 */
[----:B------:R-:W-:Y:S02]  /*14bc0*/  FSEL R37, R37, -INF , P2 ;  /* 0xff80000025257808 */ /* 0x000fe40001000000 */
[----:B------:R-:W-:-:S02]  /*14bd0*/  FMNMX3 R0, R0, R49, R45, !PT ;  /* 0x0000003100007276 */ /* 0x000fc4000780002d */
[----:B------:R-:W-:Y:S02]  /*14be0*/  FMNMX3 R5, R5, R42, R38, !PT ;  /* 0x0000002a05057276 */ /* 0x000fe40007800026 */
[----:B------:R-:W-:Y:S02]  /*14bf0*/  FMNMX3 R4, R4, R43, R39, !PT ;  /* 0x0000002b04047276 */ /* 0x000fe40007800027 */
[----:B------:R-:W-:Y:S02]  /*14c00*/  FMNMX3 R3, R3, R40, R36, !PT ;  /* 0x0000002803037276 */ /* 0x000fe40007800024 */
[----:B------:R-:W-:Y:S02]  /*14c10*/  FSEL R25, R147, -INF , !P1 ;  /* 0xff80000093197808 */ /* 0x000fe40004800000 */
[----:B------:R-:W-:Y:S02]  /*14c20*/  FSEL R33, R33, -INF , P4 ;  /* 0xff80000021217808 */ /* 0x000fe40002000000 */
[----:B------:R-:W-:-:S02]  /*14c30*/  FSEL R29, R29, -INF , P6 ;  /* 0xff8000001d1d7808 */ /* 0x000fc40003000000 */
        /* <DEDUP_REMOVED lines=9> */
[----:B------:R-:W-:Y:S02]  /*14cd0*/  FMNMX3 R0, R0, R25, R19, !PT ;  /* 0x0000001900007276 */ /* 0x000fe40007800013 */
[----:B------:R-:W-:Y:S02]  /*14ce0*/  FMNMX3 R3, R5, R4, R3, !PT ;  /* 0x0000000405037276 */ /* 0x000fe40007800003 */
[----:B------:R-:W-:-:S02]  /*14cf0*/  ISETP.NE.AND P0, PT, R175, R176, PT ;  /* 0x000000b0af00720c */ /* 0x000fc40003f05270 */
[----:B------:R-:W-:-:S04]  /*14d00*/  FMNMX R177, R0, R3, !PT ;  /* 0x0000000300b17209 */ /* 0x000fc80007800000 */
[C---:B------:R-:W-:Y:S01]  /*14d10*/  FSETP.NEU.AND P1, PT, R177.reuse, -INF , PT ;  /* 0xff800000b100780b */ /* 0x040fe20003f2d000 */
[----:B------:R1:W-:Y:S03]  /*14d20*/  STL [R1+0x64], R177 ;  /* 0x000064b101007387 */ /* 0x0003e60000100800 */
[----:B------:R-:W-:-:S03]  /*14d30*/  FSEL R127, R177, RZ, P1 ;  /* 0x000000ffb17f7208 */ /* 0x000fc60000800000 */
[----:B------:R-:W-:Y:S06]  /*14d40*/  @!P0 BRA `(.L_x_267) ;  /* 0x0000000000408947 */ /* 0x000fec0003800000 */
        /* <DEDUP_REMOVED lines=16> */
.L_x_267:
[----:B------:R-:W-:Y:S05]  /*14e50*/  WARPSYNC.ALL ;  /* 0x0000000000007948 */ /* 0x000fea0003800000 */
[----:B------:R-:W-:Y:S01]  /*14e60*/  R2UR UR4, R174 ;  /* 0x00000000ae0472ca */ /* 0x000fe200000e0000 */
[----:B------:R-:W-:Y:S01]  /*14e70*/  IMAD.MOV.U32 R126, RZ, RZ, R17 ;  /* 0x000000ffff7e7224 */ /* 0x000fe200078e0011 */
[----:B------:R-:W-:-:S11]  /*14e80*/  ISETP.NE.AND P0, PT, RZ, UR48, PT ;  /* 0x00000030ff007c0c */ /* 0x000fd6000bf05270 */
[----:B------:R3:W-:Y:S02]  /*14e90*/  STTM.x2 tmem[UR4], R126 ;  /* 0x0000007e000079ed */ /* 0x0007e400080c0004 */
[----:B------:R-:W-:Y:S05]  /*14ea0*/  @P0 BRA `(.L_x_268) ;  /* 0x0000000000040947 */ /* 0x000fea0003800000 */
[----:B------:R-:W-:Y:S05]  /*14eb0*/  BPT.TRAP 0x1 ;  /* 0x000000040000795c */ /* 0x000fea0000300000 */
.L_x_268:
[----:B------:R-:W-:Y:S01]  /*14ec0*/  UISETP.NE.AND UP0, UPT, UR56, URZ, UPT ;  /* 0x000000ff3800728c */ /* 0x000fe2000bf05270 */
[C---:B------:R-:W-:Y:S01]  /*14ed0*/  FSETP.NEU.AND P0, PT, R177.reuse, -INF , PT ;  /* 0xff800000b100780b */ /* 0x040fe20003f0d000 */
[----:B------:R-:W-:Y:S01]  /*14ee0*/  UIADD3 UR4, UPT, UPT, UR41, 0x1c080, URZ ;  /* 0x0001c08029047890 */ /* 0x000fe2000fffe0ff */
[----:B------:R-:W-:Y:S02]  /*14ef0*/  MOV R3, UR55 ;  /* 0x0000003700037c02 */ /* 0x000fe40008000f00 */
[----:B------:R-:W-:Y:S02]  /*14f00*/  FSEL R0, R177, RZ, P0 ;  /* 0x000000ffb1007208 */ /* 0x000fe40000000000 */
[----:B------:R-:W-:-:S03]  /*14f10*/  SHF.L.U32 R3, R3, 0x1f, RZ ;  /* 0x0000001f03037819 */ /* 0x000fc600000006ff */
[----:B------:R-:W-:Y:S01]  /*14f20*/  FMUL R0, R0, -UR37 ;  /* 0x8000002500007c20 */ /* 0x000fe20008400000 */
[----:B------:R-:W-:Y:S02]  /*14f30*/  @UP0 UIADD3 UR4, UPT, UPT, UR41, 0x1c070, URZ ;  /* 0x0001c07029040890 */ /* 0x000fe4000fffe0ff */
[----:B------:R-:W-:Y:S01]  /*14f40*/  USEL UR41, UR52, UR53, UP0 ;  /* 0x0000003534297287 */ /* 0x000fe20008000000 */
[--C-:B------:R-:W-:Y:S02]  /*14f50*/  FFMA2 R124, R124.F32x2.HI_LO, UR37.F32, R0.reuse.F32 ;  /* 0x000000257c7c7c49 */ /* 0x100fe40009200000 */
[--C-:B------:R-:W-:Y:S01]  /*14f60*/  FFMA2 R172, R172.F32x2.HI_LO, UR37.F32, R0.reuse.F32 ;  /* 0x00000025acac7c49 */ /* 0x100fe20009200000 */
[----:B------:R-:W-:Y:S01]  /*14f70*/  ULOP3.LUT UR41, UR41, 0x1, URZ, 0x3c, !UPT ;  /* 0x0000000129297892 */ /* 0x000fe2000f8e3cff */
[--C-:B------:R-:W-:Y:S01]  /*14f80*/  FFMA2 R156, R156.F32x2.HI_LO, UR37.F32, R0.reuse.F32 ;  /* 0x000000259c9c7c49 */ /* 0x100fe20009200000 */
[----:B------:R-:W-:Y:S01]  /*14f90*/  FSETP.GEU.AND P4, PT, R124, -126, PT ;  /* 0xc2fc00007c00780b */ /* 0x000fe20003f8e000 */
[----:B------:R-:W-:Y:S01]  /*14fa0*/  SYNCS.ARRIVE.TRANS64.A1T0 RZ, [UR4], RZ ;  /* 0x000000ffffff79a7 */ /* 0x000fe20008100004 */
[----:B------:R-:W-:Y:S01]  /*14fb0*/  FSETP.GEU.AND P2, PT, R172, -126, PT ;  /* 0xc2fc0000ac00780b */ /* 0x000fe20003f4e000 */
[----:B------:R-:W-:Y:S01]  /*14fc0*/  FFMA2 R170, R170.F32x2.HI_LO, UR37.F32, R0.F32 ;  /* 0x00000025aaaa7c49 */ /* 0x000fe20009200000 */
[----:B------:R-:W-:-:S02]  /*14fd0*/  FSETP.GEU.AND P3, PT, R125, -126, PT ;  /* 0xc2fc00007d00780b */ /* 0x000fc40003f6e000 */
[----:B------:R-:W-:Y:S02]  /*14fe0*/  FSETP.GEU.AND P1, PT, R173, -126, PT ;  /* 0xc2fc0000ad00780b */ /* 0x000fe40003f2e000 */
[----:B------:R-:W-:Y:S01]  /*14ff0*/  FSETP.GEU.AND P0, PT, R156, -126, PT ;  /* 0xc2fc00009c00780b */ /* 0x000fe20003f0e000 */
[----:B------:R-:W4:Y:S01]  /*15000*/  SYNCS.PHASECHK.TRANS64.TRYWAIT P5, [UR46], R3 ;  /* 0x00000003ff0075a7 */ /* 0x000f2200080a112e */
[----:B------:R-:W-:-:S03]  /*15010*/  FSETP.GEU.AND P6, PT, R157, -126, PT ;  /* 0xc2fc00009d00780b */ /* 0x000fc60003fce000 */
[----:B------:R-:W-:Y:S02]  /*15020*/  @!P4 FMUL R124, R124, 0.5 ;  /* 0x3f0000007c7cc820 */ /* 0x000fe40000400000 */
[----:B------:R-:W-:Y:S02]  /*15030*/  @!P2 FMUL R172, R172, 0.5 ;  /* 0x3f000000acaca820 */ /* 0x000fe40000400000 */
[----:B------:R-:W5:Y:S01]  /*15040*/  MUFU.EX2 R4, R124 ;  /* 0x0000007c00047308 */ /* 0x000f620000000800 */
[----:B------:R-:W-:Y:S01]  /*15050*/  @!P3 FMUL R125, R125, 0.5 ;  /* 0x3f0000007d7db820 */ /* 0x000fe20000400000 */
[----:B------:R-:W-:-:S06]  /*15060*/  @!P1 FMUL R173, R173, 0.5 ;  /* 0x3f000000adad9820 */ /* 0x000fcc0000400000 */
[----:B------:R-:W1:Y:S01]  /*15070*/  MUFU.EX2 R5, R125 ;  /* 0x0000007d00057308 */ /* 0x000e620000000800 */
[----:B-----5:R5:W-:Y:S04]  /*15080*/  STL [R1+0x58], R4 ;  /* 0x0000580401007387 */ /* 0x020be80000100800 */
[----:B-1----:R-:W-:Y:S03]  /*15090*/  STL [R1+0x5c], R5 ;  /* 0x00005c0501007387 */ /* 0x002fe60000100800 */
[----:B-----5:R-:W1:Y:S02]  /*150a0*/  MUFU.EX2 R4, R172 ;  /* 0x000000ac00047308 */ /* 0x020e640000000800 */
[----:B-1----:R1:W-:Y:S06]  /*150b0*/  STL [R1+0x50], R4 ;  /* 0x0000500401007387 */ /* 0x0023ec0000100800 */
[----:B-1----:R-:W1:Y:S02]  /*150c0*/  MUFU.EX2 R4, R173 ;  /* 0x000000ad00047308 */ /* 0x002e640000000800 */
[----:B-1----:R1:W-:Y:S01]  /*150d0*/  STL [R1+0x54], R4 ;  /* 0x0000540401007387 */ /* 0x0023e20000100800 */
[----:B----4-:R-:W-:Y:S05]  /*150e0*/  @!P5 BRA `(.L_x_269) ;  /* 0x0000007800f0d947 */ /* 0x010fea0003800000 */
.L_x_453:
[----:B---3--:R-:W3:Y:S04]  /*150f0*/  LDL R126, [R1+0x54] ;  /* 0x00005400017e7983 */ /* 0x008ee80000100800 */
[----:B------:R-:W4:Y:S04]  /*15100*/  LDL R127, [R1+0x50] ;  /* 0x00005000017f7983 */ /* 0x000f280000100800 */
[----:B------:R-:W5:Y:S04]  /*15110*/  LDL R125, [R1+0x58] ;  /* 0x00005800017d7983 */ /* 0x000f680000100800 */
[----:B------:R-:W2:Y:S01]  /*15120*/  LDL R124, [R1+0x5c] ;  /* 0x00005c00017c7983 */ /* 0x000ea20000100800 */
[----:B------:R-:W-:Y:S01]  /*15130*/  @!P0 FMUL R156, R156, 0.5 ;  /* 0x3f0000009c9c8820 */ /* 0x000fe20000400000 */
[----:B------:R-:W-:-:S02]  /*15140*/  FFMA2 R168, R168.F32x2.HI_LO, UR37.F32, R0.F32 ;  /* 0x00000025a8a87c49 */ /* 0x000fc40009200000 */
[--C-:B------:R-:W-:Y:S01]  /*15150*/  FFMA2 R158, R158.F32x2.HI_LO, UR37.F32, R0.reuse.F32 ;  /* 0x000000259e9e7c49 */ /* 0x100fe20009200000 */
[----:B------:R-:W1:Y:S01]  /*15160*/  MUFU.EX2 R128, R156 ;  /* 0x0000009c00807308 */ /* 0x000e620000000800 */
[----:B------:R-:W-:Y:S01]  /*15170*/  FSETP.GEU.AND P5, PT, R170, -126, PT ;  /* 0xc2fc0000aa00780b */ /* 0x000fe20003fae000 */
[----:B------:R-:W-:Y:S01]  /*15180*/  @!P6 FMUL R157, R157, 0.5 ;  /* 0x3f0000009d9de820 */ /* 0x000fe20000400000 */
[--C-:B------:R-:W-:Y:S02]  /*15190*/  FFMA2 R154, R154.F32x2.HI_LO, UR37.F32, R0.reuse.F32 ;  /* 0x000000259a9a7c49 */ /* 0x100fe40009200000 */
[--C-:B------:R-:W-:Y:S02]  /*151a0*/  FFMA2 R152, R152.F32x2.HI_LO, UR37.F32, R0.reuse.F32 ;  /* 0x0000002598987c49 */ /* 0x100fe40009200000 */
[--C-:B------:R-:W-:Y:S01]  /*151b0*/  FFMA2 R164, R164.F32x2.HI_LO, UR37.F32, R0.reuse.F32 ;  /* 0x00000025a4a47c49 */ /* 0x100fe20009200000 */
[----:B-1----:R-:W1:Y:S01]  /*151c0*/  MUFU.EX2 R3, R157 ;  /* 0x0000009d00037308 */ /* 0x002e620000000800 */
[----:B------:R-:W-:-:S02]  /*151d0*/  FFMA2 R166, R166.F32x2.HI_LO, UR37.F32, R0.F32 ;  /* 0x00000025a6a67c49 */ /* 0x000fc40009200000 */
[--C-:B------:R-:W-:Y:S02]  /*151e0*/  FFMA2 R104, R104.F32x2.HI_LO, UR37.F32, R0.reuse.F32 ;  /* 0x0000002568687c49 */ /* 0x100fe40009200000 */
[--C-:B------:R-:W-:Y:S02]  /*151f0*/  FFMA2 R108, R108.F32x2.HI_LO, UR37.F32, R0.reuse.F32 ;  /* 0x000000256c6c7c49 */ /* 0x100fe40009200000 */
[--C-:B------:R-:W-:Y:S02]  /*15200*/  FFMA2 R162, R162.F32x2.HI_LO, UR37.F32, R0.reuse.F32 ;  /* 0x00000025a2a27c49 */ /* 0x100fe40009200000 */
[--C-:B------:R-:W-:Y:S02]  /*15210*/  FFMA2 R160, R160.F32x2.HI_LO, UR37.F32, R0.reuse.F32 ;  /* 0x00000025a0a07c49 */ /* 0x100fe40009200000 */
[--C-:B------:R-:W-:Y:S02]  /*15220*/  FFMA2 R112, R112.F32x2.HI_LO, UR37.F32, R0.reuse.F32 ;  /* 0x0000002570707c49 */ /* 0x100fe40009200000 */
        /* <DEDUP_REMOVED lines=45> */
[----:B------:R-:W-:Y:S01]  /*15500*/  FFMA2 R26, R26.F32x2.HI_LO, UR37.F32, R0.F32 ;  /* 0x000000251a1a7c49 */ /* 0x000fe20009200000 */
[----:B------:R-:W-:Y:S01]  /*15510*/  USHF.R.U32.HI UR4, URZ, 0x15, UR44 ;  /* 0x00000015ff047899 */ /* 0x000fe2000801162c */
[----:B------:R-:W-:Y:S01]  /*15520*/  @!P0 FMUL R128, R128, R128 ;  /* 0x0000008080808220 */ /* 0x000fe20000400000 */
[C---:B------:R-:W-:Y:S01]  /*15530*/  FSETP.GEU.AND P0, PT, R169.reuse, -126, PT ;  /* 0xc2fc0000a900780b */ /* 0x040fe20003f0e000 */
[----:B------:R-:W-:Y:S01]  /*15540*/  @!P5 FMUL R170, R170, 0.5 ;  /* 0x3f000000aaaad820 */ /* 0x000fe20000400000 */
[----:B------:R-:W-:Y:S01]  /*15550*/  UISETP.NE.AND UP0, UPT, UR56, URZ, UPT ;  /* 0x000000ff3800728c */ /* 0x000fe2000bf05270 */
[----:B------:R-:W-:Y:S02]  /*15560*/  SYNCS.ARRIVE.TRANS64.A1T0 RZ, [UR45], RZ ;  /* 0x000000ffffff79a7 */ /* 0x000fe4000810002d */
[----:B------:R-:W1:Y:S08]  /*15570*/  MUFU.EX2 R20, R170 ;  /* 0x000000aa00147308 */ /* 0x000e700000000800 */
[----:B------:R-:W-:-:S04]  /*15580*/  @!P0 FMUL R169, R169, 0.5 ;  /* 0x3f000000a9a98820 */ /* 0x000fc80000400000 */
[----:B------:R-:W1:Y:S02]  /*15590*/  MUFU.EX2 R13, R169 ;  /* 0x000000a9000d7308 */ /* 0x000e640000000800 */
[----:B-1----:R-:W-:Y:S01]  /*155a0*/  @!P6 FMUL R3, R3, R3 ;  /* 0x000000030303e220 */ /* 0x002fe20000400000 */
[----:B------:R-:W-:Y:S01]  /*155b0*/  FSETP.GEU.AND P6, PT, R154, -126, PT ;  /* 0xc2fc00009a00780b */ /* 0x000fe20003fce000 */
[----:B------:R-:W-:Y:S01]  /*155c0*/  @!P5 FMUL R20, R20, R20 ;  /* 0x000000141414d220 */ /* 0x000fe20000400000 */
[----:B------:R-:W-:Y:S01]  /*155d0*/  FSETP.GEU.AND P5, PT, R155, -126, PT ;  /* 0xc2fc00009b00780b */ /* 0x000fe20003fae000 */
[----:B------:R-:W-:Y:S01]  /*155e0*/  @!P0 FMUL R13, R13, R13 ;  /* 0x0000000d0d0d8220 */ /* 0x000fe20000400000 */
[----:B------:R-:W-:-:S09]  /*155f0*/  FSETP.GEU.AND P0, PT, R164, -126, PT ;  /* 0xc2fc0000a400780b */ /* 0x000fd20003f0e000 */
[----:B------:R-:W-:-:S04]  /*15600*/  @!P6 FMUL R154, R154, 0.5 ;  /* 0x3f0000009a9ae820 */ /* 0x000fc80000400000 */
[----:B------:R-:W1:Y:S01]  /*15610*/  MUFU.EX2 R10, R154 ;  /* 0x0000009a000a7308 */ /* 0x000e620000000800 */
[----:B------:R-:W-:Y:S01]  /*15620*/  @!P5 FMUL R155, R155, 0.5 ;  /* 0x3f0000009b9bd820 */ /* 0x000fe20000400000 */
[----:B------:R-:W-:-:S06]  /*15630*/  @!P0 FMUL R164, R164, 0.5 ;  /* 0x3f000000a4a48820 */ /* 0x000fcc0000400000 */
[----:B------:R-:W1:Y:S08]  /*15640*/  MUFU.EX2 R11, R155 ;  /* 0x0000009b000b7308 */ /* 0x000e700000000800 */
        /* <DEDUP_REMOVED lines=8> */
[----:B------:R-:W-:Y:S01]  /*156d0*/  MUFU.EX2 R5, R165 ;  /* 0x000000a500057308 */ /* 0x000fe20000000800 */
[----:B---3--:R-:W-:Y:S01]  /*156e0*/  @!P1 FMUL R126, R126, R126 ;  /* 0x0000007e7e7e9220 */ /* 0x008fe20000400000 */
[----:B----4-:R-:W-:-:S04]  /*156f0*/  @!P2 FMUL R127, R127, R127 ;  /* 0x0000007f7f7fa220 */ /* 0x010fc80000400000 */
[----:B------:R-:W-:Y:S01]  /*15700*/  @!P1 STL [R1+0x54], R126 ;  /* 0x0000547e01009387 */ /* 0x000fe20000100800 */
[----:B-----5:R-:W-:Y:S01]  /*15710*/  @!P4 FMUL R125, R125, R125 ;  /* 0x0000007d7d7dc220 */ /* 0x020fe20000400000 */
[----:B--2---:R-:W-:Y:S01]  /*15720*/  @!P3 FMUL R124, R124, R124 ;  /* 0x0000007c7c7cb220 */ /* 0x004fe20000400000 */
[----:B------:R-:W-:-:S03]  /*15730*/  FSETP.GEU.AND P1, PT, R168, -126, PT ;  /* 0xc2fc0000a800780b */ /* 0x000fc60003f2e000 */
[----:B------:R-:W-:Y:S01]  /*15740*/  @!P4 STL [R1+0x58], R125 ;  /* 0x0000587d0100c387 */ /* 0x000fe20000100800 */
[----:B------:R-:W-:-:S03]  /*15750*/  FSETP.GEU.AND P4, PT, R171, -126, PT ;  /* 0xc2fc0000ab00780b */ /* 0x000fc60003f8e000 */
[----:B------:R-:W-:Y:S01]  /*15760*/  @!P3 STL [R1+0x5c], R124 ;  /* 0x00005c7c0100b387 */ /* 0x000fe20000100800 */
[----:B------:R-:W-:-:S03]  /*15770*/  FSETP.GEU.AND P3, PT, R158, -126, PT ;  /* 0xc2fc00009e00780b */ /* 0x000fc60003f6e000 */
[----:B------:R-:W-:Y:S01]  /*15780*/  @!P2 STL [R1+0x50], R127 ;  /* 0x0000507f0100a387 */ /* 0x000fe20000100800 */
[----:B------:R-:W-:Y:S01]  /*15790*/  FSETP.GEU.AND P2, PT, R159, -126, PT ;  /* 0xc2fc00009f00780b */ /* 0x000fe20003f4e000 */
[----:B------:R-:W-:-:S04]  /*157a0*/  @!P1 FMUL R168, R168, 0.5 ;  /* 0x3f000000a8a89820 */ /* 0x000fc80000400000 */
[----:B------:R-:W-:Y:S01]  /*157b0*/  @!P4 FMUL R171, R171, 0.5 ;  /* 0x3f000000ababc820 */ /* 0x000fe20000400000 */
[----:B------:R-:W1:Y:S03]  /*157c0*/  MUFU.EX2 R12, R168 ;  /* 0x000000a8000c7308 */ /* 0x000e660000000800 */
[----:B------:R-:W-:-:S04]  /*157d0*/  @!P3 FMUL R158, R158, 0.5 ;  /* 0x3f0000009e9eb820 */ /* 0x000fc80000400000 */
[----:B------:R-:W-:Y:S01]  /*157e0*/  @!P2 FMUL R159, R159, 0.5 ;  /* 0x3f0000009f9fa820 */ /* 0x000fe20000400000 */
[----:B------:R-:W2:Y:S08]  /*157f0*/  MUFU.EX2 R21, R171 ;  /* 0x000000ab00157308 */ /* 0x000eb00000000800 */
[----:B------:R-:W3:Y:S08]  /*15800*/  MUFU.EX2 R14, R158 ;  /* 0x0000009e000e7308 */ /* 0x000ef00000000800 */
[----:B------:R-:W4:Y:S01]  /*15810*/  MUFU.EX2 R15, R159 ;  /* 0x0000009f000f7308 */ /* 0x000f220000000800 */
[----:B-1----:R-:W-:Y:S01]  /*15820*/  @!P1 FMUL R12, R12, R12 ;  /* 0x0000000c0c0c9220 */ /* 0x002fe20000400000 */
[----:B------:R-:W-:Y:S01]  /*15830*/  FSETP.GEU.AND P1, PT, R153, -126, PT ;  /* 0xc2fc00009900780b */ /* 0x000fe20003f2e000 */
[----:B--2---:R-:W-:Y:S01]  /*15840*/  @!P4 FMUL R21, R21, R21 ;  /* 0x000000151515c220 */ /* 0x004fe20000400000 */
[----:B------:R-:W-:Y:S01]  /*15850*/  FSETP.GEU.AND P4, PT, R166, -126, PT ;  /* 0xc2fc0000a600780b */ /* 0x000fe20003f8e000 */
[----:B---3--:R-:W-:Y:S01]  /*15860*/  @!P3 FMUL R14, R14, R14 ;  /* 0x0000000e0e0eb220 */ /* 0x008fe20000400000 */
[----:B------:R-:W-:Y:S01]  /*15870*/  FSETP.GEU.AND P3, PT, R167, -126, PT ;  /* 0xc2fc0000a700780b */ /* 0x000fe20003f6e000 */
[----:B----4-:R-:W-:Y:S01]  /*15880*/  @!P2 FMUL R15, R15, R15 ;  /* 0x0000000f0f0fa220 */ /* 0x010fe20000400000 */
[----:B------:R-:W-:-:S07]  /*15890*/  FSETP.GEU.AND P2, PT, R152, -126, PT ;  /* 0xc2fc00009800780b */ /* 0x000fce0003f4e000 */
[----:B------:R-:W-:Y:S02]  /*158a0*/  @!P1 FMUL R153, R153, 0.5 ;  /* 0x3f00000099999820 */ /* 0x000fe40000400000 */
[----:B------:R-:W-:Y:S02]  /*158b0*/  @!P4 FMUL R166, R166, 0.5 ;  /* 0x3f000000a6a6c820 */ /* 0x000fe40000400000 */
[----:B------:R-:W-:Y:S01]  /*158c0*/  @!P3 FMUL R167, R167, 0.5 ;  /* 0x3f000000a7a7b820 */ /* 0x000fe20000400000 */
[----:B------:R-:W1:Y:S01]  /*158d0*/  MUFU.EX2 R7, R153 ;  /* 0x0000009900077308 */ /* 0x000e620000000800 */
[----:B------:R-:W-:-:S07]  /*158e0*/  @!P2 FMUL R152, R152, 0.5 ;  /* 0x3f0000009898a820 */ /* 0x000fce0000400000 */
        /* <DEDUP_REMOVED lines=11> */
[----:B------:R-:W-:Y:S01]  /*159a0*/  @!P1 FMUL R104, R104, 0.5 ;  /* 0x3f00000068689820 */ /* 0x000fe20000400000 */
[----:B------:R-:W-:Y:S01]  /*159b0*/  @!P0 FMUL R105, R105, 0.5 ;  /* 0x3f00000069698820 */ /* 0x000fe20000400000 */
[----:B------:R-:W-:Y:S01]  /*159c0*/  @!P5 FMUL R108, R108, 0.5 ;  /* 0x3f0000006c6cd820 */ /* 0x000fe20000400000 */
[----:B------:R-:W-:Y:S01]  /*159d0*/  @!P4 FMUL R109, R109, 0.5 ;  /* 0x3f0000006d6dc820 */ /* 0x000fe20000400000 */
[----:B------:R-:W-:Y:S01]  /*159e0*/  @!P3 FMUL R162, R162, 0.5 ;  /* 0x3f000000a2a2b820 */ /* 0x000fe20000400000 */
[----:B------:R-:W1:Y:S01]  /*159f0*/  MUFU.EX2 R184, R104 ;  /* 0x0000006800b87308 */ /* 0x000e620000000800 */
[----:B------:R-:W-:-:S07]  /*15a00*/  @!P2 FMUL R163, R163, 0.5 ;  /* 0x3f000000a3a3a820 */ /* 0x000fce0000400000 */
[----:B------:R-:W2:Y:S01]  /*15a10*/  MUFU.EX2 R185, R105 ;  /* 0x0000006900b97308 */ /* 0x000ea20000000800 */
[----:B------:R-:W-:-:S07]  /*15a20*/  @!P6 FMUL R5, R5, R5 ;  /* 0x000000050505e220 */ /* 0x000fce0000400000 */
[----:B------:R-:W3:Y:S01]  /*15a30*/  MUFU.EX2 R188, R108 ;  /* 0x0000006c00bc7308 */ /* 0x000ee20000000800 */
[----:B------:R-:W-:-:S07]  /*15a40*/  FSETP.GEU.AND P6, PT, R160, -126, PT ;  /* 0xc2fc0000a000780b */ /* 0x000fce0003fce000 */
[----:B------:R-:W4:Y:S08]  /*15a50*/  MUFU.EX2 R189, R109 ;  /* 0x0000006d00bd7308 */ /* 0x000f300000000800 */
[----:B------:R-:W5:Y:S08]  /*15a60*/  MUFU.EX2 R186, R162 ;  /* 0x000000a200ba7308 */ /* 0x000f700000000800 */
[----:B------:R-:W5:Y:S01]  /*15a70*/  MUFU.EX2 R187, R163 ;  /* 0x000000a300bb7308 */ /* 0x000f620000000800 */
[----:B-1----:R-:W-:Y:S01]  /*15a80*/  @!P1 FMUL R184, R184, R184 ;  /* 0x000000b8b8b89220 */ /* 0x002fe20000400000 */
[----:B--2---:R-:W-:Y:S01]  /*15a90*/  @!P0 FMUL R185, R185, R185 ;  /* 0x000000b9b9b98220 */ /* 0x004fe20000400000 */
[----:B------:R-:W-:Y:S01]  /*15aa0*/  FSETP.GEU.AND P1, PT, R113, -126, PT ;  /* 0xc2fc00007100780b */ /* 0x000fe20003f2e000 */
[----:B---3--:R-:W-:Y:S01]  /*15ab0*/  @!P5 FMUL R188, R188, R188 ;  /* 0x000000bcbcbcd220 */ /* 0x008fe20000400000 */
[----:B------:R-:W-:Y:S01]  /*15ac0*/  FSETP.GEU.AND P0, PT, R96, -126, PT ;  /* 0xc2fc00006000780b */ /* 0x000fe20003f0e000 */
[----:B----4-:R-:W-:Y:S01]  /*15ad0*/  @!P4 FMUL R189, R189, R189 ;  /* 0x000000bdbdbdc220 */ /* 0x010fe20000400000 */
[----:B------:R-:W-:Y:S01]  /*15ae0*/  FSETP.GEU.AND P5, PT, R161, -126, PT ;  /* 0xc2fc0000a100780b */ /* 0x000fe20003fae000 */
[----:B-----5:R-:W-:Y:S01]  /*15af0*/  @!P3 FMUL R186, R186, R186 ;  /* 0x000000bababab220 */ /* 0x020fe20000400000 */
[----:B------:R-:W-:-:S02]  /*15b00*/  FSETP.GEU.AND P4, PT, R100, -126, PT ;  /* 0xc2fc00006400780b */ /* 0x000fc40003f8e000 */
[----:B------:R-:W-:Y:S01]  /*15b10*/  FSETP.GEU.AND P3, PT, R101, -126, PT ;  /* 0xc2fc00006500780b */ /* 0x000fe20003f6e000 */
[----:B------:R-:W-:Y:S01]  /*15b20*/  @!P6 FMUL R160, R160, 0.5 ;  /* 0x3f000000a0a0e820 */ /* 0x000fe20000400000 */
[----:B------:R-:W-:Y:S01]  /*15b30*/  @!P2 FMUL R187, R187, R187 ;  /* 0x000000bbbbbba220 */ /* 0x000fe20000400000 */
[----:B------:R-:W-:Y:S02]  /*15b40*/  FSETP.GEU.AND P2, PT, R112, -126, PT ;  /* 0xc2fc00007000780b */ /* 0x000fe40003f4e000 */
[----:B------:R-:W1:Y:S01]  /*15b50*/  MUFU.EX2 R182, R160 ;  /* 0x000000a000b67308 */ /* 0x000e620000000800 */
[----:B------:R-:W-:Y:S01]  /*15b60*/  @!P1 FMUL R113, R113, 0.5 ;  /* 0x3f00000071719820 */ /* 0x000fe20000400000 */
[----:B------:R-:W-:Y:S02]  /*15b70*/  @!P0 FMUL R96, R96, 0.5 ;  /* 0x3f00000060608820 */ /* 0x000fe40000400000 */
[----:B------:R-:W-:Y:S02]  /*15b80*/  @!P5 FMUL R161, R161, 0.5 ;  /* 0x3f000000a1a1d820 */ /* 0x000fe40000400000 */
[----:B------:R-:W-:-:S02]  /*15b90*/  @!P4 FMUL R100, R100, 0.5 ;  /* 0x3f0000006464c820 */ /* 0x000fc40000400000 */
[----:B------:R-:W-:Y:S01]  /*15ba0*/  @!P3 FMUL R101, R101, 0.5 ;  /* 0x3f0000006565b820 */ /* 0x000fe20000400000 */
[----:B------:R-:W2:Y:S02]  /*15bb0*/  MUFU.EX2 R179, R113 ;  /* 0x0000007100b37308 */ /* 0x000ea40000000800 */
[----:B------:R-:W-:-:S06]  /*15bc0*/  @!P2 FMUL R112, R112, 0.5 ;  /* 0x3f0000007070a820 */ /* 0x000fcc0000400000 */
[----:B------:R-:W3:Y:S01]  /*15bd0*/  MUFU.EX2 R176, R96 ;  /* 0x0000006000b07308 */ /* 0x000ee20000000800 */
[----:B-1----:R-:W-:-:S07]  /*15be0*/  @!P6 FMUL R182, R182, R182 ;  /* 0x000000b6b6b6e220 */ /* 0x002fce0000400000 */
[----:B------:R-:W1:Y:S01]  /*15bf0*/  MUFU.EX2 R183, R161 ;  /* 0x000000a100b77308 */ /* 0x000e620000000800 */
[----:B------:R-:W-:-:S07]  /*15c00*/  FSETP.GEU.AND P6, PT, R97, -126, PT ;  /* 0xc2fc00006100780b */ /* 0x000fce0003fce000 */
[----:B------:R-:W4:Y:S08]  /*15c10*/  MUFU.EX2 R180, R100 ;  /* 0x0000006400b47308 */ /* 0x000f300000000800 */
[----:B------:R-:W5:Y:S08]  /*15c20*/  MUFU.EX2 R181, R101 ;  /* 0x0000006500b57308 */ /* 0x000f700000000800 */
[----:B------:R-:W5:Y:S01]  /*15c30*/  MUFU.EX2 R178, R112 ;  /* 0x0000007000b27308 */ /* 0x000f620000000800 */
[----:B--2---:R-:W-:Y:S01]  /*15c40*/  @!P1 FMUL R179, R179, R179 ;  /* 0x000000b3b3b39220 */ /* 0x004fe20000400000 */
[----:B---3--:R-:W-:Y:S01]  /*15c50*/  @!P0 FMUL R176, R176, R176 ;  /* 0x000000b0b0b08220 */ /* 0x008fe20000400000 */
[----:B------:R-:W-:Y:S01]  /*15c60*/  FSETP.GEU.AND P1, PT, R94, -126, PT ;  /* 0xc2fc00005e00780b */ /* 0x000fe20003f2e000 */
[----:B-1----:R-:W-:Y:S01]  /*15c70*/  @!P5 FMUL R183, R183, R183 ;  /* 0x000000b7b7b7d220 */ /* 0x002fe20000400000 */
        /* <DEDUP_REMOVED lines=181> */
[----:B------:R-:W-:Y:S01]  /*167d0*/  @!P4 FMUL R79, R79, 0.5 ;  /* 0x3f0000004f4fc820 */ /* 0x000fe20000400000 */
[----:B------:R2:W-:Y:S01]  /*167e0*/  STL [R1+0x48], R128 ;  /* 0x0000488001007387 */ /* 0x0005e20000100800 */
[----:B------:R-:W-:Y:S01]  /*167f0*/  @!P3 FMUL R102, R102, 0.5 ;  /* 0x3f0000006666b820 */ /* 0x000fe20000400000 */
[----:B------:R-:W-:Y:S01]  /*16800*/  MOV R64, R128 ;  /* 0x0000008000407202 */ /* 0x000fe20000000f00 */
[----:B------:R-:W-:Y:S01]  /*16810*/  MUFU.EX2 R129, R83 ;  /* 0x0000005300817308 */ /* 0x000fe20000000800 */
[----:B------:R-:W-:-:S07]  /*16820*/  @!P2 FMUL R103, R103, 0.5 ;  /* 0x3f0000006767a820 */ /* 0x000fce0000400000 */
[----:B------:R-:W-:Y:S01]  /*16830*/  MUFU.EX2 R132, R78 ;  /* 0x0000004e00847308 */ /* 0x000fe20000000800 */
[----:B-1----:R-:W-:-:S07]  /*16840*/  @!P6 FMUL R135, R135, R135 ;  /* 0x000000878787e220 */ /* 0x002fce0000400000 */
[----:B------:R-:W-:Y:S08]  /*16850*/  MUFU.EX2 R133, R79 ;  /* 0x0000004f00857308 */ /* 0x000ff00000000800 */
[----:B--2---:R-:W1:Y:S01]  /*16860*/  MUFU.EX2 R128, R82 ;  /* 0x0000005200807308 */ /* 0x004e620000000800 */
[----:B------:R-:W-:-:S07]  /*16870*/  FSETP.GEU.AND P6, PT, R98, -126, PT ;  /* 0xc2fc00006200780b */ /* 0x000fce0003fce000 */
[----:B------:R-:W2:Y:S08]  /*16880*/  MUFU.EX2 R130, R102 ;  /* 0x0000006600827308 */ /* 0x000eb00000000800 */
[----:B------:R-:W3:Y:S01]  /*16890*/  MUFU.EX2 R131, R103 ;  /* 0x0000006700837308 */ /* 0x000ee20000000800 */
[----:B-1----:R-:W-:Y:S01]  /*168a0*/  @!P1 FMUL R128, R128, R128 ;  /* 0x0000008080809220 */ /* 0x002fe20000400000 */
[----:B------:R-:W-:Y:S01]  /*168b0*/  @!P0 FMUL R129, R129, R129 ;  /* 0x0000008181818220 */ /* 0x000fe20000400000 */
[----:B------:R-:W-:Y:S01]  /*168c0*/  FSETP.GEU.AND P1, PT, R81, -126, PT ;  /* 0xc2fc00005100780b */ /* 0x000fe20003f2e000 */
[----:B------:R-:W-:Y:S01]  /*168d0*/  @!P5 FMUL R132, R132, R132 ;  /* 0x000000848484d220 */ /* 0x000fe20000400000 */
[----:B------:R-:W-:Y:S01]  /*168e0*/  FSETP.GEU.AND P0, PT, R66, -126, PT ;  /* 0xc2fc00004200780b */ /* 0x000fe20003f0e000 */
[----:B------:R-:W-:Y:S01]  /*168f0*/  @!P4 FMUL R133, R133, R133 ;  /* 0x000000858585c220 */ /* 0x000fe20000400000 */
[----:B------:R-:W-:Y:S01]  /*16900*/  FSETP.GEU.AND P5, PT, R99, -126, PT ;  /* 0xc2fc00006300780b */ /* 0x000fe20003fae000 */
[----:B--2---:R-:W-:Y:S01]  /*16910*/  @!P3 FMUL R130, R130, R130 ;  /* 0x000000828282b220 */ /* 0x004fe20000400000 */
[----:B------:R-:W-:-:S02]  /*16920*/  FSETP.GEU.AND P4, PT, R76, -126, PT ;  /* 0xc2fc00004c00780b */ /* 0x000fc40003f8e000 */
[----:B------:R-:W-:Y:S01]  /*16930*/  FSETP.GEU.AND P3, PT, R77, -126, PT ;  /* 0xc2fc00004d00780b */ /* 0x000fe20003f6e000 */
[----:B------:R-:W-:Y:S01]  /*16940*/  @!P6 FMUL R98, R98, 0.5 ;  /* 0x3f0000006262e820 */ /* 0x000fe20000400000 */
[----:B---3--:R-:W-:Y:S01]  /*16950*/  @!P2 FMUL R131, R131, R131 ;  /* 0x000000838383a220 */ /* 0x008fe20000400000 */
[----:B------:R-:W-:Y:S02]  /*16960*/  FSETP.GEU.AND P2, PT, R80, -126, PT ;  /* 0xc2fc00005000780b */ /* 0x000fe40003f4e000 */
[----:B------:R-:W-:Y:S02]  /*16970*/  MOV R61, R126 ;  /* 0x0000007e003d7202 */ /* 0x000fe40000000f00 */
[----:B------:R-:W1:Y:S01]  /*16980*/  MUFU.EX2 R126, R98 ;  /* 0x00000062007e7308 */ /* 0x000e620000000800 */
[----:B------:R-:W-:Y:S01]  /*16990*/  @!P1 FMUL R81, R81, 0.5 ;  /* 0x3f00000051519820 */ /* 0x000fe20000400000 */
[----:B------:R-:W-:Y:S01]  /*169a0*/  @!P0 FMUL R66, R66, 0.5 ;  /* 0x3f00000042428820 */ /* 0x000fe20000400000 */
[----:B------:R-:W-:Y:S01]  /*169b0*/  @!P5 FMUL R99, R99, 0.5 ;  /* 0x3f0000006363d820 */ /* 0x000fe20000400000 */
[----:B------:R-:W-:-:S02]  /*169c0*/  @!P4 FMUL R76, R76, 0.5 ;  /* 0x3f0000004c4cc820 */ /* 0x000fc40000400000 */
[----:B------:R-:W-:Y:S01]  /*169d0*/  @!P3 FMUL R77, R77, 0.5 ;  /* 0x3f0000004d4db820 */ /* 0x000fe20000400000 */
[----:B------:R-:W-:Y:S02]  /*169e0*/  MOV R60, R127 ;  /* 0x0000007f003c7202 */ /* 0x000fe40000000f00 */
[----:B------:R-:W-:Y:S01]  /*169f0*/  @!P2 FMUL R80, R80, 0.5 ;  /* 0x3f0000005050a820 */ /* 0x000fe20000400000 */
[----:B------:R-:W2:Y:S01]  /*16a00*/  MUFU.EX2 R123, R81 ;  /* 0x00000051007b7308 */ /* 0x000ea20000000800 */
[----:B------:R-:W-:Y:S02]  /*16a10*/  MOV R72, R125 ;  /* 0x0000007d00487202 */ /* 0x000fe40000000f00 */
[----:B------:R-:W-:-:S05]  /*16a20*/  MOV R73, R124 ;  /* 0x0000007c00497202 */ /* 0x000fca0000000f00 */
        /* <DEDUP_REMOVED lines=119> */
[----:B------:R-:W-:-:S02]  /*171a0*/  FFMA2 R22, R24.F32x2.HI_LO, UR37.F32, R0.F32 ;  /* 0x0000002518167c49 */ /* 0x000fc40009200000 */
[----:B--2---:R-:W-:Y:S01]  /*171b0*/  @!P1 FMUL R95, R95, R95 ;  /* 0x0000005f5f5f9220 */ /* 0x004fe20000400000 */
[----:B---3--:R-:W-:Y:S01]  /*171c0*/  @!P0 FMUL R92, R92, R92 ;  /* 0x0000005c5c5c8220 */ /* 0x008fe20000400000 */
[----:B-1----:R-:W-:Y:S01]  /*171d0*/  @!P5 FMUL R99, R99, R99 ;  /* 0x000000636363d220 */ /* 0x002fe20000400000 */
[----:B------:R-:W-:Y:S01]  /*171e0*/  FSETP.GEU.AND P1, PT, R22, -126, PT ;  /* 0xc2fc00001600780b */ /* 0x000fe20003f2e000 */
[----:B----4-:R-:W-:Y:S01]  /*171f0*/  @!P4 FMUL R96, R96, R96 ;  /* 0x000000606060c220 */ /* 0x010fe20000400000 */
[----:B------:R-:W-:Y:S01]  /*17200*/  FSETP.GEU.AND P0, PT, R23, -126, PT ;  /* 0xc2fc00001700780b */ /* 0x000fe20003f0e000 */
[----:B-----5:R-:W-:Y:S01]  /*17210*/  @!P3 FMUL R97, R97, R97 ;  /* 0x000000616161b220 */ /* 0x020fe20000400000 */
[----:B------:R-:W-:Y:S02]  /*17220*/  FSETP.GEU.AND P5, PT, R28, -126, PT ;  /* 0xc2fc00001c00780b */ /* 0x000fe40003fae000 */
[----:B------:R-:W-:Y:S02]  /*17230*/  FSETP.GEU.AND P4, PT, R29, -126, PT ;  /* 0xc2fc00001d00780b */ /* 0x000fe40003f8e000 */
[----:B------:R-:W-:Y:S01]  /*17240*/  FSETP.GEU.AND P3, PT, R26, -126, PT ;  /* 0xc2fc00001a00780b */ /* 0x000fe20003f6e000 */
[----:B------:R-:W-:Y:S01]  /*17250*/  @!P2 FMUL R94, R94, R94 ;  /* 0x0000005e5e5ea220 */ /* 0x000fe20000400000 */
[----:B------:R-:W-:Y:S01]  /*17260*/  FSETP.GEU.AND P2, PT, R27, -126, PT ;  /* 0xc2fc00001b00780b */ /* 0x000fe20003f4e000 */
[----:B------:R-:W-:-:S04]  /*17270*/  @!P6 FMUL R31, R31, 0.5 ;  /* 0x3f0000001f1fe820 */ /* 0x000fc80000400000 */
[----:B------:R-:W1:Y:S01]  /*17280*/  MUFU.EX2 R93, R31 ;  /* 0x0000001f005d7308 */ /* 0x000e620000000800 */
[----:B------:R-:W-:Y:S01]  /*17290*/  @!P1 FMUL R22, R22, 0.5 ;  /* 0x3f00000016169820 */ /* 0x000fe20000400000 */
[----:B------:R-:W-:Y:S01]  /*172a0*/  @!P0 FMUL R23, R23, 0.5 ;  /* 0x3f00000017178820 */ /* 0x000fe20000400000 */
[----:B------:R-:W-:Y:S01]  /*172b0*/  @!P5 FMUL R28, R28, 0.5 ;  /* 0x3f0000001c1cd820 */ /* 0x000fe20000400000 */
[----:B------:R-:W-:Y:S02]  /*172c0*/  @!P4 FMUL R29, R29, 0.5 ;  /* 0x3f0000001d1dc820 */ /* 0x000fe40000400000 */
[----:B------:R-:W-:Y:S02]  /*172d0*/  @!P3 FMUL R26, R26, 0.5 ;  /* 0x3f0000001a1ab820 */ /* 0x000fe40000400000 */
[----:B------:R-:W-:Y:S01]  /*172e0*/  @!P2 FMUL R27, R27, 0.5 ;  /* 0x3f0000001b1ba820 */ /* 0x000fe20000400000 */
[----:B------:R-:W2:Y:S01]  /*172f0*/  MUFU.EX2 R90, R28 ;  /* 0x0000001c005a7308 */ /* 0x000ea20000000800 */
[----:B------:R3:W-:Y:S01]  /*17300*/  STL [R1+0x4c], R3 ;  /* 0x00004c0301007387 */ /* 0x0007e20000100800 */
[----:B------:R-:W-:-:S03]  /*17310*/  MOV R65, R3 ;  /* 0x0000000300417202 */ /* 0x000fc60000000f00 */
[----:B------:R4:W-:Y:S03]  /*17320*/  STL [R1+0x40], R20 ;  /* 0x0000401401007387 */ /* 0x0009e60000100800 */
[----:B------:R-:W5:Y:S01]  /*17330*/  MUFU.EX2 R91, R29 ;  /* 0x0000001d005b7308 */ /* 0x000f620000000800 */
[----:B------:R4:W-:Y:S04]  /*17340*/  STL [R1+0x44], R21 ;  /* 0x0000441501007387 */ /* 0x0009e80000100800 */
[----:B------:R4:W-:Y:S03]  /*17350*/  STL [R1+0x38], R14 ;  /* 0x0000380e01007387 */ /* 0x0009e60000100800 */
[----:B------:R-:W5:Y:S01]  /*17360*/  MUFU.EX2 R88, R26 ;  /* 0x0000001a00587308 */ /* 0x000f620000000800 */
[----:B------:R4:W-:Y:S04]  /*17370*/  STL [R1+0x3c], R15 ;  /* 0x00003c0f01007387 */ /* 0x0009e80000100800 */
[----:B------:R4:W-:Y:S03]  /*17380*/  STL [R1+0x30], R12 ;  /* 0x0000300c01007387 */ /* 0x0009e60000100800 */
[----:B------:R-:W5:Y:S01]  /*17390*/  MUFU.EX2 R89, R27 ;  /* 0x0000001b00597308 */ /* 0x000f620000000800 */
[----:B------:R4:W-:Y:S01]  /*173a0*/  STL [R1+0x34], R13 ;  /* 0x0000340d01007387 */ /* 0x0009e20000100800 */
[----:B---3--:R-:W-:-:S03]  /*173b0*/  MOV R3, UR4 ;  /* 0x0000000400037c02 */ /* 0x008fc60008000f00 */
[----:B------:R4:W-:Y:S03]  /*173c0*/  STL [R1+0x28], R10 ;  /* 0x0000280a01007387 */ /* 0x0009e60000100800 */
[----:B------:R-:W3:Y:S01]  /*173d0*/  MUFU.EX2 R22, R22 ;  /* 0x0000001600167308 */ /* 0x000ee20000000800 */
[----:B------:R4:W-:Y:S04]  /*173e0*/  STL [R1+0x2c], R11 ;  /* 0x00002c0b01007387 */ /* 0x0009e80000100800 */
[----:B------:R4:W-:Y:S03]  /*173f0*/  STL [R1+0x20], R8 ;  /* 0x0000200801007387 */ /* 0x0009e60000100800 */
[----:B------:R-:W3:Y:S01]  /*17400*/  MUFU.EX2 R23, R23 ;  /* 0x0000001700177308 */ /* 0x000ee20000000800 */
[----:B------:R4:W-:Y:S04]  /*17410*/  STL [R1+0x24], R9 ;  /* 0x0000240901007387 */ /* 0x0009e80000100800 */
[----:B------:R4:W-:Y:S04]  /*17420*/  STL [R1+0x18], R6 ;  /* 0x0000180601007387 */ /* 0x0009e80000100800 */
[----:B------:R4:W-:Y:S04]  /*17430*/  STL [R1+0x1c], R7 ;  /* 0x00001c0701007387 */ /* 0x0009e80000100800 */
[----:B------:R4:W-:Y:S04]  /*17440*/  STL [R1+0x10], R4 ;  /* 0x0000100401007387 */ /* 0x0009e80000100800 */
[----:B------:R4:W-:Y:S01]  /*17450*/  STL [R1+0x14], R5 ;  /* 0x0000140501007387 */ /* 0x0009e20000100800 */
[----:B-1----:R-:W-:Y:S01]  /*17460*/  @!P6 FMUL R93, R93, R93 ;  /* 0x0000005d5d5de220 */ /* 0x002fe20000400000 */
[----:B------:R-:W-:Y:S01]  /*17470*/  LOP3.LUT P6, RZ, R3, 0x3, R2, 0x48, !PT ;  /* 0x0000000303ff7812 */ /* 0x000fe200078c4802 */
[----:B--2---:R-:W-:Y:S01]  /*17480*/  @!P5 FMUL R90, R90, R90 ;  /* 0x0000005a5a5ad220 */ /* 0x004fe20000400000 */
[----:B-----5:R-:W-:Y:S01]  /*17490*/  @!P4 FMUL R91, R91, R91 ;  /* 0x0000005b5b5bc220 */ /* 0x020fe20000400000 */
[----:B------:R-:W-:Y:S01]  /*174a0*/  @!P3 FMUL R88, R88, R88 ;  /* 0x000000585858b220 */ /* 0x000fe20000400000 */
[----:B------:R-:W-:Y:S01]  /*174b0*/  @!P2 FMUL R89, R89, R89 ;  /* 0x000000595959a220 */ /* 0x000fe20000400000 */
[----:B---3--:R-:W-:Y:S01]  /*174c0*/  @!P1 FMUL R22, R22, R22 ;  /* 0x0000001616169220 */ /* 0x008fe20000400000 */
[----:B------:R-:W-:Y:S01]  /*174d0*/  @!P0 FMUL R23, R23, R23 ;  /* 0x0000001717178220 */ /* 0x000fe20000400000 */
[----:B------:R-:W-:-:S02]  /*174e0*/  ULOP3.LUT UR55, UR55, 0x1, URZ, 0x3c, !UPT ;  /* 0x0000000137377892 */ /* 0x000fc4000f8e3cff */
[----:B------:R-:W-:Y:S02]  /*174f0*/  USEL UR52, UR41, UR52, UP0 ;  /* 0x0000003429347287 */ /* 0x000fe40008000000 */
[----:B------:R-:W-:Y:S01]  /*17500*/  USEL UR53, UR53, UR41, UP0 ;  /* 0x0000002935357287 */ /* 0x000fe20008000000 */
[----:B------:R-:W-:Y:S02]  /*17510*/  F2FP.BF16.F32.PACK_AB R56, R73, R72 ;  /* 0x000000484938723e */ /* 0x000fe400000010ff */
[----:B------:R-:W-:Y:S02]  /*17520*/  F2FP.BF16.F32.PACK_AB R57, R61, R60 ;  /* 0x0000003c3d39723e */ /* 0x000fe400000010ff */
[----:B------:R-:W-:Y:S02]  /*17530*/  F2FP.BF16.F32.PACK_AB R58, R65, R64 ;  /* 0x00000040413a723e */ /* 0x000fe400000010ff */
[----:B------:R-:W-:Y:S02]  /*17540*/  F2FP.BF16.F32.PACK_AB R59, R21, R20 ;  /* 0x00000014153b723e */ /* 0x000fe400000010ff */
[----:B------:R-:W-:-:S02]  /*17550*/  F2FP.BF16.F32.PACK_AB R60, R15, R14 ;  /* 0x0000000e0f3c723e */ /* 0x000fc400000010ff */
[----:B------:R-:W-:Y:S02]  /*17560*/  F2FP.BF16.F32.PACK_AB R61, R13, R12 ;  /* 0x0000000c0d3d723e */ /* 0x000fe400000010ff */
        /* <DEDUP_REMOVED lines=55> */
[----:B------:R-:W-:Y:S01]  /*178e0*/  F2FP.BF16.F32.PACK_AB R53, R23, R22 ;  /* 0x000000161735723e */ /* 0x000fe200000010ff */
[----:B----4-:R-:W-:Y:S06]  /*178f0*/  @!P6 BRA `(.L_x_270) ;  /* 0x000000000040e947 */ /* 0x010fec0003800000 */
[----:B------:R-:W-:Y:S01]  /*17900*/  MOV R2, 0x8 ;  /* 0x0000000800027802 */ /* 0x000fe20000000f00 */
        /* <DEDUP_REMOVED lines=15> */
.L_x_270:
[----:B------:R-:W-:Y:S05]  /*17a00*/  WARPSYNC.ALL ;  /* 0x0000000000007948 */ /* 0x000fea0003800000 */
[----:B------:R1:W-:Y:S02]  /*17a10*/  STTM.x32 tmem[UR44], R56 ;  /* 0x00000038000079ed */ /* 0x0003e400082c002c */
[----:B-1----:R-:W2:Y:S01]  /*17a20*/  LDL R87, [R1+0x64] ;  /* 0x0000640001577983 */ /* 0x002ea20000100800 */
[----:B------:R-:W-:Y:S01]  /*17a30*/  UIADD3 UR4, UPT, UPT, UR44, 0x20, URZ ;  /* 0x000000202c047890 */ /* 0x000fe2000fffe0ff */
[----:B------:R-:W1:Y:S03]  /*17a40*/  S2R R58, SR_TID.X ;  /* 0x00000000003a7919 */ /* 0x000e660000002100 */
[----:B------:R-:W-:-:S06]  /*17a50*/  USHF.R.U32.HI UR4, URZ, 0x15, UR4 ;  /* 0x00000015ff047899 */ /* 0x000fcc0008011604 */
[----:B------:R-:W-:Y:S02]  /*17a60*/  MOV R0, UR4 ;  /* 0x0000000400007c02 */ /* 0x000fe40008000f00 */
[----:B-1----:R-:W-:Y:S02]  /*17a70*/  SHF.R.U32.HI R59, RZ, 0x5, R58 ;  /* 0x00000005ff3b7819 */ /* 0x002fe4000001163a */
[----:B--2---:R-:W-:-:S04]  /*17a80*/  FSETP.NEU.AND P0, PT, R87, -INF , PT ;  /* 0xff8000005700780b */ /* 0x004fc80003f0d000 */
[----:B------:R-:W-:Y:S02]  /*17a90*/  FSEL R2, R87, RZ, P0 ;  /* 0x000000ff57027208 */ /* 0x000fe40000000000 */
[----:B------:R-:W-:-:S03]  /*17aa0*/  LOP3.LUT P0, RZ, R0, 0x3, R59, 0x48, !PT ;  /* 0x0000000300ff7812 */ /* 0x000fc6000780483b */
[----:B------:R-:W-:-:S04]  /*17ab0*/  FMUL R2, R2, -UR37 ;  /* 0x8000002502027c20 */ /* 0x000fc80008400000 */
[--C-:B------:R-:W-:Y:S02]  /*17ac0*/  FFMA2 R54, R54.F32x2.HI_LO, UR37.F32, R2.reuse.F32 ;  /* 0x0000002536367c49 */ /* 0x100fe40009200002 */
[----:B------:R-:W-:-:S03]  /*17ad0*/  FFMA2 R2, R18.F32x2.HI_LO, UR37.F32, R2.F32 ;  /* 0x0000002512027c49 */ /* 0x000fc60009200002 */
[----:B------:R-:W-:Y:S02]  /*17ae0*/  FSETP.GEU.AND P4, PT, R54, -126, PT ;  /* 0xc2fc00003600780b */ /* 0x000fe40003f8e000 */
[----:B------:R-:W-:Y:S02]  /*17af0*/  FSETP.GEU.AND P3, PT, R55, -126, PT ;  /* 0xc2fc00003700780b */ /* 0x000fe40003f6e000 */
[----:B------:R-:W-:Y:S02]  /*17b00*/  FSETP.GEU.AND P2, PT, R2, -126, PT ;  /* 0xc2fc00000200780b */ /* 0x000fe40003f4e000 */
[----:B------:R-:W-:-:S07]  /*17b10*/  FSETP.GEU.AND P1, PT, R3, -126, PT ;  /* 0xc2fc00000300780b */ /* 0x000fce0003f2e000 */
[----:B------:R-:W-:Y:S02]  /*17b20*/  @!P4 FMUL R54, R54, 0.5 ;  /* 0x3f0000003636c820 */ /* 0x000fe40000400000 */
[----:B------:R-:W-:Y:S02]  /*17b30*/  @!P3 FMUL R55, R55, 0.5 ;  /* 0x3f0000003737b820 */ /* 0x000fe40000400000 */
[----:B------:R-:W-:Y:S01]  /*17b40*/  @!P2 FMUL R2, R2, 0.5 ;  /* 0x3f0000000202a820 */ /* 0x000fe20000400000 */
[----:B------:R-:W1:Y:S01]  /*17b50*/  MUFU.EX2 R56, R54 ;  /* 0x0000003600387308 */ /* 0x000e620000000800 */
[----:B------:R-:W-:-:S07]  /*17b60*/  @!P1 FMUL R3, R3, 0.5 ;  /* 0x3f00000003039820 */ /* 0x000fce0000400000 */
[----:B------:R-:W2:Y:S08]  /*17b70*/  MUFU.EX2 R57, R55 ;  /* 0x0000003700397308 */ /* 0x000eb00000000800 */
[----:B------:R-:W3:Y:S01]  /*17b80*/  MUFU.EX2 R18, R2 ;  /* 0x0000000200127308 */ /* 0x000ee20000000800 */
[----:B-1----:R-:W-:-:S07]  /*17b90*/  @!P4 FMUL R56, R56, R56 ;  /* 0x000000383838c220 */ /* 0x002fce0000400000 */
[----:B------:R-:W1:Y:S01]  /*17ba0*/  MUFU.EX2 R19, R3 ;  /* 0x0000000300137308 */ /* 0x000e620000000800 */
[----:B--2---:R-:W-:-:S05]  /*17bb0*/  @!P3 FMUL R57, R57, R57 ;  /* 0x000000393939b220 */ /* 0x004fca0000400000 */
[----:B------:R-:W-:Y:S01]  /*17bc0*/  F2FP.BF16.F32.PACK_AB R54, R57, R56 ;  /* 0x000000383936723e */ /* 0x000fe200000010ff */
[----:B---3--:R-:W-:Y:S01]  /*17bd0*/  @!P2 FMUL R18, R18, R18 ;  /* 0x000000121212a220 */ /* 0x008fe20000400000 */
[----:B-1----:R-:W-:-:S05]  /*17be0*/  @!P1 FMUL R19, R19, R19 ;  /* 0x0000001313139220 */ /* 0x002fca0000400000 */
[----:B------:R-:W-:Y:S01]  /*17bf0*/  F2FP.BF16.F32.PACK_AB R55, R19, R18 ;  /* 0x000000121337723e */ /* 0x000fe200000010ff */
[----:B------:R-:W-:Y:S06]  /*17c00*/  @!P0 BRA `(.L_x_271) ;  /* 0x0000000000408947 */ /* 0x000fec0003800000 */
        /* <DEDUP_REMOVED lines=16> */
.L_x_271:
[----:B------:R-:W-:Y:S01]  /*17d10*/  MOV R0, UR47 ;  /* 0x0000002f00007c02 */ /* 0x000fe20008000f00 */
[----:B------:R-:W-:Y:S05]  /*17d20*/  WARPSYNC.ALL ;  /* 0x0000000000007948 */ /* 0x000fea0003800000 */
[----:B------:R-:W-:Y:S01]  /*17d30*/  ISETP.GT.U32.AND P1, PT, R0, 0x1, PT ;  /* 0x000000010000780c */ /* 0x000fe20003f24070 */
[----:B------:R1:W-:Y:S01]  /*17d40*/  STTM.x32 tmem[UR44+0x20], R24 ;  /* 0x00002018000079ed */ /* 0x0003e200082c002c */
[----:B------:R-:W2:Y:S11]  /*17d50*/  FENCE.VIEW.ASYNC.T ;  /* 0x00000000000073c6 */ /* 0x000eb60000000200 */
[----:B------:R-:W-:Y:S05]  /*17d60*/  @P1 BRA `(.L_x_272) ;  /* 0x0000000000081947 */ /* 0x000fea0003800000 */
[----:B------:R-:W-:Y:S05]  /*17d70*/  BPT.TRAP 0x1 ;  /* 0x000000040000795c */ /* 0x000fea0000300000 */
[----:B------:R-:W-:Y:S05]  /*17d80*/  BPT.TRAP 0x1 ;  /* 0x000000040000795c */ /* 0x000fea0000300000 */
.L_x_272:
[----:B------:R-:W3:Y:S01]  /*17d90*/  S2UR UR4, SR_CgaCtaId ;  /* 0x00000000000479c3 */ /* 0x000ee20000008800 */
[----:B------:R-:W-:Y:S01]  /*17da0*/  UISETP.NE.AND UP0, UPT, UR56, URZ, UPT ;  /* 0x000000ff3800728c */ /* 0x000fe2000bf05270 */
[----:B------:R-:W-:Y:S02]  /*17db0*/  UMOV UR5, 0x400 ;  /* 0x0000040000057882 */ /* 0x000fe40000000000 */
[----:B---3--:R-:W-:-:S04]  /*17dc0*/  ULEA UR4, UR4, UR5, 0x18 ;  /* 0x0000000504047291 */ /* 0x008fc8000f8ec0ff */
[----:B------:R-:W-:-:S04]  /*17dd0*/  UIADD3 UR5, UPT, UPT, UR4, 0x1c068, URZ ;  /* 0x0001c06804057890 */ /* 0x000fc8000fffe0ff */
[----:B------:R-:W-:-:S04]  /*17de0*/  @UP0 UIADD3 UR5, UPT, UPT, UR4, 0x1c058, URZ ;  /* 0x0001c05804050890 */ /* 0x000fc8000fffe0ff */
[----:B------:R-:W-:-:S09]  /*17df0*/  UPRMT UR5, UR43, 0x654, UR5 ;  /* 0x000006542b057896 */ /* 0x000fd20008000005 */
[----:B--2---:R-:W-:Y:S01]  /*17e00*/  SYNCS.ARRIVE.TRANS64.RED.A1T0 RZ, [UR5], RZ ;  /* 0x000000ffffff79a7 */ /* 0x004fe20008100405 */
[----:B------:R-:W-:-:S04]  /*17e10*/  USEL UR5, UR51, UR54, UP0 ;  /* 0x0000003633057287 */ /* 0x000fc80008000000 */
[----:B------:R-:W-:-:S04]  /*17e20*/  ULOP3.LUT UR5, UR5, 0x1, URZ, 0x3c, !UPT ;  /* 0x0000000105057892 */ /* 0x000fc8000f8e3cff */
[----:B------:R-:W-:Y:S02]  /*17e30*/  USEL UR51, UR5, UR51, UP0 ;  /* 0x0000003305337287 */ /* 0x000fe40008000000 */
[----:B------:R-:W-:Y:S02]  /*17e40*/  USEL UR54, UR54, UR5, UP0 ;  /* 0x0000000536367287 */ /* 0x000fe40008000000 */
[----:B------:R-:W-:-:S09]  /*17e50*/  UISETP.NE.AND UP0, UPT, UR48, URZ, UPT ;  /* 0x000000ff3000728c */ /* 0x000fd2000bf05270 */
[----:B------:R-:W-:Y:S05]  /*17e60*/  BRA.U UP0, `(.L_x_273) ;  /* 0x0000000100047547 */ /* 0x000fea000b800000 */
[----:B------:R-:W-:Y:S05]  /*17e70*/  BPT.TRAP 0x1 ;  /* 0x000000040000795c */ /* 0x000fea0000300000 */
.L_x_273:
[----:B------:R-:W2:Y:S04]  /*17e80*/  LDL.LU R2, [R1+0x50] ;  /* 0x0000500001027983 */ /* 0x000ea80000300800 */
[----:B------:R-:W2:Y:S04]  /*17e90*/  LDL.LU R3, [R1+0x54] ;  /* 0x0000540001037983 */ /* 0x000ea80000300800 */
[----:B------:R-:W3:Y:S04]  /*17ea0*/  LDL.LU R4, [R1+0x48] ;  /* 0x0000480001047983 */ /* 0x000ee80000300800 */
[----:B------:R-:W3:Y:S04]  /*17eb0*/  LDL.LU R5, [R1+0x4c] ;  /* 0x00004c0001057983 */ /* 0x000ee80000300800 */
[----:B------:R-:W4:Y:S04]  /*17ec0*/  LDL.LU R14, [R1+0x30] ;  /* 0x00003000010e7983 */ /* 0x000f280000300800 */
[----:B------:R-:W4:Y:S04]  /*17ed0*/  LDL.LU R15, [R1+0x34] ;  /* 0x00003400010f7983 */ /* 0x000f280000300800 */
[----:B------:R-:W5:Y:S04]  /*17ee0*/  LDL.LU R6, [R1+0x40] ;  /* 0x0000400001067983 */ /* 0x000f680000300800 */
[----:B------:R-:W5:Y:S04]  /*17ef0*/  LDL.LU R7, [R1+0x44] ;  /* 0x0000440001077983 */ /* 0x000f680000300800 */
[----:B------:R-:W5:Y:S04]  /*17f00*/  LDL.LU R12, [R1+0x28] ;  /* 0x00002800010c7983 */ /* 0x000f680000300800 */
[----:B------:R-:W5:Y:S04]  /*17f10*/  LDL.LU R13, [R1+0x2c] ;  /* 0x00002c00010d7983 */ /* 0x000f680000300800 */
[----:B------:R-:W5:Y:S04]  /*17f20*/  LDL.LU R10, [R1+0x20] ;  /* 0x00002000010a7983 */ /* 0x000f680000300800 */
[----:B------:R-:W5:Y:S04]  /*17f30*/  LDL.LU R11, [R1+0x24] ;  /* 0x00002400010b7983 */ /* 0x000f680000300800 */
[----:B------:R-:W5:Y:S04]  /*17f40*/  LDL.LU R8, [R1+0x10] ;  /* 0x0000100001087983 */ /* 0x000f680000300800 */
[----:B------:R-:W5:Y:S01]  /*17f50*/  LDL.LU R9, [R1+0x14] ;  /* 0x0000140001097983 */ /* 0x000f620000300800 */
[----:B------:R-:W-:Y:S01]  /*17f60*/  UISETP.NE.AND UP0, UPT, UR56, URZ, UPT ;  /* 0x000000ff3800728c */ /* 0x000fe2000bf05270 */
[----:B------:R-:W-:Y:S01]  /*17f70*/  MOV R0, UR41 ;  /* 0x0000002900007c02 */ /* 0x000fe20008000f00 */
[----:B------:R-:W-:Y:S01]  /*17f80*/  UIADD3 UR6, UPT, UPT, UR4, 0x1c078, URZ ;  /* 0x0001c07804067890 */ /* 0x000fe2000fffe0ff */
[----:B------:R-:W-:-:S02]  /*17f90*/  FSETP.NEU.AND P0, PT, R87, -INF , PT ;  /* 0xff8000005700780b */ /* 0x000fc40003f0d000 */
[----:B------:R-:W-:-:S06]  /*17fa0*/  SHF.L.U32 R0, R0, 0x1f, RZ ;  /* 0x0000001f00007819 */ /* 0x000fcc00000006ff */
[----:B------:R-:W-:-:S09]  /*17fb0*/  @!UP0 UIADD3 UR6, UPT, UPT, UR4, 0x1c088, URZ ;  /* 0x0001c08804068890 */ /* 0x000fd2000fffe0ff */
[----:B------:R-:W1:Y:S01]  /*17fc0*/  SYNCS.PHASECHK.TRANS64.TRYWAIT P2, [UR6], R0 ;  /* 0x00000000ff0075a7 */ /* 0x000e620008041106 */
[----:B--2---:R-:W-:Y:S02]  /*17fd0*/  FADD2 R2, R2.F32x2.HI_LO, RZ.F32 ;  /* 0x000000ff0202724b */ /* 0x004fe40000200000 */
[----:B---3--:R-:W-:Y:S02]  /*17fe0*/  FADD2 R4, R4.F32x2.HI_LO, RZ.F32 ;  /* 0x000000ff0404724b */ /* 0x008fe40000200000 */
[----:B----4-:R-:W-:Y:S02]  /*17ff0*/  FADD2 R2, R2.F32x2.HI_LO, R14.F32x2.HI_LO ;  /* 0x0000000e0202724b */ /* 0x010fe40000000000 */
[----:B-----5:R-:W-:Y:S02]  /*18000*/  FADD2 R6, R6.F32x2.HI_LO, RZ.F32 ;  /* 0x000000ff0606724b */ /* 0x020fe40000200000 */
[----:B------:R-:W-:-:S04]  /*18010*/  FADD2 R4, R4.F32x2.HI_LO, R12.F32x2.HI_LO ;  /* 0x0000000c0404724b */ /* 0x000fc80000000000 */
[----:B------:R-:W-:Y:S02]  /*18020*/  FADD2 R4, R4.F32x2.HI_LO, R188.F32x2.HI_LO ;  /* 0x000000bc0404724b */ /* 0x000fe40000000000 */
[----:B------:R-:W-:Y:S02]  /*18030*/  FADD2 R6, R6.F32x2.HI_LO, R10.F32x2.HI_LO ;  /* 0x0000000a0606724b */ /* 0x000fe40000000000 */
[----:B------:R-:W-:Y:S02]  /*18040*/  FADD2 R4, R4.F32x2.HI_LO, R180.F32x2.HI_LO ;  /* 0x000000b40404724b */ /* 0x000fe40000000000 */
[----:B------:R-:W-:Y:S02]  /*18050*/  FADD2 R6, R6.F32x2.HI_LO, R186.F32x2.HI_LO ;  /* 0x000000ba0606724b */ /* 0x000fe40000000000 */
[----:B------:R-:W-:Y:S02]  /*18060*/  FADD2 R4, R4.F32x2.HI_LO, R172.F32x2.HI_LO ;  /* 0x000000ac0404724b */ /* 0x000fe40000000000 */
[----:B------:R-:W-:Y:S01]  /*18070*/  FADD2 R2, R2.F32x2.HI_LO, R8.F32x2.HI_LO ;  /* 0x000000080202724b */ /* 0x000fe20000000000 */
[----:B------:R-:W-:Y:S01]  /*18080*/  FSEL R8, R87, RZ, P0 ;  /* 0x000000ff57087208 */ /* 0x000fe20000000000 */
[----:B------:R-:W-:-:S02]  /*18090*/  FADD2 R6, R6.F32x2.HI_LO, R178.F32x2.HI_LO ;  /* 0x000000b20606724b */ /* 0x000fc40000000000 */
[----:B------:R-:W-:Y:S01]  /*180a0*/  FADD2 R2, R2.F32x2.HI_LO, R182.F32x2.HI_LO ;  /* 0x000000b60202724b */ /* 0x000fe20000000000 */
[----:B------:R-:W-:Y:S01]  /*180b0*/  FSETP.NEU.AND P0, PT, R17, R8, PT ;  /* 0x000000081100720b */ /* 0x000fe20003f0d000 */
[----:B------:R-:W-:Y:S02]  /*180c0*/  FADD2 R6, R6.F32x2.HI_LO, R170.F32x2.HI_LO ;  /* 0x000000aa0606724b */ /* 0x000fe40000000000 */
[----:B------:R-:W-:-:S04]  /*180d0*/  FADD2 R2, R2.F32x2.HI_LO, R174.F32x2.HI_LO ;  /* 0x000000ae0202724b */ /* 0x000fc80000000000 */
[----:B------:R-:W-:Y:S01]  /*180e0*/  FADD2 R2, R2.F32x2.HI_LO, R166.F32x2.HI_LO ;  /* 0x000000a60202724b */ /* 0x000fe20000000000 */
[----:B-1----:R-:W-:Y:S06]  /*180f0*/  @!P2 BRA `(.L_x_274) ;  /* 0x0000004c0004a947 */ /* 0x002fec0003800000 */
.L_x_455:
[----:B------:R-:W-:Y:S01]  /*18100*/  BSSY.RECONVERGENT B0, `(.L_x_275) ;  /* 0x000000a000007945 */ /* 0x000fe20003800200 */
[----:B-1----:R-:W-:-:S03]  /*18110*/  MOV R9, 0x3f000000 ;  /* 0x3f00000000097802 */ /* 0x002fc60000000f00 */
[----:B------:R-:W-:Y:S05]  /*18120*/  @!P0 BRA `(.L_x_276) ;  /* 0x00000000001c8947 */ /* 0x000fea0003800000 */
[----:B------:R-:W-:-:S04]  /*18130*/  FADD R0, -R8, R17 ;  /* 0x0000001108007221 */ /* 0x000fc80000000100 */
[----:B------:R-:W-:-:S05]  /*18140*/  FMUL R0, R0, UR37 ;  /* 0x0000002500007c20 */ /* 0x000fca0008400000 */
[----:B------:R-:W-:-:S13]  /*18150*/  FSETP.GEU.AND P0, PT, R0, -126, PT ;  /* 0xc2fc00000000780b */ /* 0x000fda0003f0e000 */
[----:B------:R-:W-:-:S04]  /*18160*/  @!P0 FMUL R0, R0, 0.5 ;  /* 0x3f00000000008820 */ /* 0x000fc80000400000 */
[----:B------:R-:W1:Y:S02]  /*18170*/  MUFU.EX2 R9, R0 ;  /* 0x0000000000097308 */ /* 0x000e640000000800 */
[----:B-1----:R-:W-:-:S04]  /*18180*/  @!P0 FMUL R9, R9, R9 ;  /* 0x0000000909098220 */ /* 0x002fc80000400000 */
[----:B------:R-:W-:Y:S02]  /*18190*/  FMUL R9, R9, 0.5 ;  /* 0x3f00000009097820 */ /* 0x000fe40000400000 */
.L_x_276:
[----:B------:R-:W-:Y:S05]  /*181a0*/  BSYNC.RECONVERGENT B0 ;  /* 0x0000000000007941 */ /* 0x000fea0003800200 */
.L_x_275:
[----:B------:R-:W2:Y:S04]  /*181b0*/  LDL.LU.64 R14, [R1+0x58] ;  /* 0x00005800010e7983 */ /* 0x000ea80000300a00 */
[----:B------:R-:W3:Y:S04]  /*181c0*/  LDL.LU.64 R12, [R1+0x38] ;  /* 0x00003800010c7983 */ /* 0x000ee80000300a00 */
[----:B------:R-:W4:Y:S01]  /*181d0*/  LDL.LU.64 R10, [R1+0x18] ;  /* 0x00001800010a7983 */ /* 0x000f220000300a00 */
[----:B------:R-:W-:Y:S01]  /*181e0*/  FMUL R8, R9, R16 ;  /* 0x0000001009087220 */ /* 0x000fe20000400000 */
[----:B------:R-:W-:Y:S01]  /*181f0*/  FADD2 R4, R4.F32x2.HI_LO, R164.F32x2.HI_LO ;  /* 0x000000a40404724b */ /* 0x000fe20000000000 */
[----:B------:R-:W-:Y:S01]  /*18200*/  UISETP.NE.AND UP0, UPT, UR50, 0x1, UPT ;  /* 0x000000013200788c */ /* 0x000fe2000bf05270 */
        /* <DEDUP_REMOVED lines=30> */
[----:B------:R-:W-:-:S04]  /*183f0*/  FADD2 R6, R6.F32x2.HI_LO, R18.F32x2.HI_LO ;  /* 0x000000120606724b */ /* 0x000fc80000000000 */
[----:B------:R-:W-:Y:S02]  /*18400*/  FADD2 R4, R4.F32x2.HI_LO, R6.F32x2.HI_LO ;  /* 0x000000060404724b */ /* 0x000fe40000000000 */
[----:B--2---:R-:W-:-:S04]  /*18410*/  FADD2 R8, R8.F32, R14.F32x2.HI_LO ;  /* 0x0000000e0808724b */ /* 0x004fc80000040000 */
[----:B---3--:R-:W-:-:S04]  /*18420*/  FADD2 R8, R8.F32x2.HI_LO, R12.F32x2.HI_LO ;  /* 0x0000000c0808724b */ /* 0x008fc80000000000 */
[----:B----4-:R-:W-:-:S04]  /*18430*/  FADD2 R8, R8.F32x2.HI_LO, R10.F32x2.HI_LO ;  /* 0x0000000a0808724b */ /* 0x010fc80000000000 */
[----:B------:R-:W-:-:S04]  /*18440*/  FADD2 R8, R8.F32x2.HI_LO, R184.F32x2.HI_LO ;  /* 0x000000b80808724b */ /* 0x000fc80000000000 */
        /* <DEDUP_REMOVED lines=14> */
[----:B------:R-:W-:Y:S01]  /*18530*/  FADD R16, R2, R3 ;  /* 0x0000000302107221 */ /* 0x000fe20000000000 */
[----:B------:R-:W-:Y:S06]  /*18540*/  BRA.U UP0, `(.L_x_277) ;  /* 0x0000000100987547 */ /* 0x000fec000b800000 */
[----:B------:R-:W-:Y:S05]  /*18550*/  @P1 BRA `(.L_x_278) ;  /* 0x0000000000041947 */ /* 0x000fea0003800000 */
[----:B------:R-:W-:Y:S05]  /*18560*/  BPT.TRAP 0x1 ;  /* 0x000000040000795c */ /* 0x000fea0000300000 */
.L_x_278:
        /* <DEDUP_REMOVED lines=14> */
.L_x_457:
        /* <DEDUP_REMOVED lines=17> */
.L_x_280:
[----:B------:R-:W2:Y:S01]  /*18760*/  LDL R19, [R1+0x64] ;  /* 0x0000640001137983 */ /* 0x000ea20000100800 */
[----:B------:R-:W-:Y:S05]  /*18770*/  WARPSYNC.ALL ;  /* 0x0000000000007948 */ /* 0x000fea0003800000 */
[----:B------:R-:W-:Y:S02]  /*18780*/  R2UR UR4, R2 ;  /* 0x00000000020472ca */ /* 0x000fe400000e0000 */
[----:B------:R-:W-:-:S11]  /*18790*/  MOV R18, R16 ;  /* 0x0000001000127202 */ /* 0x000fd60000000f00 */
[----:B--2---:R2:W-:Y:S02]  /*187a0*/  STTM.x2 tmem[UR4], R18 ;  /* 0x00000012000079ed */ /* 0x0045e400080c0004 */
.L_x_277:
[----:B-1----:R-:W3:Y:S01]  /*187b0*/  LDL.LU R0, [R1+0x64] ;  /* 0x0000640001007983 */ /* 0x002ee20000300800 */
[----:B------:R-:W-:Y:S02]  /*187c0*/  UISETP.GT.AND UP0, UPT, UR50, 0x1, UPT ;  /* 0x000000013200788c */ /* 0x000fe4000bf04270 */
[----:B------:R-:W-:Y:S02]  /*187d0*/  UIADD3 UR4, UPT, UPT, UR50, -0x1, URZ ;  /* 0xffffffff32047890 */ /* 0x000fe4000fffe0ff */
[----:B------:R-:W-:-:S05]  /*187e0*/  UIADD3 UR49, UPT, UPT, UR49, 0x80, URZ ;  /* 0x0000008031317890 */ /* 0x000fca000fffe0ff */
[----:B------:R-:W-:Y:S01]  /*187f0*/  UMOV UR50, UR4 ;  /* 0x0000000400327c82 */ /* 0x000fe20008000000 */
[----:B---3--:R-:W-:Y:S01]  /*18800*/  MOV R17, R0 ;  /* 0x0000000000117202 */ /* 0x008fe20000000f00 */
[----:B------:R-:W-:Y:S06]  /*18810*/  BRA.U UP0, `(.L_x_281) ;  /* 0xffffff9100247547 */ /* 0x000fec000b83ffff */
.L_x_260:
[----:B------:R-:W-:-:S09]  /*18820*/  UISETP.NE.AND UP0, UPT, UR48, URZ, UPT ;  /* 0x000000ff3000728c */ /* 0x000fd2000bf05270 */
[----:B------:R-:W-:Y:S05]  /*18830*/  BRA.U UP0, `(.L_x_282) ;  /* 0x0000000100047547 */ /* 0x000fea000b800000 */
[----:B-1-34-:R-:W-:Y:S05]  /*18840*/  BPT.TRAP 0x1 ;  /* 0x000000040000795c */ /* 0x01afea0000300000 */
.L_x_282:
[----:B------:R-:W5:Y:S01]  /*18850*/  S2UR UR5, SR_CgaCtaId ;  /* 0x00000000000579c3 */ /* 0x000f620000008800 */
[----:B------:R-:W-:Y:S01]  /*18860*/  UISETP.NE.AND UP1, UPT, UR56, URZ, UPT ;  /* 0x000000ff3800728c */ /* 0x000fe2000bf25270 */
[----:B------:R-:W-:-:S03]  /*18870*/  UMOV UR4, 0x400 ;  /* 0x0000040000047882 */ /* 0x000fc60000000000 */
[----:B------:R-:W-:-:S04]  /*18880*/  USEL UR6, UR52, UR53, UP1 ;  /* 0x0000003534067287 */ /* 0x000fc80008800000 */
[----:B------:R-:W-:Y:S02]  /*18890*/  ULOP3.LUT UR6, UR6, 0x1, URZ, 0x3c, !UPT ;  /* 0x0000000106067892 */ /* 0x000fe4000f8e3cff */
[----:B-----5:R-:W-:-:S04]  /*188a0*/  ULEA UR5, UR5, UR4, 0x18 ;  /* 0x0000000405057291 */ /* 0x020fc8000f8ec0ff */
[----:B------:R-:W-:Y:S02]  /*188b0*/  UIADD3 UR4, UPT, UPT, UR5, 0x1c080, URZ ;  /* 0x0001c08005047890 */ /* 0x000fe4000fffe0ff */
[----:B------:R-:W-:-:S09]  /*188c0*/  @UP1 UIADD3 UR4, UPT, UPT, UR5, 0x1c070, URZ ;  /* 0x0001c07005041890 */ /* 0x000fd2000fffe0ff */
[----:B------:R-:W-:Y:S01]  /*188d0*/  SYNCS.ARRIVE.TRANS64.A1T0 RZ, [UR4], RZ ;  /* 0x000000ffffff79a7 */ /* 0x000fe20008100004 */
[----:B------:R-:W-:Y:S05]  /*188e0*/  BRA.U UP0, `(.L_x_283) ;  /* 0x0000000100047547 */ /* 0x000fea000b800000 */
[----:B-1-34-:R-:W-:Y:S05]  /*188f0*/  BPT.TRAP 0x1 ;  /* 0x000000040000795c */ /* 0x01afea0000300000 */
.L_x_283:
[----:B------:R-:W-:Y:S01]  /*18900*/  UISETP.NE.AND UP0, UPT, UR56, URZ, UPT ;  /* 0x000000ff3800728c */ /* 0x000fe2000bf05270 */
[----:B-1----:R-:W-:Y:S01]  /*18910*/  MOV R3, UR6 ;  /* 0x0000000600037c02 */ /* 0x002fe20008000f00 */
[----:B------:R-:W-:-:S03]  /*18920*/  UIADD3 UR4, UPT, UPT, UR5, 0x1c078, URZ ;  /* 0x0001c07805047890 */ /* 0x000fc6000fffe0ff */
[----:B------:R-:W-:-:S06]  /*18930*/  SHF.L.U32 R3, R3, 0x1f, RZ ;  /* 0x0000001f03037819 */ /* 0x000fcc00000006ff */
[----:B------:R-:W-:Y:S02]  /*18940*/  @!UP0 UIADD3 UR4, UPT, UPT, UR5, 0x1c088, URZ ;  /* 0x0001c08805048890 */ /* 0x000fe4000fffe0ff */
[----:B------:R-:W-:-:S07]  /*18950*/  UISETP.GT.U32.AND UP0, UPT, UR47, 0x1, UPT ;  /* 0x000000012f00788c */ /* 0x000fce000bf04070 */
[----:B------:R-:W1:Y:S02]  /*18960*/  SYNCS.PHASECHK.TRANS64.TRYWAIT P0, [UR4], R3 ;  /* 0x00000003ff0075a7 */ /* 0x000e640008001104 */
[----:B-1----:R-:W-:Y:S05]  /*18970*/  @!P0 BRA `(.L_x_284) ;  /* 0x0000004400148947 */ /* 0x002fea0003800000 */
.L_x_459:
[----:B------:R-:W-:Y:S05]  /*18980*/  BRA.U UP0, `(.L_x_285) ;  /* 0x0000000100087547 */ /* 0x000fea000b800000 */
[----:B---34-:R-:W-:Y:S05]  /*18990*/  BPT.TRAP 0x1 ;  /* 0x000000040000795c */ /* 0x018fea0000300000 */
[----:B------:R-:W-:Y:S05]  /*189a0*/  BPT.TRAP 0x1 ;  /* 0x000000040000795c */ /* 0x000fea0000300000 */
.L_x_285:
[----:B------:R-:W-:Y:S02]  /*189b0*/  UISETP.NE.AND UP0, UPT, UR56, URZ, UPT ;  /* 0x000000ff3800728c */ /* 0x000fe4000bf05270 */
[----:B------:R-:W-:Y:S02]  /*189c0*/  UIADD3 UR4, UPT, UPT, UR5, 0x1c068, URZ ;  /* 0x0001c06805047890 */ /* 0x000fe4000fffe0ff */
[----:B------:R-:W-:Y:S02]  /*189d0*/  USEL UR53, UR53, UR6, UP0 ;  /* 0x0000000635357287 */ /* 0x000fe40008000000 */
[----:B------:R-:W-:-:S05]  /*189e0*/  USEL UR52, UR6, UR52, UP0 ;  /* 0x0000003406347287 */ /* 0x000fca0008000000 */
[----:B------:R-:W-:-:S04]  /*189f0*/  @UP0 UIADD3 UR4, UPT, UPT, UR5, 0x1c058, URZ ;  /* 0x0001c05805040890 */ /* 0x000fc8000fffe0ff */
[----:B------:R-:W-:-:S09]  /*18a00*/  UPRMT UR4, UR43, 0x654, UR4 ;  /* 0x000006542b047896 */ /* 0x000fd20008000004 */
[----:B------:R-:W-:Y:S01]  /*18a10*/  SYNCS.ARRIVE.TRANS64.RED.A1T0 RZ, [UR4], RZ ;  /* 0x000000ffffff79a7 */ /* 0x000fe20008100404 */
[----:B------:R-:W-:-:S04]  /*18a20*/  USEL UR4, UR51, UR54, UP0 ;  /* 0x0000003633047287 */ /* 0x000fc80008000000 */
[----:B------:R-:W-:-:S04]  /*18a30*/  ULOP3.LUT UR4, UR4, 0x1, URZ, 0x3c, !UPT ;  /* 0x0000000104047892 */ /* 0x000fc8000f8e3cff */
[----:B------:R-:W-:Y:S02]  /*18a40*/  USEL UR51, UR4, UR51, UP0 ;  /* 0x0000003304337287 */ /* 0x000fe40008000000 */
[----:B------:R-:W-:-:S12]  /*18a50*/  USEL UR54, UR54, UR4, UP0 ;  /* 0x0000000436367287 */ /* 0x000fd80008000000 */
.L_x_235:
[----:B------:R-:W1:Y:S01]  /*18a60*/  LDCU UR5, c[0x0][0x370] ;  /* 0x00006e00ff0577ac */ /* 0x000e620008000800 */
[----:B------:R-:W5:Y:S01]  /*18a70*/  LDCU UR4, c[0x0][0x900] ;  /* 0x00012000ff0477ac */ /* 0x000f620008000800 */
[----:B-1----:R-:W-:-:S04]  /*18a80*/  UIADD3 UR36, UPT, UPT, UR5, UR36, URZ ;  /* 0x0000002405247290 */ /* 0x002fc8000fffe0ff */
[----:B-----5:R-:W-:-:S09]  /*18a90*/  UISETP.GE.AND UP0, UPT, UR36, UR4, UPT ;  /* 0x000000042400728c */ /* 0x020fd2000bf06270 */
[----:B------:R-:W-:Y:S05]  /*18aa0*/  BRA.U !UP0, `(.L_x_286) ;  /* 0xffffff4508487547 */ /* 0x000fea000b83ffff */
[----:B---34-:R-:W-:Y:S05]  /*18ab0*/  EXIT ;  /* 0x000000000000794d */ /* 0x018fea0003800000 */
.L_x_26:
[----:B------:R-:W-:-:S05]  /*18ac0*/  IMAD.MOV.U32 R3, RZ, RZ, -0x4 ;  /* 0xfffffffcff037424 */ /* 0x000fca00078e00ff */
[----:B------:R-:W-:-:S05]  /*18ad0*/  VIADDMNMX.U32 R0, R2, R3, 0x2, PT ;  /* 0x0000000202007446 */ /* 0x000fca0003800003 */
[----:B------:R-:W-:-:S04]  /*18ae0*/  IMAD.SHL.U32 R0, R0, 0x4, RZ ;  /* 0x0000000400007824 */ /* 0x000fc800078e00ff */
[----:B------:R-:W1:Y:S02]  /*18af0*/  LDC R2, c[0x2][R0] ;  /* 0x0080000000027b82 */ /* 0x000e640000000800 */
[----:B-1----:R-:W-:-:S04]  /*18b00*/  SHF.R.S32.HI R3, RZ, 0x1f, R2 ;  /* 0x0000001fff037819 */ /* 0x002fc80000011402 */
.L_x_512:
[----:B------:R-:W-:Y:S05]  /*18b10*/  BRX R2 -0x18b20                                                                                                                                                                                                                                                                                                                                                                                                                                                                                                                                                                                                  (*"BRANCH_TARGETS .L_x_513,.L_x_514,.L_x_515"*) ;  /* 0xfffffe7402387949 */ /* 0x000fea000383ffff */
.L_x_515:
[----:B------:R-:W-:-:S08]  /*18b20*/  NOP ;  /* 0x0000000000007918 */ /* 0x000fd00000000000 */
[----:B------:R-:W-:-:S00]  /*18b30*/  USETMAXREG.DEALLOC.CTAPOOL 0x18 ;  /* 0x00000018000079c8 */ /* 0x000fc000080e0500 */
[----:B------:R-:W-:Y:S05]  /*18b40*/  EXIT ;  /* 0x000000000000794d */ /* 0x000fea0003800000 */
.L_x_513:
[----:B------:R-:W-:-:S08]  /*18b50*/  NOP ;  /* 0x0000000000007918 */ /* 0x000fd00000000000 */
[----:B------:R-:W1:-:S00]  /*18b60*/  USETMAXREG.DEALLOC.CTAPOOL 0x20 ;  /* 0x00000020000079c8 */ /* 0x000e4000080e0500 */
[----:B-1----:R-:W1:Y:S02]  /*18b70*/  LDC R0, c[0x0][0x900] ;  /* 0x00024000ff007b82 */ /* 0x002e640000000800 */
[----:B-1----:R-:W-:-:S13]  /*18b80*/  ISETP.LE.AND P1, PT, R0, UR36, PT ;  /* 0x0000002400007c0c */ /* 0x002fda000bf23270 */
[----:B------:R-:W-:Y:S05]  /*18b90*/  @P1 EXIT ;  /* 0x000000000000194d */ /* 0x000fea0003800000 */
[----:B------:R-:W-:Y:S01]  /*18ba0*/  HFMA2 R4, -RZ, RZ, 0, 5.9604644775390625e-08 ;  /* 0x00000001ff047431 */ /* 0x000fe200000001ff */
[----:B------:R-:W-:Y:S01]  /*18bb0*/  PLOP3.LUT P5, PT, P5, P6, PT, 0xf8, 0x8f ;  /* 0x00000000008f781c */ /* 0x000fe20002fadf70 */
[----:B------:R-:W1:Y:S01]  /*18bc0*/  LDCU.64 UR4, c[0x0][0x348] ;  /* 0x00006900ff0477ac */ /* 0x000e620008000a00 */
[----:B------:R-:W-:Y:S01]  /*18bd0*/  UPLOP3.LUT UP1, UPT, UP2, UP3, UPT, 0xf8, 0x8f ;  /* 0x00000000008f789c */ /* 0x000fe20001727f70 */
[----:B------:R-:W-:Y:S01]  /*18be0*/  UMOV UR15, 0x1 ;  /* 0x00000001000f7882 */ /* 0x000fe20000000000 */
[----:B------:R-:W-:-:S09]  /*18bf0*/  UMOV UR22, URZ ;  /* 0x000000ff00167c82 */ /* 0x000fd20008000000 */
.L_x_384:
[----:B--2---:R-:W2:Y:S01]  /*18c00*/  LDCU.64 UR8, c[0x0][0x908] ;  /* 0x00012100ff0877ac */ /* 0x004ea20008000a00 */
[----:B------:R-:W3:Y:S01]  /*18c10*/  LDCU UR11, c[0x0][0x904] ;  /* 0x00012080ff0b77ac */ /* 0x000ee20008000800 */
[----:B------:R-:W4:Y:S01]  /*18c20*/  LDCU.64 UR6, c[0x0][0x920] ;  /* 0x00012400ff0677ac */ /* 0x000f220008000a00 */
[----:B------:R-:W5:Y:S01]  /*18c30*/  LDCU UR14, c[0x0][0x91c] ;  /* 0x00012380ff0e77ac */ /* 0x000f620008000800 */
[----:B--2---:R-:W-:-:S04]  /*18c40*/  UIMAD.WIDE.U32 UR12, UR36, UR8, URZ ;  /* 0x00000008240c72a5 */ /* 0x004fc8000f8e00ff */
[----:B------:R-:W-:Y:S02]  /*18c50*/  USHF.R.U32.HI UR12, URZ, UR9, UR13 ;  /* 0x00000009ff0c7299 */ /* 0x000fe4000801160d */
[----:B---3--:R-:W-:Y:S01]  /*18c60*/  UISETP.NE.AND UP2, UPT, UR11, 0x1, UPT ;  /* 0x000000010b00788c */ /* 0x008fe2000bf45270 */
[----:B------:R-:W2:Y:S03]  /*18c70*/  LDCU.64 UR8, c[0x0][0x380] ;  /* 0x00007000ff0877ac */ /* 0x000ea60008000a00 */
[----:B------:R-:W-:Y:S02]  /*18c80*/  USEL UR12, UR36, UR12, !UP2 ;  /* 0x0000000c240c7287 */ /* 0x000fe4000d000000 */
[----:B-----5:R-:W-:Y:S02]  /*18c90*/  UISETP.NE.AND UP2, UPT, UR14, 0x1, UPT ;  /* 0x000000010e00788c */ /* 0x020fe4000bf45270 */
[----:B----4-:R-:W-:-:S02]  /*18ca0*/  UIMAD.WIDE.U32 UR16, UR12, UR6, URZ ;  /* 0x000000060c1072a5 */ /* 0x010fc4000f8e00ff */
[----:B------:R-:W-:-:S04]  /*18cb0*/  UIADD3 UR6, UPT, UPT, -UR12, URZ, URZ ;  /* 0x000000ff0c067290 */ /* 0x000fc8000fffe1ff */
[----:B------:R-:W-:Y:S01]  /*18cc0*/  UIMAD UR11, UR11, UR6, UR36 ;  /* 0x000000060b0b72a4 */ /* 0x000fe2000f8e0224 */
[----:B------:R-:W-:Y:S02]  /*18cd0*/  UMOV UR13, UR17 ;  /* 0x00000011000d7c82 */ /* 0x000fe40008000000 */
[----:B------:R-:W-:Y:S02]  /*18ce0*/  USHF.R.U32.HI UR7, URZ, UR7, UR13 ;  /* 0x00000007ff077299 */ /* 0x000fe4000801160d */
[----:B------:R-:W-:Y:S02]  /*18cf0*/  USHF.L.U32 UR11, UR11, 0x8, URZ ;  /* 0x000000080b0b7899 */ /* 0x000fe400080006ff */
[----:B------:R-:W-:Y:S02]  /*18d00*/  USEL UR10, UR12, UR7, !UP2 ;  /* 0x000000070c0a7287 */ /* 0x000fe4000d000000 */
[----:B--2---:R-:W-:Y:S02]  /*18d10*/  UISETP.NE.AND UP2, UPT, UR9, URZ, UPT ;  /* 0x000000ff0900728c */ /* 0x004fe4000bf45270 */
[----:B------:R-:W-:-:S02]  /*18d20*/  UIADD3 UR6, UPT, UPT, -UR10, URZ, URZ ;  /* 0x000000ff0a067290 */ /* 0x000fc4000fffe1ff */
[----:B------:R-:W-:Y:S02]  /*18d30*/  UISETP.GE.OR UP2, UPT, UR11, UR8, !UP2 ;  /* 0x000000080b00728c */ /* 0x000fe4000d746670 */
[----:B------:R-:W-:-:S07]  /*18d40*/  UIMAD UR14, UR14, UR6, UR12 ;  /* 0x000000060e0e72a4 */ /* 0x000fce000f8e020c */
[----:B-1----:R-:W-:Y:S05]  /*18d50*/  BRA.U UP2, `(.L_x_287) ;  /* 0x00000029021c7547 */ /* 0x002fea000b800000 */
[----:B------:R-:W2:Y:S01]  /*18d60*/  LDCU UR12, c[0x0][0x38c] ;  /* 0x00007180ff0c77ac */ /* 0x000ea20008000800 */
[----:B------:R-:W-:Y:S01]  /*18d70*/  BSSY.RECONVERGENT B0, `(.L_x_288) ;  /* 0x0000033000007945 */ /* 0x000fe20003800200 */
[----:B------:R-:W3:Y:S01]  /*18d80*/  LDCU.64 UR6, c[0x0][0x910] ;  /* 0x00012200ff0677ac */ /* 0x000ee20008000a00 */
[----:B------:R-:W4:Y:S01]  /*18d90*/  LDCU UR8, c[0x0][0x918] ;  /* 0x00012300ff0877ac */ /* 0x000f220008000800 */
[----:B------:R-:W-:Y:S01]  /*18da0*/  UIADD3 UR9, UPT, UPT, UR9, 0x7f, URZ ;  /* 0x0000007f09097890 */ /* 0x000fe2000fffe0ff */
[----:B--2---:R-:W-:Y:S01]  /*18db0*/  IMAD.U32 R3, RZ, RZ, UR12 ;  /* 0x0000000cff037e24 */ /* 0x004fe2000f8e00ff */
[----:B---3--:R-:W-:-:S04]  /*18dc0*/  UIMAD.WIDE.U32 UR16, UR10, UR7, URZ ;  /* 0x000000070a1072a5 */ /* 0x008fc8000f8e00ff */
[----:B------:R-:W-:Y:S01]  /*18dd0*/  IABS R3, R3 ;  /* 0x0000000300037213 */ /* 0x000fe20000000000 */
[----:B------:R-:W-:-:S03]  /*18de0*/  UISETP.NE.AND UP2, UPT, UR6, 0x1, UPT ;  /* 0x000000010600788c */ /* 0x000fc6000bf45270 */
[----:B------:R-:W2:Y:S01]  /*18df0*/  I2F.RP R0, R3 ;  /* 0x0000000300007306 */ /* 0x000ea20000209400 */
[----:B------:R-:W-:Y:S02]  /*18e00*/  UMOV UR7, UR17 ;  /* 0x0000001100077c82 */ /* 0x000fe40008000000 */
[----:B----4-:R-:W-:Y:S02]  /*18e10*/  USHF.R.U32.HI UR7, URZ, UR8, UR7 ;  /* 0x00000008ff077299 */ /* 0x010fe40008011607 */
[----:B------:R-:W-:Y:S02]  /*18e20*/  UIADD3 UR8, UPT, UPT, UR11, 0x100, URZ ;  /* 0x000001000b087890 */ /* 0x000fe4000fffe0ff */
[----:B------:R-:W-:Y:S02]  /*18e30*/  USEL UR7, UR10, UR7, !UP2 ;  /* 0x000000070a077287 */ /* 0x000fe4000d000000 */
[----:B------:R-:W-:Y:S02]  /*18e40*/  UISETP.NE.AND UP2, UPT, UR12, URZ, UPT ;  /* 0x000000ff0c00728c */ /* 0x000fe4000bf45270 */
[----:B------:R-:W-:Y:S01]  /*18e50*/  UIADD3 UR7, UPT, UPT, -UR7, URZ, URZ ;  /* 0x000000ff07077290 */ /* 0x000fe2000fffe1ff */
[----:B--2---:R-:W2:Y:S03]  /*18e60*/  MUFU.RCP R6, R0 ;  /* 0x0000000000067308 */ /* 0x004ea60000001000 */
[----:B------:R-:W-:-:S02]  /*18e70*/  UIMAD UR10, UR6, UR7, UR10 ;  /* 0x00000007060a72a4 */ /* 0x000fc4000f8e020a */
[----:B------:R-:W-:Y:S02]  /*18e80*/  USHF.R.S32.HI UR6, URZ, 0x1f, UR9 ;  /* 0x0000001fff067899 */ /* 0x000fe40008011409 */
[----:B------:R-:W-:Y:S02]  /*18e90*/  ULOP3.LUT UR7, UR10, UR12, URZ, 0x3c, !UPT ;  /* 0x0000000c0a077292 */ /* 0x000fe4000f8e3cff */
[----:B------:R-:W-:Y:S02]  /*18ea0*/  ULEA.HI UR6, UR6, UR9, URZ, 0x7 ;  /* 0x0000000906067291 */ /* 0x000fe4000f8f38ff */
[----:B------:R-:W-:Y:S02]  /*18eb0*/  UISETP.GE.AND UP3, UPT, UR7, URZ, UPT ;  /* 0x000000ff0700728c */ /* 0x000fe4000bf66270 */
[----:B------:R-:W-:Y:S02]  /*18ec0*/  USHF.R.S32.HI UR7, URZ, 0x1f, UR8 ;  /* 0x0000001fff077899 */ /* 0x000fe40008011408 */
[----:B------:R-:W-:-:S02]  /*18ed0*/  USHF.R.S32.HI UR6, URZ, 0x7, UR6 ;  /* 0x00000007ff067899 */ /* 0x000fc40008011406 */
[----:B------:R-:W-:Y:S01]  /*18ee0*/  ULEA.HI UR7, UR7, UR8, URZ, 0x7 ;  /* 0x0000000807077291 */ /* 0x000fe2000f8f38ff */
[----:B--2---:R-:W-:Y:S02]  /*18ef0*/  IADD3 R6, PT, PT, R6, 0xffffffe, RZ ;  /* 0x0ffffffe06067810 */ /* 0x004fe40007ffe0ff */
[----:B------:R-:W-:Y:S01]  /*18f00*/  MOV R0, UR10 ;  /* 0x0000000a00007c02 */ /* 0x000fe20008000f00 */
[----:B------:R-:W-:Y:S01]  /*18f10*/  UIADD3 UR7, UPT, UPT, UR7, 0x7f, URZ ;  /* 0x0000007f07077890 */ /* 0x000fe2000fffe0ff */
[----:B------:R-:W2:Y:S02]  /*18f20*/  F2I.FTZ.U32.TRUNC.NTZ R7, R6 ;  /* 0x0000000600077305 */ /* 0x000ea4000021f000 */
[----:B------:R-:W-:Y:S01]  /*18f30*/  IABS R0, R0 ;  /* 0x0000000000007213 */ /* 0x000fe20000000000 */
[----:B------:R-:W-:Y:S01]  /*18f40*/  USHF.R.S32.HI UR8, URZ, 0x7, UR7 ;  /* 0x00000007ff087899 */ /* 0x000fe20008011407 */
[----:B--2---:R-:W-:Y:S02]  /*18f50*/  IMAD.MOV R2, RZ, RZ, -R7 ;  /* 0x000000ffff027224 */ /* 0x004fe400078e0a07 */
[----:B------:R-:W-:-:S02]  /*18f60*/  IMAD.MOV.U32 R6, RZ, RZ, RZ ;  /* 0x000000ffff067224 */ /* 0x000fc400078e00ff */
[----:B------:R-:W-:-:S04]  /*18f70*/  IMAD R2, R2, R3, RZ ;  /* 0x0000000302027224 */ /* 0x000fc800078e02ff */
[----:B------:R-:W-:-:S06]  /*18f80*/  IMAD.HI.U32 R2, R7, R2, R6 ;  /* 0x0000000207027227 */ /* 0x000fcc00078e0006 */
[----:B------:R-:W-:-:S05]  /*18f90*/  IMAD.HI.U32 R5, R2, R0, RZ ;  /* 0x0000000002057227 */ /* 0x000fca00078e00ff */
[----:B------:R-:W-:-:S05]  /*18fa0*/  IADD3 R2, PT, PT, -R5, RZ, RZ ;  /* 0x000000ff05027210 */ /* 0x000fca0007ffe1ff */
[----:B------:R-:W-:-:S05]  /*18fb0*/  IMAD R0, R3, R2, R0 ;  /* 0x0000000203007224 */ /* 0x000fca00078e0200 */
[----:B------:R-:W-:-:S13]  /*18fc0*/  ISETP.GT.U32.AND P1, PT, R3, R0, PT ;  /* 0x000000000300720c */ /* 0x000fda0003f24070 */
[----:B------:R-:W-:Y:S01]  /*18fd0*/  @!P1 IMAD.IADD R0, R0, 0x1, -R3 ;  /* 0x0000000100009824 */ /* 0x000fe200078e0a03 */
[----:B------:R-:W-:-:S04]  /*18fe0*/  @!P1 IADD3 R5, PT, PT, R5, 0x1, RZ ;  /* 0x0000000105059810 */ /* 0x000fc80007ffe0ff */
[----:B------:R-:W-:-:S13]  /*18ff0*/  ISETP.GE.U32.AND P2, PT, R0, R3, PT ;  /* 0x000000030000720c */ /* 0x000fda0003f46070 */
[----:B------:R-:W-:-:S05]  /*19000*/  @P2 VIADD R5, R5, 0x1 ;  /* 0x0000000105052836 */ /* 0x000fca0000000000 */
[----:B------:R-:W-:-:S13]  /*19010*/  R2UR UR13, R5 ;  /* 0x00000000050d72ca */ /* 0x000fda00000e0000 */
[----:B------:R-:W-:Y:S02]  /*19020*/  @!UP3 UIADD3 UR13, UPT, UPT, -UR13, URZ, URZ ;  /* 0x000000ff0d0db290 */ /* 0x000fe4000fffe1ff */
[----:B------:R-:W-:Y:S02]  /*19030*/  @!UP2 ULOP3.LUT UR13, URZ, UR12, URZ, 0x33, !UPT ;  /* 0x0000000cff0da292 */ /* 0x000fe4000f8e33ff */
[----:B------:R-:W-:Y:S02]  /*19040*/  UISETP.LT.AND UP2, UPT, UR6, UR8, UPT ;  /* 0x000000080600728c */ /* 0x000fe4000bf41270 */
[----:B------:R-:W-:Y:S02]  /*19050*/  UIADD3 UR7, UPT, UPT, -UR13, URZ, URZ ;  /* 0x000000ff0d077290 */ /* 0x000fe4000fffe1ff */
[----:B------:R-:W-:Y:S02]  /*19060*/  USEL UR6, UR6, UR8, UP2 ;  /* 0x0000000806067287 */ /* 0x000fe40009000000 */
[----:B------:R-:W-:Y:S01]  /*19070*/  UIMAD UR12, UR12, UR7, UR10 ;  /* 0x000000070c0c72a4 */ /* 0x000fe2000f8e020a */
[----:B------:R-:W-:Y:S11]  /*19080*/  @!P3 BRA `(.L_x_289) ;  /* 0x000000000004b947 */ /* 0x000ff60003800000 */
[----:B-1----:R-:W-:Y:S05]  /*19090*/  BPT.TRAP 0x1 ;  /* 0x000000040000795c */ /* 0x002fea0000300000 */
.L_x_289:
[----:B-1----:R-:W-:Y:S05]  /*190a0*/  BSYNC.RECONVERGENT B0 ;  /* 0x0000000000007941 */ /* 0x002fea0003800200 */
.L_x_288:
[----:B------:R-:W1:Y:S01]  /*190b0*/  S2UR UR8, SR_CgaCtaId ;  /* 0x00000000000879c3 */ /* 0x000e620000008800 */
[----:B------:R-:W-:Y:S01]  /*190c0*/  UMOV UR7, 0x400 ;  /* 0x0000040000077882 */ /* 0x000fe20000000000 */
[----:B------:R-:W-:Y:S02]  /*190d0*/  SHF.L.U32 R5, R4, 0x1f, RZ ;  /* 0x0000001f04057819 */ /* 0x000fe400000006ff */
[----:B------:R-:W-:Y:S01]  /*190e0*/  @!P0 MOV R2, 0x4000 ;  /* 0x0000400000028802 */ /* 0x000fe20000000f00 */
[----:B-1----:R-:W-:-:S09]  /*190f0*/  ULEA UR8, UR8, UR7, 0x18 ;  /* 0x0000000708087291 */ /* 0x002fd2000f8ec0ff */
[----:B------:R-:W1:Y:S02]  /*19100*/  SYNCS.PHASECHK.TRANS64.TRYWAIT P1, [UR8+0x1c010], R5 ;  /* 0x01c01005ff0075a7 */ /* 0x000e640008021108 */
[----:B-1----:R-:W-:Y:S05]  /*19110*/  @!P1 BRA `(.L_x_290) ;  /* 0x0000003c00449947 */ /* 0x002fea0003800000 */
.L_x_461:
[----:B------:R2:W-:Y:S01]  /*19120*/  @!P0 SYNCS.ARRIVE.TRANS64 RZ, [UR8+0x1c000], R2 ;  /* 0x01c00002ffff89a7 */ /* 0x0005e20008000008 */
[----:B------:R-:W-:Y:S04]  /*19130*/  BSSY.RECONVERGENT B0, `(.L_x_291) ;  /* 0x0000003000007945 */ /* 0x000fe80003800200 */
[----:B------:R-:W-:Y:S05]  /*19140*/  @!P5 BRA `(.L_x_292) ;  /* 0x000000000004d947 */ /* 0x000fea0003800000 */
[----:B------:R-:W-:Y:S05]  /*19150*/  BPT.TRAP 0x1 ;  /* 0x000000040000795c */ /* 0x000fea0000300000 */
.L_x_292:
[----:B------:R-:W-:Y:S05]  /*19160*/  BSYNC.RECONVERGENT B0 ;  /* 0x0000000000007941 */ /* 0x000fea0003800200 */
.L_x_291:
[----:B-1----:R-:W1:Y:S01]  /*19170*/  S2R R0, SR_TID.X ;  /* 0x0000000000007919 */ /* 0x002e620000002100 */
[----:B------:R-:W-:Y:S01]  /*19180*/  BSSY.RECONVERGENT B0, `(.L_x_293) ;  /* 0x0000005000007945 */ /* 0x000fe20003800200 */
[----:B-1----:R-:W-:-:S04]  /*19190*/  LOP3.LUT P2, RZ, R0, 0x1f, RZ, 0xc0, !PT ;  /* 0x0000001f00ff7812 */ /* 0x002fc8000784c0ff */
[----:B------:R-:W-:-:S13]  /*191a0*/  PLOP3.LUT P2, PT, P2, P0, PT, 0x8f, 0xf8 ;  /* 0x0000000000f8781c */ /* 0x000fda0001741177 */
[----:B------:R-:W-:Y:S05]  /*191b0*/  @P2 BRA `(.L_x_294) ;  /* 0x0000000000042947 */ /* 0x000fea0003800000 */
[----:B------:R-:W-:Y:S05]  /*191c0*/  BPT.TRAP 0x1 ;  /* 0x000000040000795c */ /* 0x000fea0000300000 */
.L_x_294:
[----:B------:R-:W-:Y:S05]  /*191d0*/  BSYNC.RECONVERGENT B0 ;  /* 0x0000000000007941 */ /* 0x000fea0003800200 */
.L_x_293:
[----:B------:R-:W-:Y:S02]  /*191e0*/  UIADD3 UR18, UP2, UPT, UR4, 0x80, URZ ;  /* 0x0000008004127890 */ /* 0x000fe4000ff5e0ff */
[----:B------:R-:W-:Y:S02]  /*191f0*/  UIADD3 UR9, UPT, UPT, UR8, 0x1c000, URZ ;  /* 0x0001c00008097890 */ /* 0x000fe4000fffe0ff */
[----:B------:R-:W-:Y:S01]  /*19200*/  UIADD3.X UR19, UPT, UPT, URZ, UR5, URZ, UP2, !UPT ;  /* 0x00000005ff137290 */ /* 0x000fe200097fe4ff */
[----:B------:R-:W-:Y:S01]  /*19210*/  UMOV UR16, 0x0 ;  /* 0x0000000000107882 */ /* 0x000fe20000000000 */
[----:B------:R-:W-:Y:S01]  /*19220*/  UMOV UR17, 0x10000000 ;  /* 0x1000000000117882 */ /* 0x000fe20000000000 */
[----:B------:R-:W-:-:S06]  /*19230*/  UMOV UR10, URZ ;  /* 0x000000ff000a7c82 */ /* 0x000fcc0008000000 */
[----:B------:R1:W-:Y:S02]  /*19240*/  UTMALDG.5D [UR8], [UR18], desc[UR16] ;  /* 0x00001008120075b4 */ /* 0x0003e40008021000 */
[----:B-1----:R-:W-:Y:S05]  /*19250*/  BRA.U !UP0, `(.L_x_295) ;  /* 0x0000000108047547 */ /* 0x002fea000b800000 */
[----:B------:R-:W-:Y:S05]  /*19260*/  BPT.TRAP 0x1 ;  /* 0x000000040000795c */ /* 0x000fea0000300000 */
.L_x_295:
[----:B------:R-:W-:Y:S01]  /*19270*/  ULEA UR17, UR22, UR8, 0x3 ;  /* 0x0000000816117291 */ /* 0x000fe2000f8e18ff */
[----:B------:R-:W-:Y:S01]  /*19280*/  IMAD.U32 R3, RZ, RZ, UR15 ;  /* 0x0000000fff037e24 */ /* 0x000fe2000f8e00ff */
[----:B--2---:R-:W-:-:S04]  /*19290*/  @!P0 MOV R2, 0x4000 ;  /* 0x0000400000028802 */ /* 0x004fc80000000f00 */
[----:B------:R-:W-:-:S04]  /*192a0*/  SHF.L.U32 R3, R3, 0x1f, RZ ;  /* 0x0000001f03037819 */ /* 0x000fc800000006ff */
[----:B------:R-:W1:Y:S02]  /*192b0*/  SYNCS.PHASECHK.TRANS64.TRYWAIT P1, [UR17+0x1c038], R3 ;  /* 0x01c03803ff0075a7 */ /* 0x000e640008021111 */
[----:B-1----:R-:W-:Y:S05]  /*192c0*/  @!P1 BRA `(.L_x_296) ;  /* 0x0000003800f09947 */ /* 0x002fea0003800000 */
.L_x_463:
[----:B------:R2:W-:Y:S01]  /*192d0*/  @!P0 SYNCS.ARRIVE.TRANS64 RZ, [UR17+0x1c020], R2 ;  /* 0x01c02002ffff89a7 */ /* 0x0005e20008000011 */
[----:B------:R-:W-:Y:S05]  /*192e0*/  BRA.U !UP1, `(.L_x_297) ;  /* 0x0000000109047547 */ /* 0x000fea000b800000 */
[----:B------:R-:W-:Y:S05]  /*192f0*/  BPT.TRAP 0x1 ;  /* 0x000000040000795c */ /* 0x000fea0000300000 */
.L_x_297:
[----:B------:R-:W-:Y:S04]  /*19300*/  BSSY.RECONVERGENT B0, `(.L_x_298) ;  /* 0x0000003000007945 */ /* 0x000fe80003800200 */
[----:B------:R-:W-:Y:S05]  /*19310*/  @P2 BRA `(.L_x_299) ;  /* 0x0000000000042947 */ /* 0x000fea0003800000 */
[----:B------:R-:W-:Y:S05]  /*19320*/  BPT.TRAP 0x1 ;  /* 0x000000040000795c */ /* 0x000fea0000300000 */
.L_x_299:
[----:B------:R-:W-:Y:S05]  /*19330*/  BSYNC.RECONVERGENT B0 ;  /* 0x0000000000007941 */ /* 0x000fea0003800200 */
.L_x_298:
[----:B------:R-:W-:Y:S01]  /*19340*/  ULEA UR16, UR22, UR8, 0xe ;  /* 0x0000000816107291 */ /* 0x000fe2000f8e70ff */
[----:B------:R-:W-:Y:S01]  /*19350*/  BSSY.RECONVERGENT B0, `(.L_x_300) ;  /* 0x0000013000007945 */ /* 0x000fe20003800200 */
[----:B------:R-:W-:Y:S02]  /*19360*/  UIADD3 UR26, UP2, UPT, UR4, 0x180, URZ ;  /* 0x00000180041a7890 */ /* 0x000fe4000ff5e0ff */
[----:B------:R-:W-:Y:S02]  /*19370*/  UIADD3 UR7, UPT, UPT, UR22, 0x1, URZ ;  /* 0x0000000116077890 */ /* 0x000fe4000fffe0ff */
[----:B------:R-:W-:Y:S02]  /*19380*/  UIADD3 UR17, UPT, UPT, UR17, 0x1c020, URZ ;  /* 0x0001c02011117890 */ /* 0x000fe4000fffe0ff */
[----:B------:R-:W-:Y:S02]  /*19390*/  UIADD3 UR16, UPT, UPT, UR16, 0x8000, URZ ;  /* 0x0000800010107890 */ /* 0x000fe4000fffe0ff */
[----:B------:R-:W-:-:S02]  /*193a0*/  UIADD3.X UR27, UPT, UPT, URZ, UR5, URZ, UP2, !UPT ;  /* 0x00000005ff1b7290 */ /* 0x000fc400097fe4ff */
[----:B------:R-:W-:Y:S01]  /*193b0*/  UISETP.NE.AND UP2, UPT, UR7, 0x3, UPT ;  /* 0x000000030700788c */ /* 0x000fe2000bf45270 */
[----:B------:R-:W-:Y:S01]  /*193c0*/  UMOV UR24, 0x0 ;  /* 0x0000000000187882 */ /* 0x000fe20000000000 */
[----:B------:R-:W-:Y:S02]  /*193d0*/  UMOV UR25, 0x10000000 ;  /* 0x1000000000197882 */ /* 0x000fe40000000000 */
[----:B------:R-:W-:Y:S01]  /*193e0*/  USEL UR9, URZ, 0x1, UP2 ;  /* 0x00000001ff097887 */ /* 0x000fe20009000000 */
[----:B------:R-:W-:Y:S01]  /*193f0*/  UMOV UR18, URZ ;  /* 0x000000ff00127c82 */ /* 0x000fe20008000000 */
[----:B------:R-:W-:Y:S01]  /*19400*/  UMOV UR19, URZ ;  /* 0x000000ff00137c82 */ /* 0x000fe20008000000 */
[----:B------:R-:W-:Y:S01]  /*19410*/  UMOV UR20, UR13 ;  /* 0x0000000d00147c82 */ /* 0x000fe20008000000 */
[----:B------:R-:W-:Y:S01]  /*19420*/  UMOV UR21, UR14 ;  /* 0x0000000e00157c82 */ /* 0x000fe20008000000 */
[----:B------:R-:W-:Y:S01]  /*19430*/  USEL UR7, UR7, URZ, UP2 ;  /* 0x000000ff07077287 */ /* 0x000fe20009000000 */
[----:B------:R3:W-:Y:S01]  /*19440*/  UTMALDG.4D [UR16], [UR26], desc[UR24] ;  /* 0x000018101a0075b4 */ /* 0x0007e20008019000 */
[----:B------:R-:W-:Y:S01]  /*19450*/  ULOP3.LUT UR15, UR15, UR9, URZ, 0x3c, !UPT ;  /* 0x000000090f0f7292 */ /* 0x000fe2000f8e3cff */
[----:B---3--:R-:W-:Y:S06]  /*19460*/  @!P3 BRA `(.L_x_301) ;  /* 0x000000000004b947 */ /* 0x008fec0003800000 */
[----:B------:R-:W-:Y:S05]  /*19470*/  BPT.TRAP 0x1 ;  /* 0x000000040000795c */ /* 0x000fea0000300000 */
.L_x_301:
[----:B------:R-:W-:Y:S05]  /*19480*/  BSYNC.RECONVERGENT B0 ;  /* 0x0000000000007941 */ /* 0x000fea0003800200 */
.L_x_300:
[----:B------:R-:W3:Y:S01]  /*19490*/  SYNCS.PHASECHK.TRANS64.TRYWAIT P1, [UR8+0x1c018], R5 ;  /* 0x01c01805ff0075a7 */ /* 0x000ee20008021108 */
[----:B--2---:R-:W-:Y:S01]  /*194a0*/  @!P0 MOV R2, 0x4000 ;  /* 0x0000400000028802 */ /* 0x004fe20000000f00 */
[----:B---3--:R-:W-:Y:S06]  /*194b0*/  @!P1 BRA `(.L_x_302) ;  /* 0x00000038008c9947 */ /* 0x008fec0003800000 */
.L_x_465:
[----:B------:R2:W-:Y:S01]  /*194c0*/  @!P0 SYNCS.ARRIVE.TRANS64 RZ, [UR8+0x1c008], R2 ;  /* 0x01c00802ffff89a7 */ /* 0x0005e20008000008 */
[----:B------:R-:W-:Y:S04]  /*194d0*/  BSSY.RECONVERGENT B0, `(.L_x_303) ;  /* 0x0000003000007945 */ /* 0x000fe80003800200 */
[----:B------:R-:W-:Y:S05]  /*194e0*/  @!P5 BRA `(.L_x_304) ;  /* 0x000000000004d947 */ /* 0x000fea0003800000 */
[----:B------:R-:W-:Y:S05]  /*194f0*/  BPT.TRAP 0x1 ;  /* 0x000000040000795c */ /* 0x000fea0000300000 */
.L_x_304:
[----:B------:R-:W-:Y:S05]  /*19500*/  BSYNC.RECONVERGENT B0 ;  /* 0x0000000000007941 */ /* 0x000fea0003800200 */
.L_x_303:
[----:B------:R-:W-:Y:S04]  /*19510*/  BSSY.RECONVERGENT B0, `(.L_x_305) ;  /* 0x0000003000007945 */ /* 0x000fe80003800200 */
[----:B------:R-:W-:Y:S05]  /*19520*/  @P2 BRA `(.L_x_306) ;  /* 0x0000000000042947 */ /* 0x000fea0003800000 */
[----:B------:R-:W-:Y:S05]  /*19530*/  BPT.TRAP 0x1 ;  /* 0x000000040000795c */ /* 0x000fea0000300000 */
.L_x_306:
[----:B------:R-:W-:Y:S05]  /*19540*/  BSYNC.RECONVERGENT B0 ;  /* 0x0000000000007941 */ /* 0x000fea0003800200 */
.L_x_305:
[----:B------:R-:W-:Y:S02]  /*19550*/  UIADD3 UR10, UP2, UPT, UR4, 0x80, URZ ;  /* 0x00000080040a7890 */ /* 0x000fe4000ff5e0ff */
[----:B------:R-:W-:Y:S02]  /*19560*/  UIADD3 UR19, UPT, UPT, UR11, 0x80, URZ ;  /* 0x000000800b137890 */ /* 0x000fe4000fffe0ff */
[----:B------:R-:W-:Y:S02]  /*19570*/  UIADD3 UR16, UPT, UPT, UR8, 0x4000, URZ ;  /* 0x0000400008107890 */ /* 0x000fe4000fffe0ff */
[----:B------:R-:W-:Y:S02]  /*19580*/  UIADD3 UR17, UPT, UPT, UR8, 0x1c008, URZ ;  /* 0x0001c00808117890 */ /* 0x000fe4000fffe0ff */
[----:B------:R-:W-:Y:S01]  /*19590*/  UIADD3.X UR11, UPT, UPT, URZ, UR5, URZ, UP2, !UPT ;  /* 0x00000005ff0b7290 */ /* 0x000fe200097fe4ff */
[----:B------:R-:W-:Y:S01]  /*195a0*/  UMOV UR24, 0x0 ;  /* 0x0000000000187882 */ /* 0x000fe20000000000 */
[----:B------:R-:W-:Y:S01]  /*195b0*/  UMOV UR25, 0x10000000 ;  /* 0x1000000000197882 */ /* 0x000fe20000000000 */
[----:B------:R-:W-:Y:S01]  /*195c0*/  UMOV UR18, URZ ;  /* 0x000000ff00127c82 */ /* 0x000fe20008000000 */
[----:B------:R-:W-:Y:S01]  /*195d0*/  UMOV UR20, UR12 ;  /* 0x0000000c00147c82 */ /* 0x000fe20008000000 */
[----:B------:R-:W-:Y:S01]  /*195e0*/  UMOV UR21, UR13 ;  /* 0x0000000d00157c82 */ /* 0x000fe20008000000 */
[----:B------:R-:W-:-:S03]  /*195f0*/  UMOV UR22, UR14 ;  /* 0x0000000e00167c82 */ /* 0x000fc60008000000 */
[----:B------:R3:W-:Y:S02]  /*19600*/  UTMALDG.5D [UR16], [UR10], desc[UR24] ;  /* 0x000018100a0075b4 */ /* 0x0007e40008021000 */
[----:B---3--:R-:W-:Y:S05]  /*19610*/  BRA.U !UP0, `(.L_x_307) ;  /* 0x0000000108047547 */ /* 0x008fea000b800000 */
[----:B------:R-:W-:Y:S05]  /*19620*/  BPT.TRAP 0x1 ;  /* 0x000000040000795c */ /* 0x000fea0000300000 */
.L_x_307:
[----:B------:R-:W-:Y:S01]  /*19630*/  ULEA UR17, UR7, UR8, 0x3 ;  /* 0x0000000807117291 */ /* 0x000fe2000f8e18ff */
[----:B-1----:R-:W-:Y:S01]  /*19640*/  IMAD.U32 R3, RZ, RZ, UR15 ;  /* 0x0000000fff037e24 */ /* 0x002fe2000f8e00ff */
[----:B--2---:R-:W-:-:S04]  /*19650*/  @!P0 MOV R2, 0x4000 ;  /* 0x0000400000028802 */ /* 0x004fc80000000f00 */
[----:B------:R-:W-:-:S04]  /*19660*/  SHF.L.U32 R3, R3, 0x1f, RZ ;  /* 0x0000001f03037819 */ /* 0x000fc800000006ff */
[----:B------:R-:W1:Y:S02]  /*19670*/  SYNCS.PHASECHK.TRANS64.TRYWAIT P1, [UR17+0x1c038], R3 ;  /* 0x01c03803ff0075a7 */ /* 0x000e640008021111 */
[----:B-1----:R-:W-:Y:S05]  /*19680*/  @!P1 BRA `(.L_x_308) ;  /* 0x0000003800309947 */ /* 0x002fea0003800000 */
.L_x_467:
[----:B------:R2:W-:Y:S01]  /*19690*/  @!P0 SYNCS.ARRIVE.TRANS64 RZ, [UR17+0x1c020], R2 ;  /* 0x01c02002ffff89a7 */ /* 0x0005e20008000011 */
[----:B------:R-:W-:Y:S05]  /*196a0*/  BRA.U !UP1, `(.L_x_309) ;  /* 0x0000000109047547 */ /* 0x000fea000b800000 */
[----:B------:R-:W-:Y:S05]  /*196b0*/  BPT.TRAP 0x1 ;  /* 0x000000040000795c */ /* 0x000fea0000300000 */
.L_x_309:
[----:B------:R-:W-:Y:S04]  /*196c0*/  BSSY.RECONVERGENT B0, `(.L_x_310) ;  /* 0x0000003000007945 */ /* 0x000fe80003800200 */
[----:B------:R-:W-:Y:S05]  /*196d0*/  @P2 BRA `(.L_x_311) ;  /* 0x0000000000042947 */ /* 0x000fea0003800000 */
[----:B------:R-:W-:Y:S05]  /*196e0*/  BPT.TRAP 0x1 ;  /* 0x000000040000795c */ /* 0x000fea0000300000 */
.L_x_311:
[----:B------:R-:W-:Y:S05]  /*196f0*/  BSYNC.RECONVERGENT B0 ;  /* 0x0000000000007941 */ /* 0x000fea0003800200 */
.L_x_310:
[----:B------:R-:W-:Y:S01]  /*19700*/  ULEA UR16, UR7, UR8, 0xe ;  /* 0x0000000807107291 */ /* 0x000fe2000f8e70ff */
[----:B------:R-:W-:Y:S01]  /*19710*/  LOP3.LUT R4, R4, 0x1, RZ, 0x3c, !PT ;  /* 0x0000000104047812 */ /* 0x000fe200078e3cff */
[----:B------:R-:W-:Y:S02]  /*19720*/  UIADD3 UR24, UP2, UPT, UR4, 0x280, URZ ;  /* 0x0000028004187890 */ /* 0x000fe4000ff5e0ff */
[----:B------:R-:W-:Y:S02]  /*19730*/  UIADD3 UR17, UPT, UPT, UR17, 0x1c020, URZ ;  /* 0x0001c02011117890 */ /* 0x000fe4000fffe0ff */
[----:B------:R-:W-:Y:S02]  /*19740*/  UIADD3 UR16, UPT, UPT, UR16, 0x8000, URZ ;  /* 0x0000800010107890 */ /* 0x000fe4000fffe0ff */
[----:B------:R-:W-:Y:S01]  /*19750*/  UIADD3.X UR25, UPT, UPT, URZ, UR5, URZ, UP2, !UPT ;  /* 0x00000005ff197290 */ /* 0x000fe200097fe4ff */
[----:B------:R-:W-:Y:S01]  /*19760*/  UMOV UR10, 0x0 ;  /* 0x00000000000a7882 */ /* 0x000fe20000000000 */
[----:B------:R-:W-:Y:S01]  /*19770*/  UMOV UR11, 0x10000000 ;  /* 0x10000000000b7882 */ /* 0x000fe20000000000 */
[----:B------:R-:W-:Y:S01]  /*19780*/  UMOV UR18, URZ ;  /* 0x000000ff00127c82 */ /* 0x000fe20008000000 */
[----:B------:R-:W-:Y:S01]  /*19790*/  UMOV UR19, URZ ;  /* 0x000000ff00137c82 */ /* 0x000fe20008000000 */
[----:B------:R-:W-:Y:S01]  /*197a0*/  UMOV UR20, UR13 ;  /* 0x0000000d00147c82 */ /* 0x000fe20008000000 */
[----:B------:R-:W-:Y:S01]  /*197b0*/  UMOV UR21, UR14 ;  /* 0x0000000e00157c82 */ /* 0x000fe20008000000 */
[----:B------:R-:W-:-:S02]  /*197c0*/  UIADD3 UR7, UPT, UPT, UR7, 0x1, URZ ;  /* 0x0000000107077890 */ /* 0x000fc4000fffe0ff */
[----:B------:R3:W-:Y:S02]  /*197d0*/  UTMALDG.4D [UR16], [UR24], desc[UR10] ;  /* 0x00000a10180075b4 */ /* 0x0007e40008019000 */
[----:B------:R-:W-:-:S04]  /*197e0*/  UISETP.NE.AND UP2, UPT, UR7, 0x3, UPT ;  /* 0x000000030700788c */ /* 0x000fc8000bf45270 */
[----:B------:R-:W-:Y:S02]  /*197f0*/  USEL UR9, URZ, 0x1, UP2 ;  /* 0x00000001ff097887 */ /* 0x000fe40009000000 */
[----:B------:R-:W-:Y:S02]  /*19800*/  USEL UR22, UR7, URZ, UP2 ;  /* 0x000000ff07167287 */ /* 0x000fe40009000000 */
[----:B------:R-:W-:Y:S02]  /*19810*/  UISETP.GE.AND UP2, UPT, UR6, 0x2, UPT ;  /* 0x000000020600788c */ /* 0x000fe4000bf46270 */
[----:B------:R-:W-:-:S07]  /*19820*/  ULOP3.LUT UR15, UR15, UR9, URZ, 0x3c, !UPT ;  /* 0x000000090f0f7292 */ /* 0x000fce000f8e3cff */
[----:B---3--:R-:W-:Y:S05]  /*19830*/  BRA.U !UP2, `(.L_x_287) ;  /* 0x0000001d0a647547 */ /* 0x008fea000b800000 */
[----:B------:R-:W-:Y:S02]  /*19840*/  UIADD3 UR7, UPT, UPT, UR6, -0x2, URZ ;  /* 0xfffffffe06077890 */ /* 0x000fe4000fffe0ff */
[----:B------:R-:W-:Y:S02]  /*19850*/  UIADD3 UR9, UPT, UPT, UR6, -0x1, URZ ;  /* 0xffffffff06097890 */ /* 0x000fe4000fffe0ff */
[----:B------:R-:W-:Y:S02]  /*19860*/  UISETP.GE.U32.AND UP2, UPT, UR7, 0x3, UPT ;  /* 0x000000030700788c */ /* 0x000fe4000bf46070 */
[----:B------:R-:W-:Y:S01]  /*19870*/  ULOP3.LUT UR6, UR9, 0x3, URZ, 0xc0, !UPT ;  /* 0x0000000309067892 */ /* 0x000fe2000f8ec0ff */
[----:B------:R-:W-:-:S06]  /*19880*/  UMOV UR7, 0x1 ;  /* 0x0000000100077882 */ /* 0x000fcc0000000000 */
[----:B------:R-:W-:Y:S05]  /*19890*/  BRA.U !UP2, `(.L_x_312) ;  /* 0x000000110a307547 */ /* 0x000fea000b800000 */
[----:B------:R-:W-:Y:S01]  /*198a0*/  ULOP3.LUT UR9, UR9, 0xfffffffc, URZ, 0xc0, !UPT ;  /* 0xfffffffc09097892 */ /* 0x000fe2000f8ec0ff */
[----:B------:R-:W-:-:S11]  /*198b0*/  UMOV UR7, 0x1 ;  /* 0x0000000100077882 */ /* 0x000fd60000000000 */
.L_x_353:
[----:B------:R-:W-:Y:S05]  /*198c0*/  BRA.U !UP0, `(.L_x_313) ;  /* 0x0000000108047547 */ /* 0x000fea000b800000 */
[----:B------:R-:W-:Y:S05]  /*198d0*/  BPT.TRAP 0x1 ;  /* 0x000000040000795c */ /* 0x000fea0000300000 */
.L_x_313:
[----:B------:R-:W3:Y:S01]  /*198e0*/  S2UR UR8, SR_CgaCtaId ;  /* 0x00000000000879c3 */ /* 0x000ee20000008800 */
[----:B------:R-:W-:Y:S01]  /*198f0*/  UMOV UR10, 0x400 ;  /* 0x00000400000a7882 */ /* 0x000fe20000000000 */
[----:B-1----:R-:W-:Y:S01]  /*19900*/  IMAD.U32 R3, RZ, RZ, UR15 ;  /* 0x0000000fff037e24 */ /* 0x002fe2000f8e00ff */
[----:B--2---:R-:W-:-:S04]  /*19910*/  @!P0 MOV R2, 0x4000 ;  /* 0x0000400000028802 */ /* 0x004fc80000000f00 */
[----:B------:R-:W-:Y:S01]  /*19920*/  SHF.L.U32 R3, R3, 0x1f, RZ ;  /* 0x0000001f03037819 */ /* 0x000fe200000006ff */
[----:B---3--:R-:W-:-:S04]  /*19930*/  ULEA UR8, UR8, UR10, 0x18 ;  /* 0x0000000a08087291 */ /* 0x008fc8000f8ec0ff */
[----:B------:R-:W-:-:S09]  /*19940*/  ULEA UR17, UR22, UR8, 0x3 ;  /* 0x0000000816117291 */ /* 0x000fd2000f8e18ff */
[----:B------:R-:W1:Y:S02]  /*19950*/  SYNCS.PHASECHK.TRANS64.TRYWAIT P1, [UR17+0x1c038], R3 ;  /* 0x01c03803ff0075a7 */ /* 0x000e640008021111 */
[----:B-1----:R-:W-:Y:S05]  /*19960*/  @!P1 BRA `(.L_x_314) ;  /* 0x0000003400909947 */ /* 0x002fea0003800000 */
.L_x_469:
[----:B------:R2:W-:Y:S01]  /*19970*/  @!P0 SYNCS.ARRIVE.TRANS64 RZ, [UR17+0x1c020], R2 ;  /* 0x01c02002ffff89a7 */ /* 0x0005e20008000011 */
[----:B------:R-:W-:Y:S05]  /*19980*/  BRA.U !UP1, `(.L_x_315) ;  /* 0x0000000109047547 */ /* 0x000fea000b800000 */
[----:B------:R-:W-:Y:S05]  /*19990*/  BPT.TRAP 0x1 ;  /* 0x000000040000795c */ /* 0x000fea0000300000 */
.L_x_315:
[----:B-1----:R-:W1:Y:S01]  /*199a0*/  S2R R0, SR_TID.X ;  /* 0x0000000000007919 */ /* 0x002e620000002100 */
[----:B------:R-:W-:Y:S01]  /*199b0*/  BSSY.RECONVERGENT B0, `(.L_x_316) ;  /* 0x0000005000007945 */ /* 0x000fe20003800200 */
[----:B-1----:R-:W-:-:S04]  /*199c0*/  LOP3.LUT P2, RZ, R0, 0x1f, RZ, 0xc0, !PT ;  /* 0x0000001f00ff7812 */ /* 0x002fc8000784c0ff */
[----:B------:R-:W-:-:S13]  /*199d0*/  PLOP3.LUT P2, PT, P2, P0, PT, 0x8f, 0xf8 ;  /* 0x0000000000f8781c */ /* 0x000fda0001741177 */
[----:B------:R-:W-:Y:S05]  /*199e0*/  @P2 BRA `(.L_x_317) ;  /* 0x0000000000042947 */ /* 0x000fea0003800000 */
[----:B------:R-:W-:Y:S05]  /*199f0*/  BPT.TRAP 0x1 ;  /* 0x000000040000795c */ /* 0x000fea0000300000 */
.L_x_317:
[----:B------:R-:W-:Y:S05]  /*19a00*/  BSYNC.RECONVERGENT B0 ;  /* 0x0000000000007941 */ /* 0x000fea0003800200 */
.L_x_316:
[----:B------:R-:W-:Y:S02]  /*19a10*/  ULEA UR16, UR22, UR8, 0xe ;  /* 0x0000000816107291 */ /* 0x000fe4000f8e70ff */
[----:B------:R-:W-:Y:S02]  /*19a20*/  UIADD3 UR24, UP2, UPT, UR4, 0x180, URZ ;  /* 0x0000018004187890 */ /* 0x000fe4000ff5e0ff */
[----:B------:R-:W-:Y:S02]  /*19a30*/  USHF.L.U32 UR19, UR7, 0x7, URZ ;  /* 0x0000000707137899 */ /* 0x000fe400080006ff */
        /* <DEDUP_REMOVED lines=8> */
[----:B------:R-:W-:-:S03]  /*19ac0*/  UIADD3 UR22, UPT, UPT, UR22, 0x1, URZ ;  /* 0x0000000116167890 */ /* 0x000fc6000fffe0ff */
[----:B------:R1:W-:Y:S01]  /*19ad0*/  UTMALDG.4D [UR16], [UR24], desc[UR10] ;  /* 0x00000a10180075b4 */ /* 0x0003e20008019000 */
[----:B------:R-:W-:-:S04]  /*19ae0*/  UISETP.NE.AND UP2, UPT, UR22, 0x3, UPT ;  /* 0x000000031600788c */ /* 0x000fc8000bf45270 */
[----:B------:R-:W-:Y:S02]  /*19af0*/  USEL UR12, URZ, 0x1, UP2 ;  /* 0x00000001ff0c7887 */ /* 0x000fe40009000000 */
[----:B------:R-:W-:Y:S02]  /*19b00*/  USEL UR22, UR22, URZ, UP2 ;  /* 0x000000ff16167287 */ /* 0x000fe40009000000 */
[----:B------:R-:W-:Y:S01]  /*19b10*/  ULOP3.LUT UR15, UR15, UR12, URZ, 0x3c, !UPT ;  /* 0x0000000c0f0f7292 */ /* 0x000fe2000f8e3cff */
[----:B-1----:R-:W-:Y:S11]  /*19b20*/  BRA.U !UP0, `(.L_x_318) ;  /* 0x0000000108047547 */ /* 0x002ff6000b800000 */
[----:B------:R-:W-:Y:S05]  /*19b30*/  BPT.TRAP 0x1 ;  /* 0x000000040000795c */ /* 0x000fea0000300000 */
.L_x_318:
[----:B------:R-:W-:Y:S01]  /*19b40*/  ULEA UR17, UR22, UR8, 0x3 ;  /* 0x0000000816117291 */ /* 0x000fe2000f8e18ff */
[----:B------:R-:W-:Y:S01]  /*19b50*/  IMAD.U32 R3, RZ, RZ, UR15 ;  /* 0x0000000fff037e24 */ /* 0x000fe2000f8e00ff */
[----:B--2---:R-:W-:-:S04]  /*19b60*/  @!P0 MOV R2, 0x4000 ;  /* 0x0000400000028802 */ /* 0x004fc80000000f00 */
[----:B------:R-:W-:-:S04]  /*19b70*/  SHF.L.U32 R3, R3, 0x1f, RZ ;  /* 0x0000001f03037819 */ /* 0x000fc800000006ff */
[----:B------:R-:W1:Y:S02]  /*19b80*/  SYNCS.PHASECHK.TRANS64.TRYWAIT P1, [UR17+0x1c038], R3 ;  /* 0x01c03803ff0075a7 */ /* 0x000e640008021111 */
[----:B-1----:R-:W-:Y:S05]  /*19b90*/  @!P1 BRA `(.L_x_319) ;  /* 0x00000034001c9947 */ /* 0x002fea0003800000 */
.L_x_471:
[----:B------:R2:W-:Y:S01]  /*19ba0*/  @!P0 SYNCS.ARRIVE.TRANS64 RZ, [UR17+0x1c020], R2 ;  /* 0x01c02002ffff89a7 */ /* 0x0005e20008000011 */
[----:B------:R-:W-:Y:S05]  /*19bb0*/  BRA.U !UP1, `(.L_x_320) ;  /* 0x0000000109047547 */ /* 0x000fea000b800000 */
[----:B------:R-:W-:Y:S05]  /*19bc0*/  BPT.TRAP 0x1 ;  /* 0x000000040000795c */ /* 0x000fea0000300000 */
.L_x_320:
[----:B------:R-:W-:Y:S04]  /*19bd0*/  BSSY.RECONVERGENT B0, `(.L_x_321) ;  /* 0x0000003000007945 */ /* 0x000fe80003800200 */
[----:B------:R-:W-:Y:S05]  /*19be0*/  @P2 BRA `(.L_x_322) ;  /* 0x0000000000042947 */ /* 0x000fea0003800000 */
[----:B------:R-:W-:Y:S05]  /*19bf0*/  BPT.TRAP 0x1 ;  /* 0x000000040000795c */ /* 0x000fea0000300000 */
.L_x_322:
[----:B------:R-:W-:Y:S05]  /*19c00*/  BSYNC.RECONVERGENT B0 ;  /* 0x0000000000007941 */ /* 0x000fea0003800200 */
.L_x_321:
        /* <DEDUP_REMOVED lines=17> */
[----:B---3--:R-:W-:Y:S11]  /*19d20*/  BRA.U !UP0, `(.L_x_323) ;  /* 0x0000000108047547 */ /* 0x008ff6000b800000 */
[----:B------:R-:W-:Y:S05]  /*19d30*/  BPT.TRAP 0x1 ;  /* 0x000000040000795c */ /* 0x000fea0000300000 */
.L_x_323:
[----:B------:R-:W-:Y:S01]  /*19d40*/  ULEA UR17, UR22, UR8, 0x3 ;  /* 0x0000000816117291 */ /* 0x000fe2000f8e18ff */
[----:B-1----:R-:W-:Y:S01]  /*19d50*/  IMAD.U32 R3, RZ, RZ, UR15 ;  /* 0x0000000fff037e24 */ /* 0x002fe2000f8e00ff */
[----:B--2---:R-:W-:-:S04]  /*19d60*/  @!P0 MOV R2, 0x4000 ;  /* 0x0000400000028802 */ /* 0x004fc80000000f00 */
[----:B------:R-:W-:-:S04]  /*19d70*/  SHF.L.U32 R3, R3, 0x1f, RZ ;  /* 0x0000001f03037819 */ /* 0x000fc800000006ff */
[----:B------:R-:W1:Y:S02]  /*19d80*/  SYNCS.PHASECHK.TRANS64.TRYWAIT P1, [UR17+0x1c038], R3 ;  /* 0x01c03803ff0075a7 */ /* 0x000e640008021111 */
[----:B-1----:R-:W-:Y:S05]  /*19d90*/  @!P1 BRA `(.L_x_324) ;  /* 0x0000003000b49947 */ /* 0x002fea0003800000 */
.L_x_473:
[----:B------:R2:W-:Y:S01]  /*19da0*/  @!P0 SYNCS.ARRIVE.TRANS64 RZ, [UR17+0x1c020], R2 ;  /* 0x01c02002ffff89a7 */ /* 0x0005e20008000011 */
[----:B------:R-:W-:Y:S05]  /*19db0*/  BRA.U !UP1, `(.L_x_325) ;  /* 0x0000000109047547 */ /* 0x000fea000b800000 */
[----:B------:R-:W-:Y:S05]  /*19dc0*/  BPT.TRAP 0x1 ;  /* 0x000000040000795c */ /* 0x000fea0000300000 */
.L_x_325:
[----:B------:R-:W-:Y:S04]  /*19dd0*/  BSSY.RECONVERGENT B0, `(.L_x_326) ;  /* 0x0000003000007945 */ /* 0x000fe80003800200 */
[----:B------:R-:W-:Y:S05]  /*19de0*/  @P2 BRA `(.L_x_327) ;  /* 0x0000000000042947 */ /* 0x000fea0003800000 */
[----:B------:R-:W-:Y:S05]  /*19df0*/  BPT.TRAP 0x1 ;  /* 0x000000040000795c */ /* 0x000fea0000300000 */
.L_x_327:
[----:B------:R-:W-:Y:S05]  /*19e00*/  BSYNC.RECONVERGENT B0 ;  /* 0x0000000000007941 */ /* 0x000fea0003800200 */
.L_x_326:
[----:B------:R-:W-:Y:S02]  /*19e10*/  ULEA UR16, UR22, UR8, 0xe ;  /* 0x0000000816107291 */ /* 0x000fe4000f8e70ff */
[----:B------:R-:W-:Y:S02]  /*19e20*/  UIADD3 UR24, UP2, UPT, UR4, 0x180, URZ ;  /* 0x0000018004187890 */ /* 0x000fe4000ff5e0ff */
[----:B------:R-:W-:Y:S02]  /*19e30*/  ULEA UR19, UR7, 0x80, 0x7 ;  /* 0x0000008007137891 */ /* 0x000fe4000f8e38ff */
        /* <DEDUP_REMOVED lines=16> */
.L_x_328:
[----:B------:R-:W-:Y:S01]  /*19f40*/  ULEA UR17, UR22, UR8, 0x3 ;  /* 0x0000000816117291 */ /* 0x000fe2000f8e18ff */
[----:B-1----:R-:W-:Y:S01]  /*19f50*/  IMAD.U32 R3, RZ, RZ, UR15 ;  /* 0x0000000fff037e24 */ /* 0x002fe2000f8e00ff */
[----:B--2---:R-:W-:-:S04]  /*19f60*/  @!P0 MOV R2, 0x4000 ;  /* 0x0000400000028802 */ /* 0x004fc80000000f00 */
[----:B------:R-:W-:-:S04]  /*19f70*/  SHF.L.U32 R3, R3, 0x1f, RZ ;  /* 0x0000001f03037819 */ /* 0x000fc800000006ff */
[----:B------:R-:W1:Y:S02]  /*19f80*/  SYNCS.PHASECHK.TRANS64.TRYWAIT P1, [UR17+0x1c038], R3 ;  /* 0x01c03803ff0075a7 */ /* 0x000e640008021111 */
[----:B-1----:R-:W-:Y:S05]  /*19f90*/  @!P1 BRA `(.L_x_329) ;  /* 0x00000030004c9947 */ /* 0x002fea0003800000 */
.L_x_475:
[----:B------:R2:W-:Y:S01]  /*19fa0*/  @!P0 SYNCS.ARRIVE.TRANS64 RZ, [UR17+0x1c020], R2 ;  /* 0x01c02002ffff89a7 */ /* 0x0005e20008000011 */
[----:B------:R-:W-:Y:S05]  /*19fb0*/  BRA.U !UP1, `(.L_x_330) ;  /* 0x0000000109047547 */ /* 0x000fea000b800000 */
[----:B------:R-:W-:Y:S05]  /*19fc0*/  BPT.TRAP 0x1 ;  /* 0x000000040000795c */ /* 0x000fea0000300000 */
.L_x_330:
[----:B------:R-:W-:Y:S04]  /*19fd0*/  BSSY.RECONVERGENT B0, `(.L_x_331) ;  /* 0x0000003000007945 */ /* 0x000fe80003800200 */
[----:B------:R-:W-:Y:S05]  /*19fe0*/  @P2 BRA `(.L_x_332) ;  /* 0x0000000000042947 */ /* 0x000fea0003800000 */
[----:B------:R-:W-:Y:S05]  /*19ff0*/  BPT.TRAP 0x1 ;  /* 0x000000040000795c */ /* 0x000fea0000300000 */
.L_x_332:
[----:B------:R-:W-:Y:S05]  /*1a000*/  BSYNC.RECONVERGENT B0 ;  /* 0x0000000000007941 */ /* 0x000fea0003800200 */
.L_x_331:
        /* <DEDUP_REMOVED lines=19> */
.L_x_333:
[----:B------:R-:W-:Y:S01]  /*1a140*/  ULEA UR17, UR22, UR8, 0x3 ;  /* 0x0000000816117291 */ /* 0x000fe2000f8e18ff */
[----:B-1----:R-:W-:Y:S01]  /*1a150*/  IMAD.U32 R3, RZ, RZ, UR15 ;  /* 0x0000000fff037e24 */ /* 0x002fe2000f8e00ff */
[----:B--2---:R-:W-:-:S04]  /*1a160*/  @!P0 MOV R2, 0x4000 ;  /* 0x0000400000028802 */ /* 0x004fc80000000f00 */
[----:B------:R-:W-:-:S04]  /*1a170*/  SHF.L.U32 R3, R3, 0x1f, RZ ;  /* 0x0000001f03037819 */ /* 0x000fc800000006ff */
[----:B------:R-:W1:Y:S02]  /*1a180*/  SYNCS.PHASECHK.TRANS64.TRYWAIT P1, [UR17+0x1c038], R3 ;  /* 0x01c03803ff0075a7 */ /* 0x000e640008021111 */
[----:B-1----:R-:W-:Y:S05]  /*1a190*/  @!P1 BRA `(.L_x_334) ;  /* 0x0000002c00e49947 */ /* 0x002fea0003800000 */
.L_x_477:
[----:B------:R2:W-:Y:S01]  /*1a1a0*/  @!P0 SYNCS.ARRIVE.TRANS64 RZ, [UR17+0x1c020], R2 ;  /* 0x01c02002ffff89a7 */ /* 0x0005e20008000011 */
[----:B------:R-:W-:Y:S05]  /*1a1b0*/  BRA.U !UP1, `(.L_x_335) ;  /* 0x0000000109047547 */ /* 0x000fea000b800000 */
[----:B------:R-:W-:Y:S05]  /*1a1c0*/  BPT.TRAP 0x1 ;  /* 0x000000040000795c */ /* 0x000fea0000300000 */
.L_x_335:
[----:B------:R-:W-:Y:S04]  /*1a1d0*/  BSSY.RECONVERGENT B0, `(.L_x_336) ;  /* 0x0000003000007945 */ /* 0x000fe80003800200 */
[----:B------:R-:W-:Y:S05]  /*1a1e0*/  @P2 BRA `(.L_x_337) ;  /* 0x0000000000042947 */ /* 0x000fea0003800000 */
[----:B------:R-:W-:Y:S05]  /*1a1f0*/  BPT.TRAP 0x1 ;  /* 0x000000040000795c */ /* 0x000fea0000300000 */
.L_x_337:
[----:B------:R-:W-:Y:S05]  /*1a200*/  BSYNC.RECONVERGENT B0 ;  /* 0x0000000000007941 */ /* 0x000fea0003800200 */
.L_x_336:
        /* <DEDUP_REMOVED lines=19> */
.L_x_338:
[----:B------:R-:W-:Y:S01]  /*1a340*/  ULEA UR17, UR22, UR8, 0x3 ;  /* 0x0000000816117291 */ /* 0x000fe2000f8e18ff */
[----:B-1----:R-:W-:Y:S01]  /*1a350*/  IMAD.U32 R3, RZ, RZ, UR15 ;  /* 0x0000000fff037e24 */ /* 0x002fe2000f8e00ff */
[----:B--2---:R-:W-:-:S04]  /*1a360*/  @!P0 MOV R2, 0x4000 ;  /* 0x0000400000028802 */ /* 0x004fc80000000f00 */
[----:B------:R-:W-:-:S04]  /*1a370*/  SHF.L.U32 R3, R3, 0x1f, RZ ;  /* 0x0000001f03037819 */ /* 0x000fc800000006ff */
[----:B------:R-:W1:Y:S02]  /*1a380*/  SYNCS.PHASECHK.TRANS64.TRYWAIT P1, [UR17+0x1c038], R3 ;  /* 0x01c03803ff0075a7 */ /* 0x000e640008021111 */
[----:B-1----:R-:W-:Y:S05]  /*1a390*/  @!P1 BRA `(.L_x_339) ;  /* 0x0000002c007c9947 */ /* 0x002fea0003800000 */
.L_x_479:
[----:B------:R2:W-:Y:S01]  /*1a3a0*/  @!P0 SYNCS.ARRIVE.TRANS64 RZ, [UR17+0x1c020], R2 ;  /* 0x01c02002ffff89a7 */ /* 0x0005e20008000011 */
[----:B------:R-:W-:Y:S05]  /*1a3b0*/  BRA.U !UP1, `(.L_x_340) ;  /* 0x0000000109047547 */ /* 0x000fea000b800000 */
[----:B------:R-:W-:Y:S05]  /*1a3c0*/  BPT.TRAP 0x1 ;  /* 0x000000040000795c */ /* 0x000fea0000300000 */
.L_x_340:
[----:B------:R-:W-:Y:S04]  /*1a3d0*/  BSSY.RECONVERGENT B0, `(.L_x_341) ;  /* 0x0000003000007945 */ /* 0x000fe80003800200 */
[----:B------:R-:W-:Y:S05]  /*1a3e0*/  @P2 BRA `(.L_x_342) ;  /* 0x0000000000042947 */ /* 0x000fea0003800000 */
[----:B------:R-:W-:Y:S05]  /*1a3f0*/  BPT.TRAP 0x1 ;  /* 0x000000040000795c */ /* 0x000fea0000300000 */
.L_x_342:
[----:B------:R-:W-:Y:S05]  /*1a400*/  BSYNC.RECONVERGENT B0 ;  /* 0x0000000000007941 */ /* 0x000fea0003800200 */
.L_x_341:
        /* <DEDUP_REMOVED lines=13> */
[----:B------:R-:W-:Y:S02]  /*1a4e0*/  UIADD3 UR10, UPT, UPT, UR7, 0x3, URZ ;  /* 0x00000003070a7890 */ /* 0x000fe4000fffe0ff */
[----:B------:R-:W-:-:S04]  /*1a4f0*/  UISETP.NE.AND UP2, UPT, UR22, 0x3, UPT ;  /* 0x000000031600788c */ /* 0x000fc8000bf45270 */
[----:B------:R-:W-:Y:S02]  /*1a500*/  USEL UR11, URZ, 0x1, UP2 ;  /* 0x00000001ff0b7887 */ /* 0x000fe40009000000 */
[----:B------:R-:W-:Y:S02]  /*1a510*/  USEL UR22, UR22, URZ, UP2 ;  /* 0x000000ff16167287 */ /* 0x000fe40009000000 */
[----:B------:R-:W-:Y:S01]  /*1a520*/  ULOP3.LUT UR15, UR15, UR11, URZ, 0x3c, !UPT ;  /* 0x0000000b0f0f7292 */ /* 0x000fe2000f8e3cff */
[----:B---3--:R-:W-:Y:S11]  /*1a530*/  BRA.U !UP0, `(.L_x_343) ;  /* 0x0000000108047547 */ /* 0x008ff6000b800000 */
[----:B------:R-:W-:Y:S05]  /*1a540*/  BPT.TRAP 0x1 ;  /* 0x000000040000795c */ /* 0x000fea0000300000 */
.L_x_343:
[----:B------:R-:W-:Y:S01]  /*1a550*/  ULEA UR17, UR22, UR8, 0x3 ;  /* 0x0000000816117291 */ /* 0x000fe2000f8e18ff */
[----:B-1----:R-:W-:Y:S01]  /*1a560*/  IMAD.U32 R3, RZ, RZ, UR15 ;  /* 0x0000000fff037e24 */ /* 0x002fe2000f8e00ff */
[----:B--2---:R-:W-:-:S04]  /*1a570*/  @!P0 MOV R2, 0x4000 ;  /* 0x0000400000028802 */ /* 0x004fc80000000f00 */
[----:B------:R-:W-:-:S04]  /*1a580*/  SHF.L.U32 R3, R3, 0x1f, RZ ;  /* 0x0000001f03037819 */ /* 0x000fc800000006ff */
[----:B------:R-:W1:Y:S02]  /*1a590*/  SYNCS.PHASECHK.TRANS64.TRYWAIT P1, [UR17+0x1c038], R3 ;  /* 0x01c03803ff0075a7 */ /* 0x000e640008021111 */
[----:B-1----:R-:W-:Y:S05]  /*1a5a0*/  @!P1 BRA `(.L_x_344) ;  /* 0x0000002c00109947 */ /* 0x002fea0003800000 */
.L_x_481:
[----:B------:R2:W-:Y:S01]  /*1a5b0*/  @!P0 SYNCS.ARRIVE.TRANS64 RZ, [UR17+0x1c020], R2 ;  /* 0x01c02002ffff89a7 */ /* 0x0005e20008000011 */
[----:B------:R-:W-:Y:S05]  /*1a5c0*/  BRA.U !UP1, `(.L_x_345) ;  /* 0x0000000109047547 */ /* 0x000fea000b800000 */
[----:B------:R-:W-:Y:S05]  /*1a5d0*/  BPT.TRAP 0x1 ;  /* 0x000000040000795c */ /* 0x000fea0000300000 */
.L_x_345:
[----:B------:R-:W-:Y:S04]  /*1a5e0*/  BSSY.RECONVERGENT B0, `(.L_x_346) ;  /* 0x0000003000007945 */ /* 0x000fe80003800200 */
[----:B------:R-:W-:Y:S05]  /*1a5f0*/  @P2 BRA `(.L_x_347) ;  /* 0x0000000000042947 */ /* 0x000fea0003800000 */
[----:B------:R-:W-:Y:S05]  /*1a600*/  BPT.TRAP 0x1 ;  /* 0x000000040000795c */ /* 0x000fea0000300000 */
.L_x_347:
[----:B------:R-:W-:Y:S05]  /*1a610*/  BSYNC.RECONVERGENT B0 ;  /* 0x0000000000007941 */ /* 0x000fea0003800200 */
.L_x_346:
        /* <DEDUP_REMOVED lines=19> */
.L_x_348:
[----:B------:R-:W-:Y:S01]  /*1a750*/  ULEA UR17, UR22, UR8, 0x3 ;  /* 0x0000000816117291 */ /* 0x000fe2000f8e18ff */
[----:B-1----:R-:W-:Y:S01]  /*1a760*/  IMAD.U32 R3, RZ, RZ, UR15 ;  /* 0x0000000fff037e24 */ /* 0x002fe2000f8e00ff */
[----:B--2---:R-:W-:-:S04]  /*1a770*/  @!P0 MOV R2, 0x4000 ;  /* 0x0000400000028802 */ /* 0x004fc80000000f00 */
[----:B------:R-:W-:-:S04]  /*1a780*/  SHF.L.U32 R3, R3, 0x1f, RZ ;  /* 0x0000001f03037819 */ /* 0x000fc800000006ff */
[----:B------:R-:W1:Y:S02]  /*1a790*/  SYNCS.PHASECHK.TRANS64.TRYWAIT P1, [UR17+0x1c038], R3 ;  /* 0x01c03803ff0075a7 */ /* 0x000e640008021111 */
[----:B-1----:R-:W-:Y:S05]  /*1a7a0*/  @!P1 BRA `(.L_x_349) ;  /* 0x0000002800a89947 */ /* 0x002fea0003800000 */
.L_x_483:
[----:B------:R2:W-:Y:S01]  /*1a7b0*/  @!P0 SYNCS.ARRIVE.TRANS64 RZ, [UR17+0x1c020], R2 ;  /* 0x01c02002ffff89a7 */ /* 0x0005e20008000011 */
[----:B------:R-:W-:Y:S05]  /*1a7c0*/  BRA.U !UP1, `(.L_x_350) ;  /* 0x0000000109047547 */ /* 0x000fea000b800000 */
[----:B------:R-:W-:Y:S05]  /*1a7d0*/  BPT.TRAP 0x1 ;  /* 0x000000040000795c */ /* 0x000fea0000300000 */
.L_x_350:
[----:B------:R-:W-:Y:S04]  /*1a7e0*/  BSSY.RECONVERGENT B0, `(.L_x_351) ;  /* 0x0000003000007945 */ /* 0x000fe80003800200 */
[----:B------:R-:W-:Y:S05]  /*1a7f0*/  @P2 BRA `(.L_x_352) ;  /* 0x0000000000042947 */ /* 0x000fea0003800000 */
[----:B------:R-:W-:Y:S05]  /*1a800*/  BPT.TRAP 0x1 ;  /* 0x000000040000795c */ /* 0x000fea0000300000 */
.L_x_352:
[----:B------:R-:W-:Y:S05]  /*1a810*/  BSYNC.RECONVERGENT B0 ;  /* 0x0000000000007941 */ /* 0x000fea0003800200 */
.L_x_351:
        /* <DEDUP_REMOVED lines=17> */
[----:B------:R-:W-:Y:S02]  /*1a930*/  UISETP.NE.AND UP2, UPT, UR10, UR9, UPT ;  /* 0x000000090a00728c */ /* 0x000fe4000bf45270 */
[----:B------:R-:W-:-:S07]  /*1a940*/  ULOP3.LUT UR15, UR15, UR11, URZ, 0x3c, !UPT ;  /* 0x0000000b0f0f7292 */ /* 0x000fce000f8e3cff */
[----:B---3--:R-:W-:Y:S05]  /*1a950*/  BRA.U UP2, `(.L_x_353) ;  /* 0xffffffed02d87547 */ /* 0x008fea000b83ffff */
.L_x_312:
[----:B------:R-:W-:-:S09]  /*1a960*/  UISETP.NE.AND UP2, UPT, UR6, URZ, UPT ;  /* 0x000000ff0600728c */ /* 0x000fd2000bf45270 */
[----:B------:R-:W-:Y:S05]  /*1a970*/  BRA.U !UP2, `(.L_x_287) ;  /* 0x0000000d0a147547 */ /* 0x000fea000b800000 */
[----:B------:R-:W-:Y:S05]  /*1a980*/  BRA.U !UP0, `(.L_x_354) ;  /* 0x0000000108047547 */ /* 0x000fea000b800000 */
[----:B------:R-:W-:Y:S05]  /*1a990*/  BPT.TRAP 0x1 ;  /* 0x000000040000795c */ /* 0x000fea0000300000 */
.L_x_354:
[----:B------:R-:W-:Y:S01]  /*1a9a0*/  ULEA UR17, UR22, UR8, 0x3 ;  /* 0x0000000816117291 */ /* 0x000fe2000f8e18ff */
[----:B-1----:R-:W-:Y:S01]  /*1a9b0*/  IMAD.U32 R3, RZ, RZ, UR15 ;  /* 0x0000000fff037e24 */ /* 0x002fe2000f8e00ff */
[----:B--2---:R-:W-:-:S04]  /*1a9c0*/  @!P0 MOV R2, 0x4000 ;  /* 0x0000400000028802 */ /* 0x004fc80000000f00 */
[----:B------:R-:W-:-:S04]  /*1a9d0*/  SHF.L.U32 R3, R3, 0x1f, RZ ;  /* 0x0000001f03037819 */ /* 0x000fc800000006ff */
[----:B------:R-:W1:Y:S02]  /*1a9e0*/  SYNCS.PHASECHK.TRANS64.TRYWAIT P1, [UR17+0x1c038], R3 ;  /* 0x01c03803ff0075a7 */ /* 0x000e640008021111 */
[----:B-1----:R-:W-:Y:S05]  /*1a9f0*/  @!P1 BRA `(.L_x_355) ;  /* 0x00000028002c9947 */ /* 0x002fea0003800000 */
.L_x_485:
[----:B------:R2:W-:Y:S01]  /*1aa00*/  @!P0 SYNCS.ARRIVE.TRANS64 RZ, [UR17+0x1c020], R2 ;  /* 0x01c02002ffff89a7 */ /* 0x0005e20008000011 */
[----:B------:R-:W-:Y:S05]  /*1aa10*/  BRA.U !UP1, `(.L_x_356) ;  /* 0x0000000109047547 */ /* 0x000fea000b800000 */
[----:B------:R-:W-:Y:S05]  /*1aa20*/  BPT.TRAP 0x1 ;  /* 0x000000040000795c */ /* 0x000fea0000300000 */
.L_x_356:
[----:B------:R-:W-:Y:S04]  /*1aa30*/  BSSY.RECONVERGENT B0, `(.L_x_357) ;  /* 0x0000003000007945 */ /* 0x000fe80003800200 */
[----:B------:R-:W-:Y:S05]  /*1aa40*/  @P2 BRA `(.L_x_358) ;  /* 0x0000000000042947 */ /* 0x000fea0003800000 */
[----:B------:R-:W-:Y:S05]  /*1aa50*/  BPT.TRAP 0x1 ;  /* 0x000000040000795c */ /* 0x000fea0000300000 */
.L_x_358:
[----:B------:R-:W-:Y:S05]  /*1aa60*/  BSYNC.RECONVERGENT B0 ;  /* 0x0000000000007941 */ /* 0x000fea0003800200 */
.L_x_357:
        /* <DEDUP_REMOVED lines=19> */
.L_x_359:
[----:B------:R-:W-:Y:S01]  /*1aba0*/  ULEA UR17, UR22, UR8, 0x3 ;  /* 0x0000000816117291 */ /* 0x000fe2000f8e18ff */
[----:B-1----:R-:W-:Y:S01]  /*1abb0*/  IMAD.U32 R3, RZ, RZ, UR15 ;  /* 0x0000000fff037e24 */ /* 0x002fe2000f8e00ff */
[----:B--2---:R-:W-:-:S04]  /*1abc0*/  @!P0 MOV R2, 0x4000 ;  /* 0x0000400000028802 */ /* 0x004fc80000000f00 */
[----:B------:R-:W-:-:S04]  /*1abd0*/  SHF.L.U32 R3, R3, 0x1f, RZ ;  /* 0x0000001f03037819 */ /* 0x000fc800000006ff */
[----:B------:R-:W1:Y:S02]  /*1abe0*/  SYNCS.PHASECHK.TRANS64.TRYWAIT P1, [UR17+0x1c038], R3 ;  /* 0x01c03803ff0075a7 */ /* 0x000e640008021111 */
[----:B-1----:R-:W-:Y:S05]  /*1abf0*/  @!P1 BRA `(.L_x_360) ;  /* 0x0000002400c49947 */ /* 0x002fea0003800000 */
.L_x_487:
[----:B------:R2:W-:Y:S01]  /*1ac00*/  @!P0 SYNCS.ARRIVE.TRANS64 RZ, [UR17+0x1c020], R2 ;  /* 0x01c02002ffff89a7 */ /* 0x0005e20008000011 */
[----:B------:R-:W-:Y:S05]  /*1ac10*/  BRA.U !UP1, `(.L_x_361) ;  /* 0x0000000109047547 */ /* 0x000fea000b800000 */
[----:B------:R-:W-:Y:S05]  /*1ac20*/  BPT.TRAP 0x1 ;  /* 0x000000040000795c */ /* 0x000fea0000300000 */
.L_x_361:
[----:B------:R-:W-:Y:S04]  /*1ac30*/  BSSY.RECONVERGENT B0, `(.L_x_362) ;  /* 0x0000003000007945 */ /* 0x000fe80003800200 */
[----:B------:R-:W-:Y:S05]  /*1ac40*/  @P2 BRA `(.L_x_363) ;  /* 0x0000000000042947 */ /* 0x000fea0003800000 */
[----:B------:R-:W-:Y:S05]  /*1ac50*/  BPT.TRAP 0x1 ;  /* 0x000000040000795c */ /* 0x000fea0000300000 */
.L_x_363:
[----:B------:R-:W-:Y:S05]  /*1ac60*/  BSYNC.RECONVERGENT B0 ;  /* 0x0000000000007941 */ /* 0x000fea0003800200 */
.L_x_362:
        /* <DEDUP_REMOVED lines=16> */
[----:B------:R-:W-:Y:S02]  /*1ad70*/  UISETP.NE.AND UP2, UPT, UR6, 0x1, UPT ;  /* 0x000000010600788c */ /* 0x000fe4000bf45270 */
[----:B------:R-:W-:-:S07]  /*1ad80*/  ULOP3.LUT UR15, UR15, UR9, URZ, 0x3c, !UPT ;  /* 0x000000090f0f7292 */ /* 0x000fce000f8e3cff */
[----:B---3--:R-:W-:Y:S05]  /*1ad90*/  BRA.U !UP2, `(.L_x_287) ;  /* 0x000000090a0c7547 */ /* 0x008fea000b800000 */
[----:B------:R-:W-:Y:S05]  /*1ada0*/  BRA.U !UP0, `(.L_x_364) ;  /* 0x0000000108047547 */ /* 0x000fea000b800000 */
[----:B------:R-:W-:Y:S05]  /*1adb0*/  BPT.TRAP 0x1 ;  /* 0x000000040000795c */ /* 0x000fea0000300000 */
.L_x_364:
[----:B------:R-:W-:Y:S01]  /*1adc0*/  ULEA UR17, UR22, UR8, 0x3 ;  /* 0x0000000816117291 */ /* 0x000fe2000f8e18ff */
[----:B-1----:R-:W-:Y:S01]  /*1add0*/  IMAD.U32 R3, RZ, RZ, UR15 ;  /* 0x0000000fff037e24 */ /* 0x002fe2000f8e00ff */
[----:B--2---:R-:W-:-:S04]  /*1ade0*/  @!P0 MOV R2, 0x4000 ;  /* 0x0000400000028802 */ /* 0x004fc80000000f00 */
[----:B------:R-:W-:-:S04]  /*1adf0*/  SHF.L.U32 R3, R3, 0x1f, RZ ;  /* 0x0000001f03037819 */ /* 0x000fc800000006ff */
[----:B------:R-:W1:Y:S02]  /*1ae00*/  SYNCS.PHASECHK.TRANS64.TRYWAIT P1, [UR17+0x1c038], R3 ;  /* 0x01c03803ff0075a7 */ /* 0x000e640008021111 */
[----:B-1----:R-:W-:Y:S05]  /*1ae10*/  @!P1 BRA `(.L_x_365) ;  /* 0x0000002400549947 */ /* 0x002fea0003800000 */
.L_x_489:
[----:B------:R2:W-:Y:S01]  /*1ae20*/  @!P0 SYNCS.ARRIVE.TRANS64 RZ, [UR17+0x1c020], R2 ;  /* 0x01c02002ffff89a7 */ /* 0x0005e20008000011 */
[----:B------:R-:W-:Y:S05]  /*1ae30*/  BRA.U !UP1, `(.L_x_366) ;  /* 0x0000000109047547 */ /* 0x000fea000b800000 */
[----:B------:R-:W-:Y:S05]  /*1ae40*/  BPT.TRAP 0x1 ;  /* 0x000000040000795c */ /* 0x000fea0000300000 */
.L_x_366:
[----:B------:R-:W-:Y:S04]  /*1ae50*/  BSSY.RECONVERGENT B0, `(.L_x_367) ;  /* 0x0000003000007945 */ /* 0x000fe80003800200 */
[----:B------:R-:W-:Y:S05]  /*1ae60*/  @P2 BRA `(.L_x_368) ;  /* 0x0000000000042947 */ /* 0x000fea0003800000 */
[----:B------:R-:W-:Y:S05]  /*1ae70*/  BPT.TRAP 0x1 ;  /* 0x000000040000795c */ /* 0x000fea0000300000 */
.L_x_368:
[----:B------:R-:W-:Y:S05]  /*1ae80*/  BSYNC.RECONVERGENT B0 ;  /* 0x0000000000007941 */ /* 0x000fea0003800200 */
.L_x_367:
        /* <DEDUP_REMOVED lines=19> */
.L_x_369:
[----:B------:R-:W-:Y:S01]  /*1afc0*/  ULEA UR17, UR22, UR8, 0x3 ;  /* 0x0000000816117291 */ /* 0x000fe2000f8e18ff */
[----:B-1----:R-:W-:Y:S01]  /*1afd0*/  IMAD.U32 R3, RZ, RZ, UR15 ;  /* 0x0000000fff037e24 */ /* 0x002fe2000f8e00ff */
[----:B--2---:R-:W-:-:S04]  /*1afe0*/  @!P0 MOV R2, 0x4000 ;  /* 0x0000400000028802 */ /* 0x004fc80000000f00 */
[----:B------:R-:W-:-:S04]  /*1aff0*/  SHF.L.U32 R3, R3, 0x1f, RZ ;  /* 0x0000001f03037819 */ /* 0x000fc800000006ff */
[----:B------:R-:W1:Y:S02]  /*1b000*/  SYNCS.PHASECHK.TRANS64.TRYWAIT P1, [UR17+0x1c038], R3 ;  /* 0x01c03803ff0075a7 */ /* 0x000e640008021111 */
[----:B-1----:R-:W-:Y:S05]  /*1b010*/  @!P1 BRA `(.L_x_370) ;  /* 0x0000002000ec9947 */ /* 0x002fea0003800000 */
.L_x_491:
[----:B------:R2:W-:Y:S01]  /*1b020*/  @!P0 SYNCS.ARRIVE.TRANS64 RZ, [UR17+0x1c020], R2 ;  /* 0x01c02002ffff89a7 */ /* 0x0005e20008000011 */
[----:B------:R-:W-:Y:S05]  /*1b030*/  BRA.U !UP1, `(.L_x_371) ;  /* 0x0000000109047547 */ /* 0x000fea000b800000 */
[----:B------:R-:W-:Y:S05]  /*1b040*/  BPT.TRAP 0x1 ;  /* 0x000000040000795c */ /* 0x000fea0000300000 */
.L_x_371:
[----:B------:R-:W-:Y:S04]  /*1b050*/  BSSY.RECONVERGENT B0, `(.L_x_372) ;  /* 0x0000003000007945 */ /* 0x000fe80003800200 */
[----:B------:R-:W-:Y:S05]  /*1b060*/  @P2 BRA `(.L_x_373) ;  /* 0x0000000000042947 */ /* 0x000fea0003800000 */
[----:B------:R-:W-:Y:S05]  /*1b070*/  BPT.TRAP 0x1 ;  /* 0x000000040000795c */ /* 0x000fea0000300000 */
.L_x_373:
[----:B------:R-:W-:Y:S05]  /*1b080*/  BSYNC.RECONVERGENT B0 ;  /* 0x0000000000007941 */ /* 0x000fea0003800200 */
.L_x_372:
        /* <DEDUP_REMOVED lines=19> */
[----:B------:R-:W-:Y:S01]  /*1b1c0*/  UIADD3 UR7, UPT, UPT, UR7, 0x2, URZ ;  /* 0x0000000207077890 */ /* 0x000fe2000fffe0ff */
[----:B------:R-:W-:Y:S11]  /*1b1d0*/  BRA.U !UP0, `(.L_x_374) ;  /* 0x0000000108047547 */ /* 0x000ff6000b800000 */
[----:B------:R-:W-:Y:S05]  /*1b1e0*/  BPT.TRAP 0x1 ;  /* 0x000000040000795c */ /* 0x000fea0000300000 */
.L_x_374:
[----:B------:R-:W-:Y:S01]  /*1b1f0*/  ULEA UR17, UR22, UR8, 0x3 ;  /* 0x0000000816117291 */ /* 0x000fe2000f8e18ff */
[----:B-1----:R-:W-:Y:S01]  /*1b200*/  IMAD.U32 R3, RZ, RZ, UR15 ;  /* 0x0000000fff037e24 */ /* 0x002fe2000f8e00ff */
[----:B--2---:R-:W-:-:S04]  /*1b210*/  @!P0 MOV R2, 0x4000 ;  /* 0x0000400000028802 */ /* 0x004fc80000000f00 */
[----:B------:R-:W-:-:S04]  /*1b220*/  SHF.L.U32 R3, R3, 0x1f, RZ ;  /* 0x0000001f03037819 */ /* 0x000fc800000006ff */
[----:B------:R-:W1:Y:S02]  /*1b230*/  SYNCS.PHASECHK.TRANS64.TRYWAIT P1, [UR17+0x1c038], R3 ;  /* 0x01c03803ff0075a7 */ /* 0x000e640008021111 */
[----:B-1----:R-:W-:Y:S05]  /*1b240*/  @!P1 BRA `(.L_x_375) ;  /* 0x0000002000789947 */ /* 0x002fea0003800000 */
.L_x_493:
[----:B------:R2:W-:Y:S01]  /*1b250*/  @!P0 SYNCS.ARRIVE.TRANS64 RZ, [UR17+0x1c020], R2 ;  /* 0x01c02002ffff89a7 */ /* 0x0005e20008000011 */
[----:B------:R-:W-:Y:S05]  /*1b260*/  BRA.U !UP1, `(.L_x_376) ;  /* 0x0000000109047547 */ /* 0x000fea000b800000 */
[----:B------:R-:W-:Y:S05]  /*1b270*/  BPT.TRAP 0x1 ;  /* 0x000000040000795c */ /* 0x000fea0000300000 */
.L_x_376:
[----:B------:R-:W-:Y:S04]  /*1b280*/  BSSY.RECONVERGENT B0, `(.L_x_377) ;  /* 0x0000003000007945 */ /* 0x000fe80003800200 */
[----:B------:R-:W-:Y:S05]  /*1b290*/  @P2 BRA `(.L_x_378) ;  /* 0x0000000000042947 */ /* 0x000fea0003800000 */
[----:B------:R-:W-:Y:S05]  /*1b2a0*/  BPT.TRAP 0x1 ;  /* 0x000000040000795c */ /* 0x000fea0000300000 */
.L_x_378:
[----:B------:R-:W-:Y:S05]  /*1b2b0*/  BSYNC.RECONVERGENT B0 ;  /* 0x0000000000007941 */ /* 0x000fea0003800200 */
.L_x_377:
        /* <DEDUP_REMOVED lines=19> */
.L_x_379:
[----:B------:R-:W-:Y:S01]  /*1b3f0*/  ULEA UR9, UR22, UR8, 0x3 ;  /* 0x0000000816097291 */ /* 0x000fe2000f8e18ff */
[----:B-1----:R-:W-:Y:S01]  /*1b400*/  IMAD.U32 R3, RZ, RZ, UR15 ;  /* 0x0000000fff037e24 */ /* 0x002fe2000f8e00ff */
[----:B--2---:R-:W-:-:S04]  /*1b410*/  @!P0 MOV R2, 0x4000 ;  /* 0x0000400000028802 */ /* 0x004fc80000000f00 */
[----:B------:R-:W-:-:S04]  /*1b420*/  SHF.L.U32 R3, R3, 0x1f, RZ ;  /* 0x0000001f03037819 */ /* 0x000fc800000006ff */
[----:B------:R-:W1:Y:S02]  /*1b430*/  SYNCS.PHASECHK.TRANS64.TRYWAIT P1, [UR9+0x1c038], R3 ;  /* 0x01c03803ff0075a7 */ /* 0x000e640008021109 */
[----:B-1----:R-:W-:Y:S05]  /*1b440*/  @!P1 BRA `(.L_x_380) ;  /* 0x0000002000109947 */ /* 0x002fea0003800000 */
.L_x_495:
[----:B------:R2:W-:Y:S01]  /*1b450*/  @!P0 SYNCS.ARRIVE.TRANS64 RZ, [UR9+0x1c020], R2 ;  /* 0x01c02002ffff89a7 */ /* 0x0005e20008000009 */
[----:B------:R-:W-:Y:S05]  /*1b460*/  BRA.U !UP1, `(.L_x_381) ;  /* 0x0000000109047547 */ /* 0x000fea000b800000 */
[----:B------:R-:W-:Y:S05]  /*1b470*/  BPT.TRAP 0x1 ;  /* 0x000000040000795c */ /* 0x000fea0000300000 */
.L_x_381:
[----:B------:R-:W-:Y:S04]  /*1b480*/  BSSY.RECONVERGENT B0, `(.L_x_382) ;  /* 0x0000003000007945 */ /* 0x000fe80003800200 */
[----:B------:R-:W-:Y:S05]  /*1b490*/  @P2 BRA `(.L_x_383) ;  /* 0x0000000000042947 */ /* 0x000fea0003800000 */
[----:B------:R-:W-:Y:S05]  /*1b4a0*/  BPT.TRAP 0x1 ;  /* 0x000000040000795c */ /* 0x000fea0000300000 */
.L_x_383:
[----:B------:R-:W-:Y:S05]  /*1b4b0*/  BSYNC.RECONVERGENT B0 ;  /* 0x0000000000007941 */ /* 0x000fea0003800200 */
.L_x_382:
[----:B------:R-:W-:Y:S02]  /*1b4c0*/  ULEA UR8, UR22, UR8, 0xe ;  /* 0x0000000816087291 */ /* 0x000fe4000f8e70ff */
[----:B------:R-:W-:Y:S02]  /*1b4d0*/  UIADD3 UR6, UP2, UPT, UR4, 0x280, URZ ;  /* 0x0000028004067890 */ /* 0x000fe4000ff5e0ff */
[----:B------:R-:W-:Y:S02]  /*1b4e0*/  USHF.L.U32 UR11, UR7, 0x7, URZ ;  /* 0x00000007070b7899 */ /* 0x000fe400080006ff */
[----:B------:R-:W-:Y:S02]  /*1b4f0*/  UIADD3 UR9, UPT, UPT, UR9, 0x1c020, URZ ;  /* 0x0001c02009097890 */ /* 0x000fe4000fffe0ff */
[----:B------:R-:W-:Y:S02]  /*1b500*/  UIADD3 UR8, UPT, UPT, UR8, 0x8000, URZ ;  /* 0x0000800008087890 */ /* 0x000fe4000fffe0ff */
[----:B------:R-:W-:Y:S01]  /*1b510*/  UIADD3.X UR7, UPT, UPT, URZ, UR5, URZ, UP2, !UPT ;  /* 0x00000005ff077290 */ /* 0x000fe200097fe4ff */
[----:B------:R-:W-:Y:S01]  /*1b520*/  UMOV UR12, UR13 ;  /* 0x0000000d000c7c82 */ /* 0x000fe20008000000 */
[----:B------:R-:W-:Y:S01]  /*1b530*/  UMOV UR16, 0x0 ;  /* 0x0000000000107882 */ /* 0x000fe20000000000 */
[----:B------:R-:W-:Y:S01]  /*1b540*/  UMOV UR17, 0x10000000 ;  /* 0x1000000000117882 */ /* 0x000fe20000000000 */
[----:B------:R-:W-:Y:S01]  /*1b550*/  UMOV UR13, UR14 ;  /* 0x0000000e000d7c82 */ /* 0x000fe20008000000 */
[----:B------:R-:W-:Y:S01]  /*1b560*/  UMOV UR10, URZ ;  /* 0x000000ff000a7c82 */ /* 0x000fe20008000000 */
[----:B------:R-:W-:-:S03]  /*1b570*/  UIADD3 UR22, UPT, UPT, UR22, 0x1, URZ ;  /* 0x0000000116167890 */ /* 0x000fc6000fffe0ff */
[----:B------:R3:W-:Y:S01]  /*1b580*/  UTMALDG.4D [UR8], [UR6], desc[UR16] ;  /* 0x00001008060075b4 */ /* 0x0007e20008019000 */
[----:B------:R-:W-:-:S04]  /*1b590*/  UISETP.NE.AND UP2, UPT, UR22, 0x3, UPT ;  /* 0x000000031600788c */ /* 0x000fc8000bf45270 */
[----:B------:R-:W-:Y:S02]  /*1b5a0*/  USEL UR14, URZ, 0x1, UP2 ;  /* 0x00000001ff0e7887 */ /* 0x000fe40009000000 */
[----:B------:R-:W-:Y:S02]  /*1b5b0*/  USEL UR22, UR22, URZ, UP2 ;  /* 0x000000ff16167287 */ /* 0x000fe40009000000 */
[----:B---3--:R-:W-:-:S12]  /*1b5c0*/  ULOP3.LUT UR15, UR15, UR14, URZ, 0x3c, !UPT ;  /* 0x0000000e0f0f7292 */ /* 0x008fd8000f8e3cff */
.L_x_287:
[----:B------:R-:W3:Y:S01]  /*1b5d0*/  LDCU UR7, c[0x0][0x370] ;  /* 0x00006e00ff0777ac */ /* 0x000ee20008000800 */
[----:B------:R-:W4:Y:S01]  /*1b5e0*/  LDCU UR6, c[0x0][0x900] ;  /* 0x00012000ff0677ac */ /* 0x000f220008000800 */
[----:B---3--:R-:W-:-:S04]  /*1b5f0*/  UIADD3 UR36, UPT, UPT, UR7, UR36, URZ ;  /* 0x0000002407247290 */ /* 0x008fc8000fffe0ff */
[----:B----4-:R-:W-:-:S09]  /*1b600*/  UISETP.GE.AND UP2, UPT, UR36, UR6, UPT ;  /* 0x000000062400728c */ /* 0x010fd2000bf46270 */
[----:B------:R-:W-:Y:S05]  /*1b610*/  BRA.U !UP2, `(.L_x_384) ;  /* 0xffffffd50a787547 */ /* 0x000fea000b83ffff */
[----:B-1----:R-:W-:Y:S05]  /*1b620*/  EXIT ;  /* 0x000000000000794d */ /* 0x002fea0003800000 */
.L_x_514:
[----:B------:R-:W-:-:S08]  /*1b630*/  NOP ;  /* 0x0000000000007918 */ /* 0x000fd00000000000 */
[----:B------:R-:W1:-:S00]  /*1b640*/  USETMAXREG.DEALLOC.CTAPOOL 0x20 ;  /* 0x00000020000079c8 */ /* 0x000e4000080e0500 */
[----:B-1----:R-:W1:Y:S02]  /*1b650*/  LDC R0, c[0x0][0x900] ;  /* 0x00024000ff007b82 */ /* 0x002e640000000800 */
[----:B-1----:R-:W-:-:S13]  /*1b660*/  ISETP.LE.AND P0, PT, R0, UR36, PT ;  /* 0x0000002400007c0c */ /* 0x002fda000bf03270 */
[----:B------:R-:W-:Y:S05]  /*1b670*/  @P0 EXIT ;  /* 0x000000000000094d */ /* 0x000fea0003800000 */
[----:B------:R-:W-:Y:S01]  /*1b680*/  HFMA2 R4, -RZ, RZ, 0, 0 ;  /* 0x00000000ff047431 */ /* 0x000fe200000001ff */
[----:B------:R-:W-:Y:S01]  /*1b690*/  PRMT R0, RZ, 0x7610, R0 ;  /* 0x00007610ff007816 */ /* 0x000fe20000000000 */
[----:B------:R-:W1:Y:S01]  /*1b6a0*/  LDCU.64 UR26, c[0x0][0x348] ;  /* 0x00006900ff1a77ac */ /* 0x000e620008000a00 */
[----:B------:R-:W2:Y:S01]  /*1b6b0*/  LDCU UR24, c[0x0][0x370] ;  /* 0x00006e00ff1877ac */ /* 0x000ea20008000800 */
[----:B------:R-:W3:Y:S01]  /*1b6c0*/  LDCU UR22, c[0x0][0x904] ;  /* 0x00012080ff1677ac */ /* 0x000ee20008000800 */
[----:B------:R-:W4:Y:S01]  /*1b6d0*/  LDCU UR16, c[0x0][0x900] ;  /* 0x00012000ff1077ac */ /* 0x000f220008000800 */
[----:B------:R-:W1:Y:S01]  /*1b6e0*/  LDCU UR21, c[0x0][0x380] ;  /* 0x00007000ff1577ac */ /* 0x000e620008000800 */
[----:B------:R-:W1:Y:S01]  /*1b6f0*/  LDCU UR19, c[0x0][0x38c] ;  /* 0x00007180ff1377ac */ /* 0x000e620008000800 */
[----:B------:R-:W1:Y:S01]  /*1b700*/  LDCU UR23, c[0x0][0x91c] ;  /* 0x00012380ff1777ac */ /* 0x000e620008000800 */
[----:B------:R-:W1:Y:S01]  /*1b710*/  LDCU UR20, c[0x0][0x918] ;  /* 0x00012300ff1477ac */ /* 0x000e620008000800 */
[----:B------:R-:W1:Y:S01]  /*1b720*/  LDCU.64 UR14, c[0x0][0x908] ;  /* 0x00012100ff0e77ac */ /* 0x000e620008000a00 */
[----:B------:R-:W1:Y:S01]  /*1b730*/  LDCU.64 UR6, c[0x0][0x920] ;  /* 0x00012400ff0677ac */ /* 0x000e620008000a00 */
[----:B------:R-:W1:Y:S02]  /*1b740*/  LDCU.64 UR4, c[0x0][0x910] ;  /* 0x00012200ff0477ac */ /* 0x000e640008000a00 */
.L_x_392:
[----:B-1----:R-:W-:Y:S02]  /*1b750*/  UIMAD.WIDE.U32 UR8, UR36, UR14, URZ ;  /* 0x0000000e240872a5 */ /* 0x002fe4000f8e00ff */
[----:B---3--:R-:W-:Y:S02]  /*1b760*/  UISETP.NE.AND UP0, UPT, UR22, 0x1, UPT ;  /* 0x000000011600788c */ /* 0x008fe4000bf05270 */
[----:B------:R-:W-:-:S04]  /*1b770*/  USHF.R.U32.HI UR8, URZ, UR15, UR9 ;  /* 0x0000000fff087299 */ /* 0x000fc80008011609 */
[----:B------:R-:W-:Y:S02]  /*1b780*/  USEL UR8, UR36, UR8, !UP0 ;  /* 0x0000000824087287 */ /* 0x000fe4000c000000 */
[----:B------:R-:W-:Y:S02]  /*1b790*/  UISETP.NE.AND UP0, UPT, UR23, 0x1, UPT ;  /* 0x000000011700788c */ /* 0x000fe4000bf05270 */
[----:B------:R-:W-:Y:S02]  /*1b7a0*/  UIMAD.WIDE.U32 UR10, UR8, UR6, URZ ;  /* 0x00000006080a72a5 */ /* 0x000fe4000f8e00ff */
[----:B------:R-:W-:Y:S02]  /*1b7b0*/  UIADD3 UR10, UPT, UPT, -UR8, URZ, URZ ;  /* 0x000000ff080a7290 */ /* 0x000fe4000fffe1ff */
[----:B------:R-:W-:Y:S02]  /*1b7c0*/  USHF.R.U32.HI UR11, URZ, UR7, UR11 ;  /* 0x00000007ff0b7299 */ /* 0x000fe4000801160b */
[----:B------:R-:W-:-:S02]  /*1b7d0*/  UIMAD UR10, UR22, UR10, UR36 ;  /* 0x0000000a160a72a4 */ /* 0x000fc4000f8e0224 */
[----:B------:R-:W-:Y:S02]  /*1b7e0*/  USEL UR11, UR8, UR11, !UP0 ;  /* 0x0000000b080b7287 */ /* 0x000fe4000c000000 */
[----:B------:R-:W-:Y:S02]  /*1b7f0*/  USHF.L.U32 UR10, UR10, 0x8, URZ ;  /* 0x000000080a0a7899 */ /* 0x000fe400080006ff */
[----:B------:R-:W-:Y:S02]  /*1b800*/  UIADD3 UR13, UPT, UPT, -UR11, URZ, URZ ;  /* 0x000000ff0b0d7290 */ /* 0x000fe4000fffe1ff */
[----:B------:R-:W-:Y:S02]  /*1b810*/  UISETP.GE.AND UP0, UPT, UR10, UR21, UPT ;  /* 0x000000150a00728c */ /* 0x000fe4000bf06270 */
[----:B------:R-:W-:-:S07]  /*1b820*/  UIMAD UR13, UR23, UR13, UR8 ;  /* 0x0000000d170d72a4 */ /* 0x000fce000f8e0208 */
[----:B------:R-:W-:Y:S05]  /*1b830*/  BRA.U UP0, `(.L_x_385) ;  /* 0x0000000500287547 */ /* 0x000fea000b800000 */
[----:B------:R-:W-:Y:S01]  /*1b840*/  IMAD.U32 R3, RZ, RZ, UR19 ;  /* 0x00000013ff037e24 */ /* 0x000fe2000f8e00ff */
[----:B------:R-:W-:Y:S02]  /*1b850*/  UIMAD.WIDE.U32 UR8, UR11, UR5, URZ ;  /* 0x000000050b0872a5 */ /* 0x000fe4000f8e00ff */
[----:B------:R-:W-:Y:S02]  /*1b860*/  UISETP.NE.AND UP0, UPT, UR4, 0x1, UPT ;  /* 0x000000010400788c */ /* 0x000fe4000bf05270 */
[----:B------:R-:W-:Y:S01]  /*1b870*/  IABS R3, R3 ;  /* 0x0000000300037213 */ /* 0x000fe20000000000 */
[----:B------:R-:W-:-:S03]  /*1b880*/  USHF.R.U32.HI UR8, URZ, UR20, UR9 ;  /* 0x00000014ff087299 */ /* 0x000fc60008011609 */
[----:B------:R-:W1:Y:S01]  /*1b890*/  I2F.RP R0, R3 ;  /* 0x0000000300007306 */ /* 0x000e620000209400 */
[----:B------:R-:W-:Y:S02]  /*1b8a0*/  USEL UR8, UR11, UR8, !UP0 ;  /* 0x000000080b087287 */ /* 0x000fe4000c000000 */
[----:B------:R-:W-:Y:S02]  /*1b8b0*/  UISETP.NE.AND UP0, UPT, UR19, URZ, UPT ;  /* 0x000000ff1300728c */ /* 0x000fe4000bf05270 */
[----:B------:R-:W-:-:S04]  /*1b8c0*/  UIADD3 UR8, UPT, UPT, -UR8, URZ, URZ ;  /* 0x000000ff08087290 */ /* 0x000fc8000fffe1ff */
[----:B------:R-:W-:-:S04]  /*1b8d0*/  UIMAD UR11, UR4, UR8, UR11 ;  /* 0x00000008040b72a4 */ /* 0x000fc8000f8e020b */
[----:B------:R-:W-:Y:S01]  /*1b8e0*/  ULOP3.LUT UR8, UR11, UR19, URZ, 0x3c, !UPT ;  /* 0x000000130b087292 */ /* 0x000fe2000f8e3cff */
[----:B-1----:R-:W1:Y:S03]  /*1b8f0*/  MUFU.RCP R6, R0 ;  /* 0x0000000000067308 */ /* 0x002e660000001000 */
[----:B------:R-:W-:Y:S01]  /*1b900*/  UISETP.GE.AND UP1, UPT, UR8, URZ, UPT ;  /* 0x000000ff0800728c */ /* 0x000fe2000bf26270 */
[----:B-1----:R-:W-:Y:S02]  /*1b910*/  IADD3 R6, PT, PT, R6, 0xffffffe, RZ ;  /* 0x0ffffffe06067810 */ /* 0x002fe40007ffe0ff */
[----:B------:R-:W-:Y:S02]  /*1b920*/  MOV R0, UR11 ;  /* 0x0000000b00007c02 */ /* 0x000fe40008000f00 */
[----:B------:R-:W1:Y:S02]  /*1b930*/  F2I.FTZ.U32.TRUNC.NTZ R7, R6 ;  /* 0x0000000600077305 */ /* 0x000e64000021f000 */
[----:B------:R-:W-:Y:S01]  /*1b940*/  IABS R0, R0 ;  /* 0x0000000000007213 */ /* 0x000fe20000000000 */
[----:B-1----:R-:W-:-:S02]  /*1b950*/  IMAD.MOV R2, RZ, RZ, -R7 ;  /* 0x000000ffff027224 */ /* 0x002fc400078e0a07 */
[----:B------:R-:W-:Y:S02]  /*1b960*/  IMAD.MOV.U32 R6, RZ, RZ, RZ ;  /* 0x000000ffff067224 */ /* 0x000fe400078e00ff */
[----:B------:R-:W-:-:S04]  /*1b970*/  IMAD R2, R2, R3, RZ ;  /* 0x0000000302027224 */ /* 0x000fc800078e02ff */
[----:B------:R-:W-:-:S06]  /*1b980*/  IMAD.HI.U32 R2, R7, R2, R6 ;  /* 0x0000000207027227 */ /* 0x000fcc00078e0006 */
[----:B------:R-:W-:-:S05]  /*1b990*/  IMAD.HI.U32 R5, R2, R0, RZ ;  /* 0x0000000002057227 */ /* 0x000fca00078e00ff */
[----:B------:R-:W-:-:S05]  /*1b9a0*/  IADD3 R2, PT, PT, -R5, RZ, RZ ;  /* 0x000000ff05027210 */ /* 0x000fca0007ffe1ff */
[----:B------:R-:W-:-:S05]  /*1b9b0*/  IMAD R0, R3, R2, R0 ;  /* 0x0000000203007224 */ /* 0x000fca00078e0200 */
[----:B------:R-:W-:-:S13]  /*1b9c0*/  ISETP.GT.U32.AND P0, PT, R3, R0, PT ;  /* 0x000000000300720c */ /* 0x000fda0003f04070 */
[----:B------:R-:W-:Y:S01]  /*1b9d0*/  @!P0 IMAD.IADD R0, R0, 0x1, -R3 ;  /* 0x0000000100008824 */ /* 0x000fe200078e0a03 */
[----:B------:R-:W-:Y:S02]  /*1b9e0*/  @!P0 IADD3 R5, PT, PT, R5, 0x1, RZ ;  /* 0x0000000105058810 */ /* 0x000fe40007ffe0ff */
[----:B------:R-:W-:Y:S02]  /*1b9f0*/  ELECT P0, URZ, PT ;  /* 0x0000000000ff782f */ /* 0x000fe40003800000 */
[----:B------:R-:W-:-:S13]  /*1ba00*/  ISETP.GE.U32.AND P1, PT, R0, R3, PT ;  /* 0x000000030000720c */ /* 0x000fda0003f26070 */
[----:B------:R-:W-:-:S05]  /*1ba10*/  @P1 VIADD R5, R5, 0x1 ;  /* 0x0000000105051836 */ /* 0x000fca0000000000 */
[----:B------:R-:W-:-:S13]  /*1ba20*/  R2UR UR12, R5 ;  /* 0x00000000050c72ca */ /* 0x000fda00000e0000 */
[----:B------:R-:W-:Y:S02]  /*1ba30*/  @!UP1 UIADD3 UR12, UPT, UPT, -UR12, URZ, URZ ;  /* 0x000000ff0c0c9290 */ /* 0x000fe4000fffe1ff */
[----:B------:R-:W-:-:S04]  /*1ba40*/  @!UP0 ULOP3.LUT UR12, URZ, UR19, URZ, 0x33, !UPT ;  /* 0x00000013ff0c8292 */ /* 0x000fc8000f8e33ff */
[----:B------:R-:W-:-:S04]  /*1ba50*/  UIADD3 UR8, UPT, UPT, -UR12, URZ, URZ ;  /* 0x000000ff0c087290 */ /* 0x000fc8000fffe1ff */
[----:B------:R-:W-:Y:S01]  /*1ba60*/  UIMAD UR11, UR19, UR8, UR11 ;  /* 0x00000008130b72a4 */ /* 0x000fe2000f8e020b */
[----:B------:R-:W-:Y:S11]  /*1ba70*/  BRA.U UP6, `(.L_x_386) ;  /* 0x0000000106047547 */ /* 0x000ff6000b800000 */
[----:B--2-4-:R-:W-:Y:S05]  /*1ba80*/  BPT.TRAP 0x1 ;  /* 0x000000040000795c */ /* 0x014fea0000300000 */
.L_x_386:
[----:B------:R-:W1:Y:S01]  /*1ba90*/  S2UR UR18, SR_CgaCtaId ;  /* 0x00000000001279c3 */ /* 0x000e620000008800 */
[----:B------:R-:W-:Y:S01]  /*1baa0*/  UMOV UR17, 0x400 ;  /* 0x0000040000117882 */ /* 0x000fe20000000000 */
[----:B------:R-:W-:Y:S01]  /*1bab0*/  SHF.L.U32 R3, R4, 0x1f, RZ ;  /* 0x0000001f04037819 */ /* 0x000fe200000006ff */
[----:B-1----:R-:W-:-:S09]  /*1bac0*/  ULEA UR17, UR18, UR17, 0x18 ;  /* 0x0000001112117291 */ /* 0x002fd2000f8ec0ff */
[----:B------:R-:W1:Y:S02]  /*1bad0*/  SYNCS.PHASECHK.TRANS64.TRYWAIT P0, [UR17+0x1c0b0], R3 ;  /* 0x01c0b003ff0075a7 */ /* 0x000e640008001111 */
[----:B-1----:R-:W-:Y:S05]  /*1bae0*/  @!P0 BRA `(.L_x_387) ;  /* 0x0000001800808947 */ /* 0x002fea0003800000 */
.L_x_497:
[----:B------:R-:W-:Y:S02]  /*1baf0*/  UIADD3 UR28, UP0, UPT, UR26, 0x400, URZ ;  /* 0x000004001a1c7890 */ /* 0x000fe4000ff1e0ff */
[----:B------:R-:W-:Y:S02]  /*1bb00*/  UIADD3 UR8, UPT, UPT, UR17, 0x14000, URZ ;  /* 0x0001400011087890 */ /* 0x000fe4000fffe0ff */
[----:B------:R-:W-:Y:S01]  /*1bb10*/  UIADD3.X UR29, UPT, UPT, URZ, UR27, URZ, UP0, !UPT ;  /* 0x0000001bff1d7290 */ /* 0x000fe200087fe4ff */
[----:B------:R-:W-:-:S08]  /*1bb20*/  UMOV UR9, URZ ;  /* 0x000000ff00097c82 */ /* 0x000fd00008000000 */
[----:B------:R3:W-:Y:S01]  /*1bb30*/  UTMASTG.5D [UR8], [UR28] ;  /* 0x000000081c0073b5 */ /* 0x0007e20008020000 */
[----:B------:R0:W-:Y:S01]  /*1bb40*/  UTMACMDFLUSH ;  /* 0x00000000000079b7 */ /* 0x0001e20000000000 */
[----:B---3--:R-:W-:Y:S05]  /*1bb50*/  BRA.U UP6, `(.L_x_388) ;  /* 0x0000000106047547 */ /* 0x008fea000b800000 */
[----:B--2-4-:R-:W-:Y:S05]  /*1bb60*/  BPT.TRAP 0x1 ;  /* 0x000000040000795c */ /* 0x014fea0000300000 */
.L_x_388:
[----:B------:R-:W3:Y:S02]  /*1bb70*/  SYNCS.PHASECHK.TRANS64.TRYWAIT P0, [UR17+0x1c0b8], R3 ;  /* 0x01c0b803ff0075a7 */ /* 0x000ee40008001111 */
[----:B---3--:R-:W-:Y:S05]  /*1bb80*/  @!P0 BRA `(.L_x_389) ;  /* 0x0000001800708947 */ /* 0x008fea0003800000 */
.L_x_499:
[----:B------:R-:W-:Y:S02]  /*1bb90*/  UIADD3 UR28, UP0, UPT, UR26, 0x400, URZ ;  /* 0x000004001a1c7890 */ /* 0x000fe4000ff1e0ff */
[----:B------:R-:W-:Y:S02]  /*1bba0*/  UIADD3 UR10, UPT, UPT, UR10, 0x80, URZ ;  /* 0x000000800a0a7890 */ /* 0x000fe4000fffe0ff */
[----:B------:R-:W-:Y:S02]  /*1bbb0*/  UIADD3 UR8, UPT, UPT, UR17, 0x18000, URZ ;  /* 0x0001800011087890 */ /* 0x000fe4000fffe0ff */
[----:B------:R-:W-:Y:S01]  /*1bbc0*/  UIADD3.X UR29, UPT, UPT, URZ, UR27, URZ, UP0, !UPT ;  /* 0x0000001bff1d7290 */ /* 0x000fe200087fe4ff */
[----:B------:R-:W-:-:S08]  /*1bbd0*/  UMOV UR9, URZ ;  /* 0x000000ff00097c82 */ /* 0x000fd00008000000 */
[----:B------:R3:W-:Y:S01]  /*1bbe0*/  UTMASTG.5D [UR8], [UR28] ;  /* 0x000000081c0073b5 */ /* 0x0007e20008020000 */
[----:B------:R0:W-:Y:S01]  /*1bbf0*/  UTMACMDFLUSH ;  /* 0x00000000000079b7 */ /* 0x0001e20000000000 */
[----:B------:R-:W-:-:S04]  /*1bc00*/  DEPBAR.LE SB0, 0x1 ;  /* 0x000080400000791a */ /* 0x000fc80000000000 */
[----:B---3--:R-:W-:Y:S05]  /*1bc10*/  BRA.U UP6, `(.L_x_390) ;  /* 0x0000000106047547 */ /* 0x008fea000b800000 */
[----:B--2-4-:R-:W-:Y:S05]  /*1bc20*/  BPT.TRAP 0x1 ;  /* 0x000000040000795c */ /* 0x014fea0000300000 */
.L_x_390:
[----:B------:R-:W-:-:S04]  /*1bc30*/  UIADD3 UR8, UPT, UPT, UR17, 0x1c0c0, URZ ;  /* 0x0001c0c011087890 */ /* 0x000fc8000fffe0ff */
[----:B------:R-:W-:-:S09]  /*1bc40*/  UPRMT UR8, UR18, 0x654, UR8 ;  /* 0x0000065412087896 */ /* 0x000fd20008000008 */
[----:B------:R-:W-:Y:S01]  /*1bc50*/  SYNCS.ARRIVE.TRANS64.RED.A1T0 RZ, [UR8], RZ ;  /* 0x000000ffffff79a7 */ /* 0x000fe20008100408 */
[----:B------:R-:W-:-:S04]  /*1bc60*/  DEPBAR.LE SB0, 0x0 ;  /* 0x000080000000791a */ /* 0x000fc80000000000 */
[----:B------:R-:W-:Y:S05]  /*1bc70*/  BRA.U UP6, `(.L_x_391) ;  /* 0x0000000106047547 */ /* 0x000fea000b800000 */
[----:B--2-4-:R-:W-:Y:S05]  /*1bc80*/  BPT.TRAP 0x1 ;  /* 0x000000040000795c */ /* 0x014fea0000300000 */
.L_x_391:
[----:B------:R-:W-:Y:S01]  /*1bc90*/  UIADD3 UR17, UPT, UPT, UR17, 0x1c0c8, URZ ;  /* 0x0001c0c811117890 */ /* 0x000fe2000fffe0ff */
[----:B-1----:R-:W-:Y:S01]  /*1bca0*/  HFMA2 R0, -RZ, RZ, 0, 5.9604644775390625e-08 ;  /* 0x00000001ff007431 */ /* 0x002fe200000001ff */
[----:B------:R-:W-:Y:S02]  /*1bcb0*/  LOP3.LUT R4, R4, 0x1, RZ, 0x3c, !PT ;  /* 0x0000000104047812 */ /* 0x000fe400078e3cff */
[----:B------:R-:W-:-:S09]  /*1bcc0*/  UPRMT UR17, UR18, 0x654, UR17 ;  /* 0x0000065412117896 */ /* 0x000fd20008000011 */
[----:B------:R-:W-:Y:S03]  /*1bcd0*/  SYNCS.ARRIVE.TRANS64.RED.A1T0 RZ, [UR17], RZ ;  /* 0x000000ffffff79a7 */ /* 0x000fe60008100411 */
.L_x_385:
[----:B--2---:R-:W-:-:S04]  /*1bce0*/  UIADD3 UR36, UPT, UPT, UR24, UR36, URZ ;  /* 0x0000002418247290 */ /* 0x004fc8000fffe0ff */
[----:B----4-:R-:W-:-:S09]  /*1bcf0*/  UISETP.GE.AND UP0, UPT, UR36, UR16, UPT ;  /* 0x000000102400728c */ /* 0x010fd2000bf06270 */
[----:B------:R-:W-:Y:S05]  /*1bd00*/  BRA.U !UP0, `(.L_x_392) ;  /* 0xfffffff908907547 */ /* 0x000fea000b83ffff */
[----:B------:R-:W-:-:S13]  /*1bd10*/  LOP3.LUT P0, RZ, R0, 0xff, RZ, 0xc0, !PT ;  /* 0x000000ff00ff7812 */ /* 0x000fda000780c0ff */
[----:B------:R-:W-:Y:S05]  /*1bd20*/  @!P0 EXIT ;  /* 0x000000000000894d */ /* 0x000fea0003800000 */
[----:B------:R-:W1:Y:S01]  /*1bd30*/  S2UR UR4, SR_CgaCtaId ;  /* 0x00000000000479c3 */ /* 0x000e620000008800 */
[----:B------:R-:W-:Y:S01]  /*1bd40*/  UMOV UR5, 0x400 ;  /* 0x0000040000057882 */ /* 0x000fe20000000000 */
[----:B------:R-:W-:Y:S01]  /*1bd50*/  UMOV UR6, 0x40 ;  /* 0x0000004000067882 */ /* 0x000fe20000000000 */
[----:B------:R-:W-:Y:S02]  /*1bd60*/  IMAD.MOV.U32 R2, RZ, RZ, 0xffff ;  /* 0x0000ffffff027424 */ /* 0x000fe400078e00ff */
[----:B------:R-:W-:Y:S01]  /*1bd70*/  IMAD.MOV.U32 R0, RZ, RZ, 0x1 ;  /* 0x00000001ff007424 */ /* 0x000fe200078e00ff */
[----:B-1----:R-:W-:Y:S02]  /*1bd80*/  ULEA UR5, UR4, UR5, 0x18 ;  /* 0x0000000504057291 */ /* 0x002fe4000f8ec0ff */
[----:B------:R-:W-:-:S07]  /*1bd90*/  ULEA UR6, UR4, UR6, 0x18 ;  /* 0x0000000604067291 */ /* 0x000fce000f8ec0ff */
[----:B------:R-:W1:Y:S01]  /*1bda0*/  LDS R3, [UR5+0x1c0e0] ;  /* 0x01c0e005ff037984 */ /* 0x000e620008000800 */
[----:B------:R-:W-:-:S03]  /*1bdb0*/  NOP ;  /* 0x0000000000007918 */ /* 0x000fc60000000000 */
[----:B------:R-:W2:Y:S01]  /*1bdc0*/  LDS R5, [UR6+0x14] ;  /* 0x00001406ff057984 */ /* 0x000ea20008000800 */
[----:B-1----:R-:W-:-:S04]  /*1bdd0*/  LOP3.LUT R3, R3, 0xffff, RZ, 0xc0, !PT ;  /* 0x0000ffff03037812 */ /* 0x002fc800078ec0ff */
[----:B------:R-:W-:-:S04]  /*1bde0*/  SHF.R.U32.HI R3, RZ, 0x5, R3 ;  /* 0x00000005ff037819 */ /* 0x000fc80000011603 */
[-C--:B------:R-:W-:Y:S02]  /*1bdf0*/  SHF.L.U32 R2, R2, R3.reuse, RZ ;  /* 0x0000000302027219 */ /* 0x080fe400000006ff */
[----:B------:R-:W-:Y:S02]  /*1be00*/  SHF.L.U32 R0, R0, R3, RZ ;  /* 0x0000000300007219 */ /* 0x000fe400000006ff */
[----:B--2---:R-:W-:-:S04]  /*1be10*/  LOP3.LUT R5, R5, R2, RZ, 0xc0, !PT ;  /* 0x0000000205057212 */ /* 0x004fc800078ec0ff */
[----:B------:R-:W-:-:S13]  /*1be20*/  ISETP.NE.AND P0, PT, R5, R2, PT ;  /* 0x000000020500720c */ /* 0x000fda0003f05270 */
[----:B------:R-:W-:Y:S05]  /*1be30*/  @P0 BRA `(.L_x_393) ;  /* 0x00000000005c0947 */ /* 0x000fea0003800000 */
[----:B------:R-:W1:Y:S02]  /*1be40*/  LDS R3, [UR6+0x18] ;  /* 0x00001806ff037984 */ /* 0x000e640008000800 */
[----:B-1----:R-:W-:-:S04]  /*1be50*/  LOP3.LUT R3, R3, R0, RZ, 0xc0, !PT ;  /* 0x0000000003037212 */ /* 0x002fc800078ec0ff */
[----:B------:R-:W-:-:S13]  /*1be60*/  ISETP.NE.AND P0, PT, R3, R0, PT ;  /* 0x000000000300720c */ /* 0x000fda0003f05270 */
[----:B------:R-:W-:Y:S05]  /*1be70*/  @P0 BRA `(.L_x_394) ;  /* 0x0000000000400947 */ /* 0x000fea0003800000 */
[----:B------:R-:W-:Y:S01]  /*1be80*/  R2UR UR8, R2 ;  /* 0x00000000020872ca */ /* 0x000fe200000e0000 */
[----:B------:R-:W1:Y:S01]  /*1be90*/  S2R R3, SR_LANEID ;  /* 0x0000000000037919 */ /* 0x000e620000000000 */
[----:B------:R-:W-:Y:S01]  /*1bea0*/  LOP3.LUT R4, RZ, R0, RZ, 0x33, !PT ;  /* 0x00000000ff047212 */ /* 0x000fe200078e33ff */
[----:B------:R-:W-:Y:S02]  /*1beb0*/  VOTEU.ANY UR7, UPT, PT ;  /* 0x0000000000077886 */ /* 0x000fe400038e0100 */
[----:B------:R-:W-:Y:S01]  /*1bec0*/  UFLO.U32 UR7, UR7 ;  /* 0x00000007000772bd */ /* 0x000fe200080e0000 */
[----:B------:R-:W2:Y:S07]  /*1bed0*/  REDUX UR4, R4 ;  /* 0x00000000040473c4 */ /* 0x000eae0000000000 */
[----:B------:R-:W-:-:S06]  /*1bee0*/  ULOP3.LUT UR8, URZ, UR8, URZ, 0x33, !UPT ;  /* 0x00000008ff087292 */ /* 0x000fcc000f8e33ff */
[----:B------:R-:W-:-:S04]  /*1bef0*/  IMAD.U32 R2, RZ, RZ, UR8 ;  /* 0x00000008ff027e24 */ /* 0x000fc8000f8e00ff */
[----:B------:R-:W3:Y:S02]  /*1bf00*/  REDUX UR5, R2 ;  /* 0x00000000020573c4 */ /* 0x000ee40000000000 */
[----:B------:R4:W-:Y:S01]  /*1bf10*/  UTCATOMSWS.AND URZ, UR8 ;  /* 0x0000000800ff79e3 */ /* 0x0009e20008000000 */
[----:B--2---:R-:W-:Y:S01]  /*1bf20*/  IMAD.U32 R0, RZ, RZ, UR4 ;  /* 0x00000004ff007e24 */ /* 0x004fe2000f8e00ff */
[----:B-1----:R-:W-:Y:S01]  /*1bf30*/  ISETP.EQ.U32.AND P0, PT, R3, UR7, PT ;  /* 0x0000000703007c0c */ /* 0x002fe2000bf02070 */
[----:B---3--:R-:W-:-:S12]  /*1bf40*/  IMAD.U32 R3, RZ, RZ, UR5 ;  /* 0x00000005ff037e24 */ /* 0x008fd8000f8e00ff */
[----:B------:R4:W-:Y:S04]  /*1bf50*/  @P0 ATOMS.AND RZ, [UR6+0x14], R3 ;  /* 0x00001403ffff098c */ /* 0x0009e8000a800006 */
[----:B------:R4:W-:Y:S01]  /*1bf60*/  @P0 ATOMS.AND RZ, [UR6+0x18], R0 ;  /* 0x00001800ffff098c */ /* 0x0009e2000a800006 */
[----:B------:R-:W-:Y:S05]  /*1bf70*/  BRA `(.L_x_395) ;  /* 0x0000000000147947 */ /* 0x000fea0003800000 */
.L_x_394:
[----:B------:R-:W-:Y:S02]  /*1bf80*/  MOV R2, 0x1bfa0 ;  /* 0x0001bfa000027802 */ /* 0x000fe40000000f00 */
[----:B------:R-:W-:Y:S05]  /*1bf90*/  CALL.REL.NOINC `($__internal_0_$__cuda_sm10x_tcgen05_guardrail_trap_col_being_dealloced_not_returned_by_alloc) ;  /* 0x0000001400847944 */ /* 0x000fea0003c00000 */
[----:B------:R-:W-:Y:S05]  /*1bfa0*/  BRA `(.L_x_395) ;  /* 0x0000000000087947 */ /* 0x000fea0003800000 */
.L_x_393:
[----:B------:R-:W-:Y:S02]  /*1bfb0*/  MOV R2, 0x1bfd0 ;  /* 0x0001bfd000027802 */ /* 0x000fe40000000f00 */
[----:B------:R-:W-:Y:S05]  /*1bfc0*/  CALL.REL.NOINC `($__internal_2_$__cuda_sm10x_tcgen05_guardrail_trap_unallocated_columns_being_dealloced) ;  /* 0x0000001400907944 */ /* 0x000fea0003c00000 */
.L_x_395:
[----:B------:R-:W-:Y:S01]  /*1bfd0*/  NOP ;  /* 0x0000000000007918 */ /* 0x000fe20000000000 */
[----:B----4-:R-:W-:Y:S05]  /*1bfe0*/  EXIT ;  /* 0x000000000000794d */ /* 0x010fea0003800000 */
.L_x_37:
[----:B-1----:R-:W-:-:S07]  /*1bff0*/  MOV R0, UR21 ;  /* 0x0000001500007c02 */ /* 0x002fce0008000f00 */
.L_x_396:
[----:B-1----:R1:W2:Y:S02]  /*1c000*/  SYNCS.PHASECHK.TRANS64.TRYWAIT P0, [R0+URZ+0x1c000], R5 ;  /* 0x01c00005000075a7 */ /* 0x0022a400080011ff */
[----:B--2---:R-:W-:Y:S05]  /*1c010*/  @!P0 NANOSLEEP.SYNCS 0x989680 ;  /* 0x009896800000895d */ /* 0x004fea0003900000 */
[----:B------:R-:W2:Y:S02]  /*1c020*/  @!P0 SYNCS.PHASECHK.TRANS64 P0, [R0+URZ+0x1c000], R5 ;  /* 0x01c00005000085a7 */ /* 0x000ea400080010ff */
[----:B--2---:R-:W-:Y:S05]  /*1c030*/  @!P0 BRA `(.L_x_396) ;  /* 0xfffffffc00f08947 */ /* 0x004fea000383ffff */
[----:B------:R-:W-:Y:S05]  /*1c040*/  BRA `(.L_x_397) ;  /* 0xfffffe5c00507947 */ /* 0x000fea000383ffff */
.L_x_39:
[----:B------:R-:W-:-:S07]  /*1c050*/  MOV R0, UR5 ;  /* 0x0000000500007c02 */ /* 0x000fce0008000f00 */
.L_x_398:
[----:B-1----:R1:W2:Y:S02]  /*1c060*/  SYNCS.PHASECHK.TRANS64.TRYWAIT P0, [R0+URZ+0x1c020], R3 ;  /* 0x01c02003000075a7 */ /* 0x0022a400080011ff */
[----:B--2---:R-:W-:Y:S05]  /*1c070*/  @!P0 NANOSLEEP.SYNCS 0x989680 ;  /* 0x009896800000895d */ /* 0x004fea0003900000 */
[----:B------:R-:W2:Y:S02]  /*1c080*/  @!P0 SYNCS.PHASECHK.TRANS64 P0, [R0+URZ+0x1c020], R3 ;  /* 0x01c02003000085a7 */ /* 0x000ea400080010ff */
[----:B--2---:R-:W-:Y:S05]  /*1c090*/  @!P0 BRA `(.L_x_398) ;  /* 0xfffffffc00f08947 */ /* 0x004fea000383ffff */
[----:B------:R-:W-:Y:S05]  /*1c0a0*/  BRA `(.L_x_399) ;  /* 0xfffffe5c00587947 */ /* 0x000fea000383ffff */
.L_x_41:
[----:B------:R-:W-:-:S07]  /*1c0b0*/  MOV R3, UR21 ;  /* 0x0000001500037c02 */ /* 0x000fce0008000f00 */
.L_x_400:
[----:B-1----:R1:W2:Y:S02]  /*1c0c0*/  SYNCS.PHASECHK.TRANS64.TRYWAIT P0, [R3+URZ+0x1c058], R4 ;  /* 0x01c05804030075a7 */ /* 0x0022a400080011ff */
[----:B--2---:R-:W-:Y:S05]  /*1c0d0*/  @!P0 NANOSLEEP.SYNCS 0x989680 ;  /* 0x009896800000895d */ /* 0x004fea0003900000 */
[----:B------:R-:W2:Y:S02]  /*1c0e0*/  @!P0 SYNCS.PHASECHK.TRANS64 P0, [R3+URZ+0x1c058], R4 ;  /* 0x01c05804030085a7 */ /* 0x000ea400080010ff */
[----:B--2---:R-:W-:Y:S05]  /*1c0f0*/  @!P0 BRA `(.L_x_400) ;  /* 0xfffffffc00f08947 */ /* 0x004fea000383ffff */
[----:B------:R-:W-:Y:S05]  /*1c100*/  BRA `(.L_x_401) ;  /* 0xfffffe5c00807947 */ /* 0x000fea000383ffff */
.L_x_45:
[----:B------:R-:W-:-:S07]  /*1c110*/  MOV R0, UR21 ;  /* 0x0000001500007c02 */ /* 0x000fce0008000f00 */
.L_x_402:
[----:B--2---:R2:W3:Y:S02]  /*1c120*/  SYNCS.PHASECHK.TRANS64.TRYWAIT P0, [R0+URZ+0x1c008], R5 ;  /* 0x01c00805000075a7 */ /* 0x0044e400080011ff */
[----:B---3--:R-:W-:Y:S05]  /*1c130*/  @!P0 NANOSLEEP.SYNCS 0x989680 ;  /* 0x009896800000895d */ /* 0x008fea0003900000 */
[----:B------:R-:W3:Y:S02]  /*1c140*/  @!P0 SYNCS.PHASECHK.TRANS64 P0, [R0+URZ+0x1c008], R5 ;  /* 0x01c00805000085a7 */ /* 0x000ee400080010ff */
[----:B---3--:R-:W-:Y:S05]  /*1c150*/  @!P0 BRA `(.L_x_402) ;  /* 0xfffffffc00f08947 */ /* 0x008fea000383ffff */
[----:B------:R-:W-:Y:S05]  /*1c160*/  BRA `(.L_x_403) ;  /* 0xfffffe6000207947 */ /* 0x000fea000383ffff */
.L_x_47:
[----:B------:R-:W-:-:S07]  /*1c170*/  MOV R0, UR21 ;  /* 0x0000001500007c02 */ /* 0x000fce0008000f00 */
.L_x_404:
[----:B-1----:R1:W2:Y:S02]  /*1c180*/  SYNCS.PHASECHK.TRANS64.TRYWAIT P0, [R0+URZ+0x1c068], R5 ;  /* 0x01c06805000075a7 */ /* 0x0022a400080011ff */
[----:B--2---:R-:W-:Y:S05]  /*1c190*/  @!P0 NANOSLEEP.SYNCS 0x989680 ;  /* 0x009896800000895d */ /* 0x004fea0003900000 */
[----:B------:R-:W2:Y:S02]  /*1c1a0*/  @!P0 SYNCS.PHASECHK.TRANS64 P0, [R0+URZ+0x1c068], R5 ;  /* 0x01c06805000085a7 */ /* 0x000ea400080010ff */
[----:B--2---:R-:W-:Y:S05]  /*1c1b0*/  @!P0 BRA `(.L_x_404) ;  /* 0xfffffffc00f08947 */ /* 0x004fea000383ffff */
[----:B------:R-:W-:Y:S05]  /*1c1c0*/  BRA `(.L_x_405) ;  /* 0xfffffe6000287947 */ /* 0x000fea000383ffff */
.L_x_51:
[----:B------:R-:W-:-:S07]  /*1c1d0*/  MOV R0, UR4 ;  /* 0x0000000400007c02 */ /* 0x000fce0008000f00 */
.L_x_406:
[----:B-1----:R1:W3:Y:S02]  /*1c1e0*/  SYNCS.PHASECHK.TRANS64.TRYWAIT P0, [R0+URZ+0x1c020], R3 ;  /* 0x01c02003000075a7 */ /* 0x0022e400080011ff */
[----:B---3--:R-:W-:Y:S05]  /*1c1f0*/  @!P0 NANOSLEEP.SYNCS 0x989680 ;  /* 0x009896800000895d */ /* 0x008fea0003900000 */
[----:B------:R-:W3:Y:S02]  /*1c200*/  @!P0 SYNCS.PHASECHK.TRANS64 P0, [R0+URZ+0x1c020], R3 ;  /* 0x01c02003000085a7 */ /* 0x000ee400080010ff */
[----:B---3--:R-:W-:Y:S05]  /*1c210*/  @!P0 BRA `(.L_x_406) ;  /* 0xfffffffc00f08947 */ /* 0x008fea000383ffff */
[----:B------:R-:W-:Y:S05]  /*1c220*/  BRA `(.L_x_407) ;  /* 0xfffffe6000c47947 */ /* 0x000fea000383ffff */
.L_x_53:
[----:B------:R-:W-:-:S07]  /*1c230*/  MOV R0, UR21 ;  /* 0x0000001500007c02 */ /* 0x000fce0008000f00 */
.L_x_408:
[----:B-1----:R1:W2:Y:S02]  /*1c240*/  SYNCS.PHASECHK.TRANS64.TRYWAIT P0, [R0+URZ+0x1c0a0], R3 ;  /* 0x01c0a003000075a7 */ /* 0x0022a400080011ff */
[----:B--2---:R-:W-:Y:S05]  /*1c250*/  @!P0 NANOSLEEP.SYNCS 0x989680 ;  /* 0x009896800000895d */ /* 0x004fea0003900000 */
[----:B------:R-:W2:Y:S02]  /*1c260*/  @!P0 SYNCS.PHASECHK.TRANS64 P0, [R0+URZ+0x1c0a0], R3 ;  /* 0x01c0a003000085a7 */ /* 0x000ea400080010ff */
[----:B--2---:R-:W-:Y:S05]  /*1c270*/  @!P0 BRA `(.L_x_408) ;  /* 0xfffffffc00f08947 */ /* 0x004fea000383ffff */
[----:B------:R-:W-:Y:S05]  /*1c280*/  BRA `(.L_x_409) ;  /* 0xfffffe6000d87947 */ /* 0x000fea000383ffff */
.L_x_55:
[----:B------:R-:W-:-:S07]  /*1c290*/  MOV R0, UR21 ;  /* 0x0000001500007c02 */ /* 0x000fce0008000f00 */
.L_x_410:
[----:B-1----:R1:W2:Y:S02]  /*1c2a0*/  SYNCS.PHASECHK.TRANS64.TRYWAIT P0, [R0+URZ+0x1c058], R5 ;  /* 0x01c05805000075a7 */ /* 0x0022a400080011ff */
[----:B--2---:R-:W-:Y:S05]  /*1c2b0*/  @!P0 NANOSLEEP.SYNCS 0x989680 ;  /* 0x009896800000895d */ /* 0x004fea0003900000 */
[----:B------:R-:W2:Y:S02]  /*1c2c0*/  @!P0 SYNCS.PHASECHK.TRANS64 P0, [R0+URZ+0x1c058], R5 ;  /* 0x01c05805000085a7 */ /* 0x000ea400080010ff */
[----:B--2---:R-:W-:Y:S05]  /*1c2d0*/  @!P0 BRA `(.L_x_410) ;  /* 0xfffffffc00f08947 */ /* 0x004fea000383ffff */
[----:B------:R-:W-:Y:S05]  /*1c2e0*/  BRA `(.L_x_411) ;  /* 0xfffffe6000e07947 */ /* 0x000fea000383ffff */
.L_x_59:
[----:B------:R-:W-:Y:S07]  /*1c2f0*/  MOV R3, UR7 ;  /* 0x0000000700037c02 */ /* 0x000fee0008000f00 */
.L_x_412:
[----:B-1----:R1:W2:Y:S02]  /*1c300*/  SYNCS.PHASECHK.TRANS64.TRYWAIT P0, [R3+URZ+0x1c020], R4 ;  /* 0x01c02004030075a7 */ /* 0x0022a400080011ff */
[----:B--2---:R-:W-:Y:S05]  /*1c310*/  @!P0 NANOSLEEP.SYNCS 0x989680 ;  /* 0x009896800000895d */ /* 0x004fea0003900000 */
[----:B------:R-:W2:Y:S02]  /*1c320*/  @!P0 SYNCS.PHASECHK.TRANS64 P0, [R3+URZ+0x1c020], R4 ;  /* 0x01c02004030085a7 */ /* 0x000ea400080010ff */
[----:B--2---:R-:W-:Y:S05]  /*1c330*/  @!P0 BRA `(.L_x_412) ;  /* 0xfffffffc00f08947 */ /* 0x004fea000383ffff */
[----:B------:R-:W-:Y:S05]  /*1c340*/  BRA `(.L_x_413) ;  /* 0xfffffe68004c7947 */ /* 0x000fea000383ffff */
.L_x_62:
[----:B------:R-:W-:Y:S07]  /*1c350*/  MOV R0, UR21 ;  /* 0x0000001500007c02 */ /* 0x000fee0008000f00 */
.L_x_414:
[----:B-1----:R1:W3:Y:S02]  /*1c360*/  SYNCS.PHASECHK.TRANS64.TRYWAIT P0, [R0+URZ+0x1c0a8], R3 ;  /* 0x01c0a803000075a7 */ /* 0x0022e400080011ff */
[----:B---3--:R-:W-:Y:S05]  /*1c370*/  @!P0 NANOSLEEP.SYNCS 0x989680 ;  /* 0x009896800000895d */ /* 0x008fea0003900000 */
[----:B------:R-:W3:Y:S02]  /*1c380*/  @!P0 SYNCS.PHASECHK.TRANS64 P0, [R0+URZ+0x1c0a8], R3 ;  /* 0x01c0a803000085a7 */ /* 0x000ee400080010ff */
[----:B---3--:R-:W-:Y:S05]  /*1c390*/  @!P0 BRA `(.L_x_414) ;  /* 0xfffffffc00f08947 */ /* 0x008fea000383ffff */
[----:B------:R-:W-:Y:S05]  /*1c3a0*/  BRA `(.L_x_415) ;  /* 0xfffffe6c00007947 */ /* 0x000fea000383ffff */
.L_x_64:
[----:B------:R-:W-:Y:S07]  /*1c3b0*/  MOV R0, UR21 ;  /* 0x0000001500007c02 */ /* 0x000fee0008000f00 */
.L_x_416:
[----:B-1----:R1:W3:Y:S02]  /*1c3c0*/  SYNCS.PHASECHK.TRANS64.TRYWAIT P0, [R0+URZ+0x1c068], R5 ;  /* 0x01c06805000075a7 */ /* 0x0022e400080011ff */
[----:B---3--:R-:W-:Y:S05]  /*1c3d0*/  @!P0 NANOSLEEP.SYNCS 0x989680 ;  /* 0x009896800000895d */ /* 0x008fea0003900000 */
[----:B------:R-:W3:Y:S02]  /*1c3e0*/  @!P0 SYNCS.PHASECHK.TRANS64 P0, [R0+URZ+0x1c068], R5 ;  /* 0x01c06805000085a7 */ /* 0x000ee400080010ff */
[----:B---3--:R-:W-:Y:S05]  /*1c3f0*/  @!P0 BRA `(.L_x_416) ;  /* 0xfffffffc00f08947 */ /* 0x008fea000383ffff */
[----:B------:R-:W-:Y:S05]  /*1c400*/  BRA `(.L_x_417) ;  /* 0xfffffe6c00087947 */ /* 0x000fea000383ffff */
.L_x_70:
[----:B------:R-:W-:Y:S07]  /*1c410*/  MOV R0, UR4 ;  /* 0x0000000400007c02 */ /* 0x000fee0008000f00 */
.L_x_418:
[----:B-1----:R1:W2:Y:S02]  /*1c420*/  SYNCS.PHASECHK.TRANS64.TRYWAIT P0, [R0+URZ+0x1c020], R3 ;  /* 0x01c02003000075a7 */ /* 0x0022a400080011ff */
[----:B--2---:R-:W-:Y:S05]  /*1c430*/  @!P0 NANOSLEEP.SYNCS 0x989680 ;  /* 0x009896800000895d */ /* 0x004fea0003900000 */
[----:B------:R-:W2:Y:S02]  /*1c440*/  @!P0 SYNCS.PHASECHK.TRANS64 P0, [R0+URZ+0x1c020], R3 ;  /* 0x01c02003000085a7 */ /* 0x000ea400080010ff */
[----:B--2---:R-:W-:Y:S05]  /*1c450*/  @!P0 BRA `(.L_x_418) ;  /* 0xfffffffc00f08947 */ /* 0x004fea000383ffff */
[----:B------:R-:W-:Y:S05]  /*1c460*/  BRA `(.L_x_419) ;  /* 0xfffffe7000f07947 */ /* 0x000fea000383ffff */
.L_x_72:
[----:B------:R-:W-:Y:S07]  /*1c470*/  MOV R0, UR21 ;  /* 0x0000001500007c02 */ /* 0x000fee0008000f00 */
.L_x_420:
[----:B-1----:R1:W2:Y:S02]  /*1c480*/  SYNCS.PHASECHK.TRANS64.TRYWAIT P0, [R0+URZ+0x1c0a0], R3 ;  /* 0x01c0a003000075a7 */ /* 0x0022a400080011ff */
[----:B--2---:R-:W-:Y:S05]  /*1c490*/  @!P0 NANOSLEEP.SYNCS 0x989680 ;  /* 0x009896800000895d */ /* 0x004fea0003900000 */
[----:B------:R-:W2:Y:S02]  /*1c4a0*/  @!P0 SYNCS.PHASECHK.TRANS64 P0, [R0+URZ+0x1c0a0], R3 ;  /* 0x01c0a003000085a7 */ /* 0x000ea400080010ff */
[----:B--2---:R-:W-:Y:S05]  /*1c4b0*/  @!P0 BRA `(.L_x_420) ;  /* 0xfffffffc00f08947 */ /* 0x004fea000383ffff */
[----:B------:R-:W-:Y:S05]  /*1c4c0*/  BRA `(.L_x_421) ;  /* 0xfffffe7400047947 */ /* 0x000fea000383ffff */
.L_x_74:
[----:B------:R-:W-:Y:S01]  /*1c4d0*/  MOV R6, UR21 ;  /* 0x0000001500067c02 */ /* 0x000fe20008000f00 */
[----:B------:R-:W-:Y:S05]  /*1c4e0*/  IMAD.U32 R5, RZ, RZ, UR33 ;  /* 0x00000021ff057e24 */ /* 0x000fea000f8e00ff */
[----:B------:R-:W-:Y:S07]  /*1c4f0*/  SHF.L.U32 R5, R5, 0x1f, RZ ;  /* 0x0000001f05057819 */ /* 0x000fee00000006ff */
.L_x_422:
[----:B-1----:R1:W2:Y:S02]  /*1c500*/  SYNCS.PHASECHK.TRANS64.TRYWAIT P0, [R6+URZ+0x1c058], R5 ;  /* 0x01c05805060075a7 */ /* 0x0022a400080011ff */
[----:B--2---:R-:W-:Y:S05]  /*1c510*/  @!P0 NANOSLEEP.SYNCS 0x989680 ;  /* 0x009896800000895d */ /* 0x004fea0003900000 */
[----:B------:R-:W2:Y:S02]  /*1c520*/  @!P0 SYNCS.PHASECHK.TRANS64 P0, [R6+URZ+0x1c058], R5 ;  /* 0x01c05805060085a7 */ /* 0x000ea400080010ff */
[----:B--2---:R-:W-:Y:S05]  /*1c530*/  @!P0 BRA `(.L_x_422) ;  /* 0xfffffffc00f08947 */ /* 0x004fea000383ffff */
[----:B------:R-:W-:Y:S05]  /*1c540*/  BRA `(.L_x_423) ;  /* 0xfffffe7400107947 */ /* 0x000fea000383ffff */
.L_x_82:
[----:B------:R-:W-:-:S07]  /*1c550*/  MOV R0, UR21 ;  /* 0x0000001500007c02 */ /* 0x000fce0008000f00 */
.L_x_424:
[----:B--2---:R2:W3:Y:S02]  /*1c560*/  SYNCS.PHASECHK.TRANS64.TRYWAIT P0, [R0+URZ+0x1c0a8], R3 ;  /* 0x01c0a803000075a7 */ /* 0x0044e400080011ff */
[----:B---3--:R-:W-:Y:S05]  /*1c570*/  @!P0 NANOSLEEP.SYNCS 0x989680 ;  /* 0x009896800000895d */ /* 0x008fea0003900000 */
[----:B------:R-:W3:Y:S02]  /*1c580*/  @!P0 SYNCS.PHASECHK.TRANS64 P0, [R0+URZ+0x1c0a8], R3 ;  /* 0x01c0a803000085a7 */ /* 0x000ee400080010ff */
[----:B---3--:R-:W-:Y:S05]  /*1c590*/  @!P0 BRA `(.L_x_424) ;  /* 0xfffffffc00f08947 */ /* 0x008fea000383ffff */
[----:B------:R-:W-:Y:S05]  /*1c5a0*/  BRA `(.L_x_425) ;  /* 0xfffffe7800607947 */ /* 0x000fea000383ffff */
.L_x_84:
[----:B------:R-:W-:-:S07]  /*1c5b0*/  MOV R0, UR21 ;  /* 0x0000001500007c02 */ /* 0x000fce0008000f00 */
.L_x_426:
[----:B--2---:R2:W3:Y:S02]  /*1c5c0*/  SYNCS.PHASECHK.TRANS64.TRYWAIT P0, [R0+URZ+0x1c068], R5 ;  /* 0x01c06805000075a7 */ /* 0x0044e400080011ff */
[----:B---3--:R-:W-:Y:S05]  /*1c5d0*/  @!P0 NANOSLEEP.SYNCS 0x989680 ;  /* 0x009896800000895d */ /* 0x008fea0003900000 */
[----:B------:R-:W3:Y:S02]  /*1c5e0*/  @!P0 SYNCS.PHASECHK.TRANS64 P0, [R0+URZ+0x1c068], R5 ;  /* 0x01c06805000085a7 */ /* 0x000ee400080010ff */
[----:B---3--:R-:W-:Y:S05]  /*1c5f0*/  @!P0 BRA `(.L_x_426) ;  /* 0xfffffffc00f08947 */ /* 0x008fea000383ffff */
[----:B------:R-:W-:Y:S05]  /*1c600*/  BRA `(.L_x_427) ;  /* 0xfffffe7800687947 */ /* 0x000fea000383ffff */
.L_x_96:
[----:B-1----:R1:W2:Y:S02]  /*1c610*/  SYNCS.PHASECHK.TRANS64.TRYWAIT P0, [R16+URZ+0x1c0c0], R3 ;  /* 0x01c0c003100075a7 */ /* 0x0022a400080011ff */
[----:B--2---:R-:W-:Y:S05]  /*1c620*/  @!P0 NANOSLEEP.SYNCS 0x989680 ;  /* 0x009896800000895d */ /* 0x004fea0003900000 */
[----:B------:R-:W2:Y:S02]  /*1c630*/  @!P0 SYNCS.PHASECHK.TRANS64 P0, [R16+URZ+0x1c0c0], R3 ;  /* 0x01c0c003100085a7 */ /* 0x000ea400080010ff */
[----:B--2---:R-:W-:Y:S05]  /*1c640*/  @!P0 BRA `(.L_x_96) ;  /* 0xfffffffc00f08947 */ /* 0x004fea000383ffff */
[----:B------:R-:W-:Y:S05]  /*1c650*/  BRA `(.L_x_428) ;  /* 0xfffffe8000c87947 */ /* 0x000fea000383ffff */
.L_x_163:
[----:B--2---:R2:W3:Y:S02]  /*1c660*/  SYNCS.PHASECHK.TRANS64.TRYWAIT P0, [R16+URZ+0x1c0c8], R3 ;  /* 0x01c0c803100075a7 */ /* 0x0044e400080011ff */
[----:B---3--:R-:W-:Y:S05]  /*1c670*/  @!P0 NANOSLEEP.SYNCS 0x989680 ;  /* 0x009896800000895d */ /* 0x008fea0003900000 */
[----:B------:R-:W3:Y:S02]  /*1c680*/  @!P0 SYNCS.PHASECHK.TRANS64 P0, [R16+URZ+0x1c0c8], R3 ;  /* 0x01c0c803100085a7 */ /* 0x000ee400080010ff */
[----:B---3--:R-:W-:Y:S05]  /*1c690*/  @!P0 BRA `(.L_x_163) ;  /* 0xfffffffc00f08947 */ /* 0x008fea000383ffff */
[----:B------:R-:W-:Y:S05]  /*1c6a0*/  BRA `(.L_x_429) ;  /* 0xfffffec000447947 */ /* 0x000fea000383ffff */
.L_x_169:
[----:B-1----:R1:W2:Y:S02]  /*1c6b0*/  SYNCS.PHASECHK.TRANS64.TRYWAIT P0, [R61+URZ+0x1c070], R0 ;  /* 0x01c070003d0075a7 */ /* 0x0022a400080011ff */
[----:B--2---:R-:W-:Y:S05]  /*1c6c0*/  @!P0 NANOSLEEP.SYNCS 0x989680 ;  /* 0x009896800000895d */ /* 0x004fea0003900000 */
[----:B------:R-:W2:Y:S02]  /*1c6d0*/  @!P0 SYNCS.PHASECHK.TRANS64 P0, [R61+URZ+0x1c070], R0 ;  /* 0x01c070003d0085a7 */ /* 0x000ea400080010ff */
[----:B--2---:R-:W-:Y:S05]  /*1c6e0*/  @!P0 BRA `(.L_x_169) ;  /* 0xfffffffc00f08947 */ /* 0x004fea000383ffff */
[----:B------:R-:W-:Y:S05]  /*1c6f0*/  BRA `(.L_x_430) ;  /* 0xfffffec400847947 */ /* 0x000fea000383ffff */
.L_x_172:
[----:B--2---:R2:W3:Y:S02]  /*1c700*/  SYNCS.PHASECHK.TRANS64.TRYWAIT P1, [R61+URZ+0x1c080], R4 ;  /* 0x01c080043d0075a7 */ /* 0x0044e400080211ff */
[----:B---3--:R-:W-:Y:S05]  /*1c710*/  @!P1 NANOSLEEP.SYNCS 0x989680 ;  /* 0x009896800000995d */ /* 0x008fea0003900000 */
[----:B------:R-:W3:Y:S02]  /*1c720*/  @!P1 SYNCS.PHASECHK.TRANS64 P1, [R61+URZ+0x1c080], R4 ;  /* 0x01c080043d0095a7 */ /* 0x000ee400080210ff */
[----:B---3--:R-:W-:Y:S05]  /*1c730*/  @!P1 BRA `(.L_x_172) ;  /* 0xfffffffc00f09947 */ /* 0x008fea000383ffff */
[----:B------:R-:W-:Y:S05]  /*1c740*/  BRA `(.L_x_431) ;  /* 0xfffffec400ac7947 */ /* 0x000fea000383ffff */
.L_x_175:
[----:B-1----:R1:W3:Y:S02]  /*1c750*/  SYNCS.PHASECHK.TRANS64.TRYWAIT P0, [R61+URZ+0x1c070], R0 ;  /* 0x01c070003d0075a7 */ /* 0x0022e400080011ff */
[----:B---3--:R-:W-:Y:S05]  /*1c760*/  @!P0 NANOSLEEP.SYNCS 0x989680 ;  /* 0x009896800000895d */ /* 0x008fea0003900000 */
[----:B------:R-:W3:Y:S02]  /*1c770*/  @!P0 SYNCS.PHASECHK.TRANS64 P0, [R61+URZ+0x1c070], R0 ;  /* 0x01c070003d0085a7 */ /* 0x000ee400080010ff */
[----:B---3--:R-:W-:Y:S05]  /*1c780*/  @!P0 BRA `(.L_x_175) ;  /* 0xfffffffc00f08947 */ /* 0x008fea000383ffff */
[----:B------:R-:W-:Y:S05]  /*1c790*/  BRA `(.L_x_432) ;  /* 0xfffffec400d47947 */ /* 0x000fea000383ffff */
.L_x_177:
[----:B-1----:R1:W2:Y:S02]  /*1c7a0*/  SYNCS.PHASECHK.TRANS64.TRYWAIT P0, [R61+URZ+0x1c090], R0 ;  /* 0x01c090003d0075a7 */ /* 0x0022a400080011ff */
[----:B--2---:R-:W-:Y:S05]  /*1c7b0*/  @!P0 NANOSLEEP.SYNCS 0x989680 ;  /* 0x009896800000895d */ /* 0x004fea0003900000 */
[----:B------:R-:W2:Y:S02]  /*1c7c0*/  @!P0 SYNCS.PHASECHK.TRANS64 P0, [R61+URZ+0x1c090], R0 ;  /* 0x01c090003d0085a7 */ /* 0x000ea400080010ff */
[----:B--2---:R-:W-:Y:S05]  /*1c7d0*/  @!P0 BRA `(.L_x_177) ;  /* 0xfffffffc00f08947 */ /* 0x004fea000383ffff */
[----:B------:R-:W-:Y:S05]  /*1c7e0*/  BRA `(.L_x_433) ;  /* 0xfffffec8001c7947 */ /* 0x000fea000383ffff */
.L_x_188:
[----:B-1----:R1:W4:Y:S02]  /*1c7f0*/  SYNCS.PHASECHK.TRANS64.TRYWAIT P0, [R61+URZ+0x1c080], R0 ;  /* 0x01c080003d0075a7 */ /* 0x00232400080011ff */
[----:B----4-:R-:W-:Y:S05]  /*1c800*/  @!P0 NANOSLEEP.SYNCS 0x989680 ;  /* 0x009896800000895d */ /* 0x010fea0003900000 */
[----:B------:R-:W4:Y:S02]  /*1c810*/  @!P0 SYNCS.PHASECHK.TRANS64 P0, [R61+URZ+0x1c080], R0 ;  /* 0x01c080003d0085a7 */ /* 0x000f2400080010ff */
[----:B----4-:R-:W-:Y:S05]  /*1c820*/  @!P0 BRA `(.L_x_188) ;  /* 0xfffffffc00f08947 */ /* 0x010fea000383ffff */
[----:B------:R-:W-:Y:S05]  /*1c830*/  BRA `(.L_x_434) ;  /* 0xfffffed000507947 */ /* 0x000fea000383ffff */
.L_x_190:
[----:B-1----:R1:W2:Y:S02]  /*1c840*/  SYNCS.PHASECHK.TRANS64.TRYWAIT P0, [R61+URZ+0x1c098], R0 ;  /* 0x01c098003d0075a7 */ /* 0x0022a400080011ff */
[----:B--2---:R-:W-:Y:S05]  /*1c850*/  @!P0 NANOSLEEP.SYNCS 0x989680 ;  /* 0x009896800000895d */ /* 0x004fea0003900000 */
[----:B------:R-:W2:Y:S02]  /*1c860*/  @!P0 SYNCS.PHASECHK.TRANS64 P0, [R61+URZ+0x1c098], R0 ;  /* 0x01c098003d0085a7 */ /* 0x000ea400080010ff */
[----:B--2---:R-:W-:Y:S05]  /*1c870*/  @!P0 BRA `(.L_x_190) ;  /* 0xfffffffc00f08947 */ /* 0x004fea000383ffff */
[----:B------:R-:W-:Y:S05]  /*1c880*/  BRA `(.L_x_435) ;  /* 0xfffffed000947947 */ /* 0x000fea000383ffff */
.L_x_203:
[----:B--2---:R2:W4:Y:S02]  /*1c890*/  SYNCS.PHASECHK.TRANS64.TRYWAIT P0, [R61+URZ+0x1c070], R4 ;  /* 0x01c070043d0075a7 */ /* 0x00452400080011ff */
[----:B----4-:R-:W-:Y:S05]  /*1c8a0*/  @!P0 NANOSLEEP.SYNCS 0x989680 ;  /* 0x009896800000895d */ /* 0x010fea0003900000 */
[----:B------:R-:W4:Y:S02]  /*1c8b0*/  @!P0 SYNCS.PHASECHK.TRANS64 P0, [R61+URZ+0x1c070], R4 ;  /* 0x01c070043d0085a7 */ /* 0x000f2400080010ff */
[----:B----4-:R-:W-:Y:S05]  /*1c8c0*/  @!P0 BRA `(.L_x_203) ;  /* 0xfffffffc00f08947 */ /* 0x010fea000383ffff */
[----:B------:R-:W-:Y:S05]  /*1c8d0*/  BRA `(.L_x_436) ;  /* 0xfffffed800e87947 */ /* 0x000fea000383ffff */
.L_x_206:
[----:B-1----:R1:W4:Y:S02]  /*1c8e0*/  SYNCS.PHASECHK.TRANS64.TRYWAIT P0, [R61+URZ+0x1c090], R0 ;  /* 0x01c090003d0075a7 */ /* 0x00232400080011ff */
[----:B----4-:R-:W-:Y:S05]  /*1c8f0*/  @!P0 NANOSLEEP.SYNCS 0x989680 ;  /* 0x009896800000895d */ /* 0x010fea0003900000 */
[----:B------:R-:W4:Y:S02]  /*1c900*/  @!P0 SYNCS.PHASECHK.TRANS64 P0, [R61+URZ+0x1c090], R0 ;  /* 0x01c090003d0085a7 */ /* 0x000f2400080010ff */
[----:B----4-:R-:W-:Y:S05]  /*1c910*/  @!P0 BRA `(.L_x_206) ;  /* 0xfffffffc00f08947 */ /* 0x010fea000383ffff */
[----:B------:R-:W-:Y:S05]  /*1c920*/  BRA `(.L_x_437) ;  /* 0xfffffedc000c7947 */ /* 0x000fea000383ffff */
.L_x_209:
[----:B-1----:R1:W4:Y:S02]  /*1c930*/  SYNCS.PHASECHK.TRANS64.TRYWAIT P0, [R61+URZ+0x1c0c0], R0 ;  /* 0x01c0c0003d0075a7 */ /* 0x00232400080011ff */
[----:B----4-:R-:W-:Y:S05]  /*1c940*/  @!P0 NANOSLEEP.SYNCS 0x989680 ;  /* 0x009896800000895d */ /* 0x010fea0003900000 */
[----:B------:R-:W4:Y:S02]  /*1c950*/  @!P0 SYNCS.PHASECHK.TRANS64 P0, [R61+URZ+0x1c0c0], R0 ;  /* 0x01c0c0003d0085a7 */ /* 0x000f2400080010ff */
[----:B----4-:R-:W-:Y:S05]  /*1c960*/  @!P0 BRA `(.L_x_209) ;  /* 0xfffffffc00f08947 */ /* 0x010fea000383ffff */
[----:B------:R-:W-:Y:S05]  /*1c970*/  BRA `(.L_x_438) ;  /* 0xfffffedc00187947 */ /* 0x000fea000383ffff */
.L_x_219:
[----:B-1----:R1:W2:Y:S02]  /*1c980*/  SYNCS.PHASECHK.TRANS64.TRYWAIT P0, [R61+URZ+0x1c080], R4 ;  /* 0x01c080043d0075a7 */ /* 0x0022a400080011ff */
[----:B--2---:R-:W-:Y:S05]  /*1c990*/  @!P0 NANOSLEEP.SYNCS 0x989680 ;  /* 0x009896800000895d */ /* 0x004fea0003900000 */
[----:B------:R-:W2:Y:S02]  /*1c9a0*/  @!P0 SYNCS.PHASECHK.TRANS64 P0, [R61+URZ+0x1c080], R4 ;  /* 0x01c080043d0085a7 */ /* 0x000ea400080010ff */
[----:B--2---:R-:W-:Y:S05]  /*1c9b0*/  @!P0 BRA `(.L_x_219) ;  /* 0xfffffffc00f08947 */ /* 0x004fea000383ffff */
[----:B------:R-:W-:Y:S05]  /*1c9c0*/  BRA `(.L_x_439) ;  /* 0xfffffeec00f47947 */ /* 0x000fea000383ffff */
.L_x_222:
[----:B------:R1:W1:Y:S02]  /*1c9d0*/  SYNCS.PHASECHK.TRANS64.TRYWAIT P0, [R61+URZ+0x1c098], R0 ;  /* 0x01c098003d0075a7 */ /* 0x00026400080011ff */
[----:B-1----:R-:W-:Y:S05]  /*1c9e0*/  @!P0 NANOSLEEP.SYNCS 0x989680 ;  /* 0x009896800000895d */ /* 0x002fea0003900000 */
[----:B------:R-:W1:Y:S02]  /*1c9f0*/  @!P0 SYNCS.PHASECHK.TRANS64 P0, [R61+URZ+0x1c098], R0 ;  /* 0x01c098003d0085a7 */ /* 0x000e6400080010ff */
[----:B-1----:R-:W-:Y:S05]  /*1ca00*/  @!P0 BRA `(.L_x_222) ;  /* 0xfffffffc00f08947 */ /* 0x002fea000383ffff */
[----:B------:R-:W-:Y:S05]  /*1ca10*/  BRA `(.L_x_440) ;  /* 0xfffffef000187947 */ /* 0x000fea000383ffff */
.L_x_225:
[----:B------:R1:W1:Y:S02]  /*1ca20*/  SYNCS.PHASECHK.TRANS64.TRYWAIT P0, [R61+URZ+0x1c0c8], R0 ;  /* 0x01c0c8003d0075a7 */ /* 0x00026400080011ff */
[----:B-1----:R-:W-:Y:S05]  /*1ca30*/  @!P0 NANOSLEEP.SYNCS 0x989680 ;  /* 0x009896800000895d */ /* 0x002fea0003900000 */
[----:B------:R-:W1:Y:S02]  /*1ca40*/  @!P0 SYNCS.PHASECHK.TRANS64 P0, [R61+URZ+0x1c0c8], R0 ;  /* 0x01c0c8003d0085a7 */ /* 0x000e6400080010ff */
[----:B-1----:R-:W-:Y:S05]  /*1ca50*/  @!P0 BRA `(.L_x_225) ;  /* 0xfffffffc00f08947 */ /* 0x002fea000383ffff */
[----:B------:R-:W-:Y:S05]  /*1ca60*/  BRA `(.L_x_441) ;  /* 0xfffffef000247947 */ /* 0x000fea000383ffff */
.L_x_237:
[----:B------:R-:W-:-:S07]  /*1ca70*/  MOV R0, UR6 ;  /* 0x0000000600007c02 */ /* 0x000fce0008000f00 */
.L_x_442:
[----:B-1----:R1:W2:Y:S02]  /*1ca80*/  SYNCS.PHASECHK.TRANS64.TRYWAIT P0, [R0+URZ], R3 ;  /* 0x00000003000075a7 */ /* 0x0022a400080011ff */
[----:B--2---:R-:W-:Y:S05]  /*1ca90*/  @!P0 NANOSLEEP.SYNCS 0x989680 ;  /* 0x009896800000895d */ /* 0x004fea0003900000 */
[----:B------:R-:W2:Y:S02]  /*1caa0*/  @!P0 SYNCS.PHASECHK.TRANS64 P0, [R0+URZ], R3 ;  /* 0x00000003000085a7 */ /* 0x000ea400080010ff */
[----:B--2---:R-:W-:Y:S05]  /*1cab0*/  @!P0 BRA `(.L_x_442) ;  /* 0xfffffffc00f08947 */ /* 0x004fea000383ffff */
[----:B------:R-:W-:Y:S05]  /*1cac0*/  BRA `(.L_x_443) ;  /* 0xffffff0400e47947 */ /* 0x000fea000383ffff */
.L_x_240:
[----:B------:R-:W-:-:S07]  /*1cad0*/  MOV R0, UR5 ;  /* 0x0000000500007c02 */ /* 0x000fce0008000f00 */
.L_x_444:
[----:B-1----:R1:W3:Y:S02]  /*1cae0*/  SYNCS.PHASECHK.TRANS64.TRYWAIT P1, [R0+URZ], R3 ;  /* 0x00000003000075a7 */ /* 0x0022e400080211ff */
[----:B---3--:R-:W-:Y:S05]  /*1caf0*/  @!P1 NANOSLEEP.SYNCS 0x989680 ;  /* 0x009896800000995d */ /* 0x008fea0003900000 */
[----:B------:R-:W3:Y:S02]  /*1cb00*/  @!P1 SYNCS.PHASECHK.TRANS64 P1, [R0+URZ], R3 ;  /* 0x00000003000095a7 */ /* 0x000ee400080210ff */
[----:B---3--:R-:W-:Y:S05]  /*1cb10*/  @!P1 BRA `(.L_x_444) ;  /* 0xfffffffc00f09947 */ /* 0x008fea000383ffff */
[----:B------:R-:W-:Y:S05]  /*1cb20*/  BRA `(.L_x_445) ;  /* 0xffffff0800687947 */ /* 0x000fea000383ffff */
.L_x_247:
[----:B-1----:R-:W-:-:S04]  /*1cb30*/  MOV R4, UR46 ;  /* 0x0000002e00047c02 */ /* 0x002fc80008000f00 */
[----:B------:R1:W2:Y:S03]  /*1cb40*/  SYNCS.PHASECHK.TRANS64.TRYWAIT P5, [R4+URZ], R3 ;  /* 0x00000003040075a7 */ /* 0x0002a600080a11ff */
[----:B--2---:R-:W-:Y:S05]  /*1cb50*/  @!P5 NANOSLEEP.SYNCS 0x989680 ;  /* 0x009896800000d95d */ /* 0x004fea0003900000 */
[----:B------:R-:W2:Y:S02]  /*1cb60*/  @!P5 SYNCS.PHASECHK.TRANS64 P5, [R4+URZ], R3 ;  /* 0x000000030400d5a7 */ /* 0x000ea400080a10ff */
[----:B--2---:R-:W-:Y:S05]  /*1cb70*/  @!P5 BRA `(.L_x_247) ;  /* 0xfffffffc00ecd947 */ /* 0x004fea000383ffff */
[----:B------:R-:W-:Y:S05]  /*1cb80*/  BRA `(.L_x_446) ;  /* 0xffffff1400a07947 */ /* 0x000fea000383ffff */
.L_x_252:
[----:B------:R-:W-:-:S07]  /*1cb90*/  MOV R5, UR6 ;  /* 0x0000000600057c02 */ /* 0x000fce0008000f00 */
.L_x_447:
[----:B---3--:R3:W4:Y:S02]  /*1cba0*/  SYNCS.PHASECHK.TRANS64.TRYWAIT P2, [R5+URZ], R0 ;  /* 0x00000000050075a7 */ /* 0x00872400080411ff */
[----:B----4-:R-:W-:Y:S05]  /*1cbb0*/  @!P2 NANOSLEEP.SYNCS 0x989680 ;  /* 0x009896800000a95d */ /* 0x010fea0003900000 */
[----:B------:R-:W4:Y:S02]  /*1cbc0*/  @!P2 SYNCS.PHASECHK.TRANS64 P2, [R5+URZ], R0 ;  /* 0x000000000500a5a7 */ /* 0x000f2400080410ff */
[----:B----4-:R-:W-:Y:S05]  /*1cbd0*/  @!P2 BRA `(.L_x_447) ;  /* 0xfffffffc00f0a947 */ /* 0x010fea000383ffff */
[----:B------:R-:W-:Y:S05]  /*1cbe0*/  BRA `(.L_x_448) ;  /* 0xffffff4400387947 */ /* 0x000fea000383ffff */
.L_x_257:
[----:B------:R-:W-:-:S07]  /*1cbf0*/  MOV R3, UR6 ;  /* 0x0000000600037c02 */ /* 0x000fce0008000f00 */
.L_x_449:
[----:B-1----:R1:W2:Y:S02]  /*1cc00*/  SYNCS.PHASECHK.TRANS64.TRYWAIT P1, [R3+URZ], R0 ;  /* 0x00000000030075a7 */ /* 0x0022a400080211ff */
[----:B--2---:R-:W-:Y:S05]  /*1cc10*/  @!P1 NANOSLEEP.SYNCS 0x989680 ;  /* 0x009896800000995d */ /* 0x004fea0003900000 */
[----:B------:R-:W2:Y:S02]  /*1cc20*/  @!P1 SYNCS.PHASECHK.TRANS64 P1, [R3+URZ], R0 ;  /* 0x00000000030095a7 */ /* 0x000ea400080210ff */
[----:B--2---:R-:W-:Y:S05]  /*1cc30*/  @!P1 BRA `(.L_x_449) ;  /* 0xfffffffc00f09947 */ /* 0x004fea000383ffff */
[----:B------:R-:W-:Y:S05]  /*1cc40*/  BRA `(.L_x_450) ;  /* 0xffffff4800987947 */ /* 0x000fea000383ffff */
.L_x_262:
[----:B------:R-:W-:-:S07]  /*1cc50*/  MOV R0, UR4 ;  /* 0x0000000400007c02 */ /* 0x000fce0008000f00 */
.L_x_451:
[----:B------:R1:W1:Y:S02]  /*1cc60*/  SYNCS.PHASECHK.TRANS64.TRYWAIT P1, [R0+URZ], R3 ;  /* 0x00000003000075a7 */ /* 0x00026400080211ff */
[----:B-1----:R-:W-:Y:S05]  /*1cc70*/  @!P1 NANOSLEEP.SYNCS 0x989680 ;  /* 0x009896800000995d */ /* 0x002fea0003900000 */
[----:B------:R-:W1:Y:S02]  /*1cc80*/  @!P1 SYNCS.PHASECHK.TRANS64 P1, [R0+URZ], R3 ;  /* 0x00000003000095a7 */ /* 0x000e6400080210ff */
[----:B-1----:R-:W-:Y:S05]  /*1cc90*/  @!P1 BRA `(.L_x_451) ;  /* 0xfffffffc00f09947 */ /* 0x002fea000383ffff */
[----:B------:R-:W-:Y:S05]  /*1cca0*/  BRA `(.L_x_452) ;  /* 0xffffff4c00707947 */ /* 0x000fea000383ffff */
.L_x_269:
[----:B-1----:R-:W-:-:S04]  /*1ccb0*/  MOV R4, UR46 ;  /* 0x0000002e00047c02 */ /* 0x002fc80008000f00 */
[----:B------:R1:W4:Y:S03]  /*1ccc0*/  SYNCS.PHASECHK.TRANS64.TRYWAIT P5, [R4+URZ], R3 ;  /* 0x00000003040075a7 */ /* 0x00032600080a11ff */
[----:B----4-:R-:W-:Y:S05]  /*1ccd0*/  @!P5 NANOSLEEP.SYNCS 0x989680 ;  /* 0x009896800000d95d */ /* 0x010fea0003900000 */
[----:B------:R-:W4:Y:S02]  /*1cce0*/  @!P5 SYNCS.PHASECHK.TRANS64 P5, [R4+URZ], R3 ;  /* 0x000000030400d5a7 */ /* 0x000f2400080a10ff */
[----:B----4-:R-:W-:Y:S05]  /*1ccf0*/  @!P5 BRA `(.L_x_269) ;  /* 0xfffffffc00ecd947 */ /* 0x010fea000383ffff */
[----:B------:R-:W-:Y:S05]  /*1cd00*/  BRA `(.L_x_453) ;  /* 0xffffff8000f87947 */ /* 0x000fea000383ffff */
.L_x_274:
[----:B------:R-:W-:-:S07]  /*1cd10*/  MOV R9, UR6 ;  /* 0x0000000600097c02 */ /* 0x000fce0008000f00 */
.L_x_454:
[----:B-1----:R1:W2:Y:S02]  /*1cd20*/  SYNCS.PHASECHK.TRANS64.TRYWAIT P2, [R9+URZ], R0 ;  /* 0x00000000090075a7 */ /* 0x0022a400080411ff */
[----:B--2---:R-:W-:Y:S05]  /*1cd30*/  @!P2 NANOSLEEP.SYNCS 0x989680 ;  /* 0x009896800000a95d */ /* 0x004fea0003900000 */
[----:B------:R-:W2:Y:S02]  /*1cd40*/  @!P2 SYNCS.PHASECHK.TRANS64 P2, [R9+URZ], R0 ;  /* 0x000000000900a5a7 */ /* 0x000ea400080410ff */
[----:B--2---:R-:W-:Y:S05]  /*1cd50*/  @!P2 BRA `(.L_x_454) ;  /* 0xfffffffc00f0a947 */ /* 0x004fea000383ffff */
[----:B------:R-:W-:Y:S05]  /*1cd60*/  BRA `(.L_x_455) ;  /* 0xffffffb000e47947 */ /* 0x000fea000383ffff */
.L_x_279:
[----:B------:R-:W-:-:S07]  /*1cd70*/  MOV R3, UR6 ;  /* 0x0000000600037c02 */ /* 0x000fce0008000f00 */
.L_x_456:
[----:B-1----:R1:W2:Y:S02]  /*1cd80*/  SYNCS.PHASECHK.TRANS64.TRYWAIT P1, [R3+URZ], R0 ;  /* 0x00000000030075a7 */ /* 0x0022a400080211ff */
[----:B--2---:R-:W-:Y:S05]  /*1cd90*/  @!P1 NANOSLEEP.SYNCS 0x989680 ;  /* 0x009896800000995d */ /* 0x004fea0003900000 */
[----:B------:R-:W2:Y:S02]  /*1cda0*/  @!P1 SYNCS.PHASECHK.TRANS64 P1, [R3+URZ], R0 ;  /* 0x00000000030095a7 */ /* 0x000ea400080210ff */
[----:B--2---:R-:W-:Y:S05]  /*1cdb0*/  @!P1 BRA `(.L_x_456) ;  /* 0xfffffffc00f09947 */ /* 0x004fea000383ffff */
[----:B------:R-:W-:Y:S05]  /*1cdc0*/  BRA `(.L_x_457) ;  /* 0xffffffb800207947 */ /* 0x000fea000383ffff */
.L_x_284:
[----:B------:R-:W-:-:S07]  /*1cdd0*/  MOV R0, UR4 ;  /* 0x0000000400007c02 */ /* 0x000fce0008000f00 */
.L_x_458:
[----:B------:R1:W1:Y:S02]  /*1cde0*/  SYNCS.PHASECHK.TRANS64.TRYWAIT P0, [R0+URZ], R3 ;  /* 0x00000003000075a7 */ /* 0x00026400080011ff */
[----:B-1----:R-:W-:Y:S05]  /*1cdf0*/  @!P0 NANOSLEEP.SYNCS 0x989680 ;  /* 0x009896800000895d */ /* 0x002fea0003900000 */
[----:B------:R-:W1:Y:S02]  /*1ce00*/  @!P0 SYNCS.PHASECHK.TRANS64 P0, [R0+URZ], R3 ;  /* 0x00000003000085a7 */ /* 0x000e6400080010ff */
[----:B-1----:R-:W-:Y:S05]  /*1ce10*/  @!P0 BRA `(.L_x_458) ;  /* 0xfffffffc00f08947 */ /* 0x002fea000383ffff */
[----:B------:R-:W-:Y:S05]  /*1ce20*/  BRA `(.L_x_459) ;  /* 0xffffffb800d47947 */ /* 0x000fea000383ffff */
.L_x_290:
[----:B------:R-:W-:-:S07]  /*1ce30*/  MOV R0, UR8 ;  /* 0x0000000800007c02 */ /* 0x000fce0008000f00 */
.L_x_460:
[----:B-1----:R1:W2:Y:S02]  /*1ce40*/  SYNCS.PHASECHK.TRANS64.TRYWAIT P1, [R0+URZ+0x1c010], R5 ;  /* 0x01c01005000075a7 */ /* 0x0022a400080211ff */
[----:B--2---:R-:W-:Y:S05]  /*1ce50*/  @!P1 NANOSLEEP.SYNCS 0x989680 ;  /* 0x009896800000995d */ /* 0x004fea0003900000 */
[----:B------:R-:W2:Y:S02]  /*1ce60*/  @!P1 SYNCS.PHASECHK.TRANS64 P1, [R0+URZ+0x1c010], R5 ;  /* 0x01c01005000095a7 */ /* 0x000ea400080210ff */
[----:B--2---:R-:W-:Y:S05]  /*1ce70*/  @!P1 BRA `(.L_x_460) ;  /* 0xfffffffc00f09947 */ /* 0x004fea000383ffff */
[----:B------:R-:W-:Y:S05]  /*1ce80*/  BRA `(.L_x_461) ;  /* 0xffffffc000a47947 */ /* 0x000fea000383ffff */
.L_x_296:
[----:B------:R-:W-:-:S07]  /*1ce90*/  MOV R0, UR17 ;  /* 0x0000001100007c02 */ /* 0x000fce0008000f00 */
.L_x_462:
[----:B-1----:R1:W2:Y:S02]  /*1cea0*/  SYNCS.PHASECHK.TRANS64.TRYWAIT P1, [R0+URZ+0x1c038], R3 ;  /* 0x01c03803000075a7 */ /* 0x0022a400080211ff */
[----:B--2---:R-:W-:Y:S05]  /*1ceb0*/  @!P1 NANOSLEEP.SYNCS 0x989680 ;  /* 0x009896800000995d */ /* 0x004fea0003900000 */
[----:B------:R-:W2:Y:S02]  /*1cec0*/  @!P1 SYNCS.PHASECHK.TRANS64 P1, [R0+URZ+0x1c038], R3 ;  /* 0x01c03803000095a7 */ /* 0x000ea400080210ff */
[----:B--2---:R-:W-:Y:S05]  /*1ced0*/  @!P1 BRA `(.L_x_462) ;  /* 0xfffffffc00f09947 */ /* 0x004fea000383ffff */
[----:B------:R-:W-:Y:S05]  /*1cee0*/  BRA `(.L_x_463) ;  /* 0xffffffc000f87947 */ /* 0x000fea000383ffff */
.L_x_302:
[----:B-1----:R-:W-:-:S07]  /*1cef0*/  MOV R0, UR8 ;  /* 0x0000000800007c02 */ /* 0x002fce0008000f00 */
.L_x_464:
[----:B-1----:R1:W2:Y:S02]  /*1cf00*/  SYNCS.PHASECHK.TRANS64.TRYWAIT P1, [R0+URZ+0x1c018], R5 ;  /* 0x01c01805000075a7 */ /* 0x0022a400080211ff */
[----:B--2---:R-:W-:Y:S05]  /*1cf10*/  @!P1 NANOSLEEP.SYNCS 0x989680 ;  /* 0x009896800000995d */ /* 0x004fea0003900000 */
[----:B------:R-:W2:Y:S02]  /*1cf20*/  @!P1 SYNCS.PHASECHK.TRANS64 P1, [R0+URZ+0x1c018], R5 ;  /* 0x01c01805000095a7 */ /* 0x000ea400080210ff */
[----:B--2---:R-:W-:Y:S05]  /*1cf30*/  @!P1 BRA `(.L_x_464) ;  /* 0xfffffffc00f09947 */ /* 0x004fea000383ffff */
[----:B------:R-:W-:Y:S05]  /*1cf40*/  BRA `(.L_x_465) ;  /* 0xffffffc4005c7947 */ /* 0x000fea000383ffff */
.L_x_308:
[----:B------:R-:W-:-:S07]  /*1cf50*/  MOV R0, UR17 ;  /* 0x0000001100007c02 */ /* 0x000fce0008000f00 */
.L_x_466:
[----:B-1----:R1:W2:Y:S02]  /*1cf60*/  SYNCS.PHASECHK.TRANS64.TRYWAIT P1, [R0+URZ+0x1c038], R3 ;  /* 0x01c03803000075a7 */ /* 0x0022a400080211ff */
[----:B--2---:R-:W-:Y:S05]  /*1cf70*/  @!P1 NANOSLEEP.SYNCS 0x989680 ;  /* 0x009896800000995d */ /* 0x004fea0003900000 */
[----:B------:R-:W2:Y:S02]  /*1cf80*/  @!P1 SYNCS.PHASECHK.TRANS64 P1, [R0+URZ+0x1c038], R3 ;  /* 0x01c03803000095a7 */ /* 0x000ea400080210ff */
[----:B--2---:R-:W-:Y:S05]  /*1cf90*/  @!P1 BRA `(.L_x_466) ;  /* 0xfffffffc00f09947 */ /* 0x004fea000383ffff */
[----:B------:R-:W-:Y:S05]  /*1cfa0*/  BRA `(.L_x_467) ;  /* 0xffffffc400b87947 */ /* 0x000fea000383ffff */
.L_x_314:
[----:B------:R-:W-:-:S07]  /*1cfb0*/  MOV R0, UR17 ;  /* 0x0000001100007c02 */ /* 0x000fce0008000f00 */
.L_x_468:
[----:B-1----:R1:W2:Y:S02]  /*1cfc0*/  SYNCS.PHASECHK.TRANS64.TRYWAIT P1, [R0+URZ+0x1c038], R3 ;  /* 0x01c03803000075a7 */ /* 0x0022a400080211ff */
[----:B--2---:R-:W-:Y:S05]  /*1cfd0*/  @!P1 NANOSLEEP.SYNCS 0x989680 ;  /* 0x009896800000995d */ /* 0x004fea0003900000 */
[----:B------:R-:W2:Y:S02]  /*1cfe0*/  @!P1 SYNCS.PHASECHK.TRANS64 P1, [R0+URZ+0x1c038], R3 ;  /* 0x01c03803000095a7 */ /* 0x000ea400080210ff */
[----:B--2---:R-:W-:Y:S05]  /*1cff0*/  @!P1 BRA `(.L_x_468) ;  /* 0xfffffffc00f09947 */ /* 0x004fea000383ffff */
[----:B------:R-:W-:Y:S05]  /*1d000*/  BRA `(.L_x_469) ;  /* 0xffffffc800587947 */ /* 0x000fea000383ffff */
.L_x_319:
[----:B------:R-:W-:-:S07]  /*1d010*/  MOV R0, UR17 ;  /* 0x0000001100007c02 */ /* 0x000fce0008000f00 */
.L_x_470:
[----:B-1----:R1:W2:Y:S02]  /*1d020*/  SYNCS.PHASECHK.TRANS64.TRYWAIT P1, [R0+URZ+0x1c038], R3 ;  /* 0x01c03803000075a7 */ /* 0x0022a400080211ff */
[----:B--2---:R-:W-:Y:S05]  /*1d030*/  @!P1 NANOSLEEP.SYNCS 0x989680 ;  /* 0x009896800000995d */ /* 0x004fea0003900000 */
[----:B------:R-:W2:Y:S02]  /*1d040*/  @!P1 SYNCS.PHASECHK.TRANS64 P1, [R0+URZ+0x1c038], R3 ;  /* 0x01c03803000095a7 */ /* 0x000ea400080210ff */
[----:B--2---:R-:W-:Y:S05]  /*1d050*/  @!P1 BRA `(.L_x_470) ;  /* 0xfffffffc00f09947 */ /* 0x004fea000383ffff */
[----:B------:R-:W-:Y:S05]  /*1d060*/  BRA `(.L_x_471) ;  /* 0xffffffc800cc7947 */ /* 0x000fea000383ffff */
.L_x_324:
[----:B------:R-:W-:-:S07]  /*1d070*/  MOV R0, UR17 ;  /* 0x0000001100007c02 */ /* 0x000fce0008000f00 */
.L_x_472:
[----:B-1----:R1:W2:Y:S02]  /*1d080*/  SYNCS.PHASECHK.TRANS64.TRYWAIT P1, [R0+URZ+0x1c038], R3 ;  /* 0x01c03803000075a7 */ /* 0x0022a400080211ff */
[----:B--2---:R-:W-:Y:S05]  /*1d090*/  @!P1 NANOSLEEP.SYNCS 0x989680 ;  /* 0x009896800000995d */ /* 0x004fea0003900000 */
[----:B------:R-:W2:Y:S02]  /*1d0a0*/  @!P1 SYNCS.PHASECHK.TRANS64 P1, [R0+URZ+0x1c038], R3 ;  /* 0x01c03803000095a7 */ /* 0x000ea400080210ff */
[----:B--2---:R-:W-:Y:S05]  /*1d0b0*/  @!P1 BRA `(.L_x_472) ;  /* 0xfffffffc00f09947 */ /* 0x004fea000383ffff */
[----:B------:R-:W-:Y:S05]  /*1d0c0*/  BRA `(.L_x_473) ;  /* 0xffffffcc00347947 */ /* 0x000fea000383ffff */
.L_x_329:
[----:B------:R-:W-:-:S07]  /*1d0d0*/  MOV R0, UR17 ;  /* 0x0000001100007c02 */ /* 0x000fce0008000f00 */
.L_x_474:
[----:B-1----:R1:W2:Y:S02]  /*1d0e0*/  SYNCS.PHASECHK.TRANS64.TRYWAIT P1, [R0+URZ+0x1c038], R3 ;  /* 0x01c03803000075a7 */ /* 0x0022a400080211ff */
[----:B--2---:R-:W-:Y:S05]  /*1d0f0*/  @!P1 NANOSLEEP.SYNCS 0x989680 ;  /* 0x009896800000995d */ /* 0x004fea0003900000 */
[----:B------:R-:W2:Y:S02]  /*1d100*/  @!P1 SYNCS.PHASECHK.TRANS64 P1, [R0+URZ+0x1c038], R3 ;  /* 0x01c03803000095a7 */ /* 0x000ea400080210ff */
[----:B--2---:R-:W-:Y:S05]  /*1d110*/  @!P1 BRA `(.L_x_474) ;  /* 0xfffffffc00f09947 */ /* 0x004fea000383ffff */
[----:B------:R-:W-:Y:S05]  /*1d120*/  BRA `(.L_x_475) ;  /* 0xffffffcc009c7947 */ /* 0x000fea000383ffff */
.L_x_334:
[----:B------:R-:W-:-:S07]  /*1d130*/  MOV R0, UR17 ;  /* 0x0000001100007c02 */ /* 0x000fce0008000f00 */
.L_x_476:
[----:B-1----:R1:W2:Y:S02]  /*1d140*/  SYNCS.PHASECHK.TRANS64.TRYWAIT P1, [R0+URZ+0x1c038], R3 ;  /* 0x01c03803000075a7 */ /* 0x0022a400080211ff */
[----:B--2---:R-:W-:Y:S05]  /*1d150*/  @!P1 NANOSLEEP.SYNCS 0x989680 ;  /* 0x009896800000995d */ /* 0x004fea0003900000 */
[----:B------:R-:W2:Y:S02]  /*1d160*/  @!P1 SYNCS.PHASECHK.TRANS64 P1, [R0+URZ+0x1c038], R3 ;  /* 0x01c03803000095a7 */ /* 0x000ea400080210ff */
[----:B--2---:R-:W-:Y:S05]  /*1d170*/  @!P1 BRA `(.L_x_476) ;  /* 0xfffffffc00f09947 */ /* 0x004fea000383ffff */
[----:B------:R-:W-:Y:S05]  /*1d180*/  BRA `(.L_x_477) ;  /* 0xffffffd000047947 */ /* 0x000fea000383ffff */
.L_x_339:
[----:B------:R-:W-:-:S07]  /*1d190*/  MOV R0, UR17 ;  /* 0x0000001100007c02 */ /* 0x000fce0008000f00 */
.L_x_478:
[----:B-1----:R1:W2:Y:S02]  /*1d1a0*/  SYNCS.PHASECHK.TRANS64.TRYWAIT P1, [R0+URZ+0x1c038], R3 ;  /* 0x01c03803000075a7 */ /* 0x0022a400080211ff */
[----:B--2---:R-:W-:Y:S05]  /*1d1b0*/  @!P1 NANOSLEEP.SYNCS 0x989680 ;  /* 0x009896800000995d */ /* 0x004fea0003900000 */
[----:B------:R-:W2:Y:S02]  /*1d1c0*/  @!P1 SYNCS.PHASECHK.TRANS64 P1, [R0+URZ+0x1c038], R3 ;  /* 0x01c03803000095a7 */ /* 0x000ea400080210ff */
[----:B--2---:R-:W-:Y:S05]  /*1d1d0*/  @!P1 BRA `(.L_x_478) ;  /* 0xfffffffc00f09947 */ /* 0x004fea000383ffff */
[----:B------:R-:W-:Y:S05]  /*1d1e0*/  BRA `(.L_x_479) ;  /* 0xffffffd0006c7947 */ /* 0x000fea000383ffff */
.L_x_344:
[----:B------:R-:W-:-:S07]  /*1d1f0*/  MOV R0, UR17 ;  /* 0x0000001100007c02 */ /* 0x000fce0008000f00 */
.L_x_480:
[----:B-1----:R1:W2:Y:S02]  /*1d200*/  SYNCS.PHASECHK.TRANS64.TRYWAIT P1, [R0+URZ+0x1c038], R3 ;  /* 0x01c03803000075a7 */ /* 0x0022a400080211ff */
[----:B--2---:R-:W-:Y:S05]  /*1d210*/  @!P1 NANOSLEEP.SYNCS 0x989680 ;  /* 0x009896800000995d */ /* 0x004fea0003900000 */
[----:B------:R-:W2:Y:S02]  /*1d220*/  @!P1 SYNCS.PHASECHK.TRANS64 P1, [R0+URZ+0x1c038], R3 ;  /* 0x01c03803000095a7 */ /* 0x000ea400080210ff */
[----:B--2---:R-:W-:Y:S05]  /*1d230*/  @!P1 BRA `(.L_x_480) ;  /* 0xfffffffc00f09947 */ /* 0x004fea000383ffff */
[----:B------:R-:W-:Y:S05]  /*1d240*/  BRA `(.L_x_481) ;  /* 0xffffffd000d87947 */ /* 0x000fea000383ffff */
.L_x_349:
[----:B------:R-:W-:-:S07]  /*1d250*/  MOV R0, UR17 ;  /* 0x0000001100007c02 */ /* 0x000fce0008000f00 */
.L_x_482:
[----:B-1----:R1:W2:Y:S02]  /*1d260*/  SYNCS.PHASECHK.TRANS64.TRYWAIT P1, [R0+URZ+0x1c038], R3 ;  /* 0x01c03803000075a7 */ /* 0x0022a400080211ff */
[----:B--2---:R-:W-:Y:S05]  /*1d270*/  @!P1 NANOSLEEP.SYNCS 0x989680 ;  /* 0x009896800000995d */ /* 0x004fea0003900000 */
[----:B------:R-:W2:Y:S02]  /*1d280*/  @!P1 SYNCS.PHASECHK.TRANS64 P1, [R0+URZ+0x1c038], R3 ;  /* 0x01c03803000095a7 */ /* 0x000ea400080210ff */
[----:B--2---:R-:W-:Y:S05]  /*1d290*/  @!P1 BRA `(.L_x_482) ;  /* 0xfffffffc00f09947 */ /* 0x004fea000383ffff */
[----:B------:R-:W-:Y:S05]  /*1d2a0*/  BRA `(.L_x_483) ;  /* 0xffffffd400407947 */ /* 0x000fea000383ffff */
.L_x_355:
[----:B------:R-:W-:-:S07]  /*1d2b0*/  MOV R0, UR17 ;  /* 0x0000001100007c02 */ /* 0x000fce0008000f00 */
.L_x_484:
[----:B-1----:R1:W2:Y:S02]  /*1d2c0*/  SYNCS.PHASECHK.TRANS64.TRYWAIT P1, [R0+URZ+0x1c038], R3 ;  /* 0x01c03803000075a7 */ /* 0x0022a400080211ff */
[----:B--2---:R-:W-:Y:S05]  /*1d2d0*/  @!P1 NANOSLEEP.SYNCS 0x989680 ;  /* 0x009896800000995d */ /* 0x004fea0003900000 */
[----:B------:R-:W2:Y:S02]  /*1d2e0*/  @!P1 SYNCS.PHASECHK.TRANS64 P1, [R0+URZ+0x1c038], R3 ;  /* 0x01c03803000095a7 */ /* 0x000ea400080210ff */
[----:B--2---:R-:W-:Y:S05]  /*1d2f0*/  @!P1 BRA `(.L_x_484) ;  /* 0xfffffffc00f09947 */ /* 0x004fea000383ffff */
[----:B------:R-:W-:Y:S05]  /*1d300*/  BRA `(.L_x_485) ;  /* 0xffffffd400bc7947 */ /* 0x000fea000383ffff */
.L_x_360:
[----:B------:R-:W-:-:S07]  /*1d310*/  MOV R0, UR17 ;  /* 0x0000001100007c02 */ /* 0x000fce0008000f00 */
.L_x_486:
[----:B-1----:R1:W2:Y:S02]  /*1d320*/  SYNCS.PHASECHK.TRANS64.TRYWAIT P1, [R0+URZ+0x1c038], R3 ;  /* 0x01c03803000075a7 */ /* 0x0022a400080211ff */
[----:B--2---:R-:W-:Y:S05]  /*1d330*/  @!P1 NANOSLEEP.SYNCS 0x989680 ;  /* 0x009896800000995d */ /* 0x004fea0003900000 */
[----:B------:R-:W2:Y:S02]  /*1d340*/  @!P1 SYNCS.PHASECHK.TRANS64 P1, [R0+URZ+0x1c038], R3 ;  /* 0x01c03803000095a7 */ /* 0x000ea400080210ff */
[----:B--2---:R-:W-:Y:S05]  /*1d350*/  @!P1 BRA `(.L_x_486) ;  /* 0xfffffffc00f09947 */ /* 0x004fea000383ffff */
[----:B------:R-:W-:Y:S05]  /*1d360*/  BRA `(.L_x_487) ;  /* 0xffffffd800247947 */ /* 0x000fea000383ffff */
.L_x_365:
[----:B------:R-:W-:-:S07]  /*1d370*/  MOV R0, UR17 ;  /* 0x0000001100007c02 */ /* 0x000fce0008000f00 */
.L_x_488:
[----:B-1----:R1:W2:Y:S02]  /*1d380*/  SYNCS.PHASECHK.TRANS64.TRYWAIT P1, [R0+URZ+0x1c038], R3 ;  /* 0x01c03803000075a7 */ /* 0x0022a400080211ff */
[----:B--2---:R-:W-:Y:S05]  /*1d390*/  @!P1 NANOSLEEP.SYNCS 0x989680 ;  /* 0x009896800000995d */ /* 0x004fea0003900000 */
[----:B------:R-:W2:Y:S02]  /*1d3a0*/  @!P1 SYNCS.PHASECHK.TRANS64 P1, [R0+URZ+0x1c038], R3 ;  /* 0x01c03803000095a7 */ /* 0x000ea400080210ff */
[----:B--2---:R-:W-:Y:S05]  /*1d3b0*/  @!P1 BRA `(.L_x_488) ;  /* 0xfffffffc00f09947 */ /* 0x004fea000383ffff */
[----:B------:R-:W-:Y:S05]  /*1d3c0*/  BRA `(.L_x_489) ;  /* 0xffffffd800947947 */ /* 0x000fea000383ffff */
.L_x_370:
[----:B------:R-:W-:-:S07]  /*1d3d0*/  MOV R0, UR17 ;  /* 0x0000001100007c02 */ /* 0x000fce0008000f00 */
.L_x_490:
[----:B-1----:R1:W2:Y:S02]  /*1d3e0*/  SYNCS.PHASECHK.TRANS64.TRYWAIT P1, [R0+URZ+0x1c038], R3 ;  /* 0x01c03803000075a7 */ /* 0x0022a400080211ff */
[----:B--2---:R-:W-:Y:S05]  /*1d3f0*/  @!P1 NANOSLEEP.SYNCS 0x989680 ;  /* 0x009896800000995d */ /* 0x004fea0003900000 */
[----:B------:R-:W2:Y:S02]  /*1d400*/  @!P1 SYNCS.PHASECHK.TRANS64 P1, [R0+URZ+0x1c038], R3 ;  /* 0x01c03803000095a7 */ /* 0x000ea400080210ff */
[----:B--2---:R-:W-:Y:S05]  /*1d410*/  @!P1 BRA `(.L_x_490) ;  /* 0xfffffffc00f09947 */ /* 0x004fea000383ffff */
[----:B------:R-:W-:Y:S05]  /*1d420*/  BRA `(.L_x_491) ;  /* 0xffffffd800fc7947 */ /* 0x000fea000383ffff */
.L_x_375:
[----:B------:R-:W-:-:S07]  /*1d430*/  MOV R0, UR17 ;  /* 0x0000001100007c02 */ /* 0x000fce0008000f00 */
.L_x_492:
[----:B-1----:R1:W2:Y:S02]  /*1d440*/  SYNCS.PHASECHK.TRANS64.TRYWAIT P1, [R0+URZ+0x1c038], R3 ;  /* 0x01c03803000075a7 */ /* 0x0022a400080211ff */
[----:B--2---:R-:W-:Y:S05]  /*1d450*/  @!P1 NANOSLEEP.SYNCS 0x989680 ;  /* 0x009896800000995d */ /* 0x004fea0003900000 */
[----:B------:R-:W2:Y:S02]  /*1d460*/  @!P1 SYNCS.PHASECHK.TRANS64 P1, [R0+URZ+0x1c038], R3 ;  /* 0x01c03803000095a7 */ /* 0x000ea400080210ff */
[----:B--2---:R-:W-:Y:S05]  /*1d470*/  @!P1 BRA `(.L_x_492) ;  /* 0xfffffffc00f09947 */ /* 0x004fea000383ffff */
[----:B------:R-:W-:Y:S05]  /*1d480*/  BRA `(.L_x_493) ;  /* 0xffffffdc00707947 */ /* 0x000fea000383ffff */
.L_x_380:
[----:B------:R-:W-:-:S07]  /*1d490*/  MOV R0, UR9 ;  /* 0x0000000900007c02 */ /* 0x000fce0008000f00 */
.L_x_494:
[----:B-1----:R1:W2:Y:S02]  /*1d4a0*/  SYNCS.PHASECHK.TRANS64.TRYWAIT P1, [R0+URZ+0x1c038], R3 ;  /* 0x01c03803000075a7 */ /* 0x0022a400080211ff */
[----:B--2---:R-:W-:Y:S05]  /*1d4b0*/  @!P1 NANOSLEEP.SYNCS 0x989680 ;  /* 0x009896800000995d */ /* 0x004fea0003900000 */
[----:B------:R-:W2:Y:S02]  /*1d4c0*/  @!P1 SYNCS.PHASECHK.TRANS64 P1, [R0+URZ+0x1c038], R3 ;  /* 0x01c03803000095a7 */ /* 0x000ea400080210ff */
[----:B--2---:R-:W-:Y:S05]  /*1d4d0*/  @!P1 BRA `(.L_x_494) ;  /* 0xfffffffc00f09947 */ /* 0x004fea000383ffff */
[----:B------:R-:W-:Y:S05]  /*1d4e0*/  BRA `(.L_x_495) ;  /* 0xffffffdc00d87947 */ /* 0x000fea000383ffff */
.L_x_387:
[----:B------:R-:W-:-:S07]  /*1d4f0*/  MOV R0, UR17 ;  /* 0x0000001100007c02 */ /* 0x000fce0008000f00 */
.L_x_496:
[----:B-1----:R1:W3:Y:S02]  /*1d500*/  SYNCS.PHASECHK.TRANS64.TRYWAIT P0, [R0+URZ+0x1c0b0], R3 ;  /* 0x01c0b003000075a7 */ /* 0x0022e400080011ff */
[----:B---3--:R-:W-:Y:S05]  /*1d510*/  @!P0 NANOSLEEP.SYNCS 0x989680 ;  /* 0x009896800000895d */ /* 0x008fea0003900000 */
[----:B------:R-:W3:Y:S02]  /*1d520*/  @!P0 SYNCS.PHASECHK.TRANS64 P0, [R0+URZ+0x1c0b0], R3 ;  /* 0x01c0b003000085a7 */ /* 0x000ee400080010ff */
[----:B---3--:R-:W-:Y:S05]  /*1d530*/  @!P0 BRA `(.L_x_496) ;  /* 0xfffffffc00f08947 */ /* 0x008fea000383ffff */
[----:B------:R-:W-:Y:S05]  /*1d540*/  BRA `(.L_x_497) ;  /* 0xffffffe400687947 */ /* 0x000fea000383ffff */
.L_x_389:
[----:B-1----:R-:W-:-:S07]  /*1d550*/  MOV R0, UR17 ;  /* 0x0000001100007c02 */ /* 0x002fce0008000f00 */
.L_x_498:
[----:B-1----:R1:W3:Y:S02]  /*1d560*/  SYNCS.PHASECHK.TRANS64.TRYWAIT P0, [R0+URZ+0x1c0b8], R3 ;  /* 0x01c0b803000075a7 */ /* 0x0022e400080011ff */
[----:B---3--:R-:W-:Y:S05]  /*1d570*/  @!P0 NANOSLEEP.SYNCS 0x989680 ;  /* 0x009896800000895d */ /* 0x008fea0003900000 */
[----:B------:R-:W3:Y:S02]  /*1d580*/  @!P0 SYNCS.PHASECHK.TRANS64 P0, [R0+URZ+0x1c0b8], R3 ;  /* 0x01c0b803000085a7 */ /* 0x000ee400080010ff */
[----:B---3--:R-:W-:Y:S05]  /*1d590*/  @!P0 BRA `(.L_x_498) ;  /* 0xfffffffc00f08947 */ /* 0x008fea000383ffff */
[----:B------:R-:W-:Y:S05]  /*1d5a0*/  BRA `(.L_x_499) ;  /* 0xffffffe400787947 */ /* 0x000fea000383ffff */
        .weak           $__internal_0_$__cuda_sm10x_tcgen05_guardrail_trap_col_being_dealloced_not_returned_by_alloc
        .type           $__internal_0_$__cuda_sm10x_tcgen05_guardrail_trap_col_being_dealloced_not_returned_by_alloc,@function
        .size           $__internal_0_$__cuda_sm10x_tcgen05_guardrail_trap_col_being_dealloced_not_returned_by_alloc,($__internal_1_$__cuda_sm10x_tcgen05_guardrail_trap_phase_invalid_during_alloc - $__internal_0_$__cuda_sm10x_tcgen05_guardrail_trap_col_being_dealloced_not_returned_by_alloc)
$__internal_0_$__cuda_sm10x_tcgen05_guardrail_trap_col_being_dealloced_not_returned_by_alloc:
[----:B------:R-:W-:Y:S05]  /*1d5b0*/  BPT.TRAP 0x1 ;  /* 0x000000040000795c */ /* 0x000fea0000300000 */
[----:B------:R-:W-:-:S04]  /*1d5c0*/  MOV R3, 0x0 ;  /* 0x0000000000037802 */ /* 0x000fc80000000f00 */
[----:B------:R-:W-:Y:S05]  /*1d5d0*/  RET.REL.NODEC R2 `(_ZN7cutlass13device_kernelINS_4fmha6kernel36Sm100FmhaFwdKernelTmaWarpspecializedIN4cute5tupleIJiiiNS5_IJNS5_IJiiEEEiEEEEEENS1_10collective38Sm100FmhaFwdMainloopTmaWarpspecializedINS_10bfloat16_tEffNS5_IJNS4_1CILi256EEENSC_ILi128EEENSC_ILi64EEEEEENS5_IJiNSC_ILi1EEES7_EEENS5_IJiSH_NS5_IJNS5_IJNSC_ILi0EEEiEEEiEEEEEESM_NS9_10CausalMaskILb1EEENS5_IJNSC_ILi2EEESH_SH_EEENSC_ILb0EEEEENS9_38Sm100FmhaFwdEpilogueTmaWarpspecializedINS_6half_tEfNS5_IJSE_SF_SE_EEESI_NS5_IJSH_S7_EEESR_EENS2_23PersistentTileSchedulerENS2_41Sm100FmhaCtxKernelWarpspecializedScheduleEEEEEvNT_6ParamsE) ;  /* 0xfffffe2802887950 */ /* 0x000fea0003c3ffff */
        .weak           $__internal_1_$__cuda_sm10x_tcgen05_guardrail_trap_phase_invalid_during_alloc
        .type           $__internal_1_$__cuda_sm10x_tcgen05_guardrail_trap_phase_invalid_during_alloc,@function
        .size           $__internal_1_$__cuda_sm10x_tcgen05_guardrail_trap_phase_invalid_during_alloc,($__internal_2_$__cuda_sm10x_tcgen05_guardrail_trap_unallocated_columns_being_dealloced - $__internal_1_$__cuda_sm10x_tcgen05_guardrail_trap_phase_invalid_during_alloc)
$__internal_1_$__cuda_sm10x_tcgen05_guardrail_trap_phase_invalid_during_alloc:
[----:B------:R-:W-:Y:S05]  /*1d5e0*/  BPT.TRAP 0x1 ;  /* 0x000000040000795c */ /* 0x000fea0000300000 */
[----:B------:R-:W-:-:S04]  /*1d5f0*/  HFMA2 R3, -RZ, RZ, 0, 0 ;  /* 0x00000000ff037431 */ /* 0x000fc800000001ff */
[----:B------:R-:W-:Y:S05]  /*1d600*/  RET.REL.NODEC R2 `(_ZN7cutlass13device_kernelINS_4fmha6kernel36Sm100FmhaFwdKernelTmaWarpspecializedIN4cute5tupleIJiiiNS5_IJNS5_IJiiEEEiEEEEEENS1_10collective38Sm100FmhaFwdMainloopTmaWarpspecializedINS_10bfloat16_tEffNS5_IJNS4_1CILi256EEENSC_ILi128EEENSC_ILi64EEEEEENS5_IJiNSC_ILi1EEES7_EEENS5_IJiSH_NS5_IJNS5_IJNSC_ILi0EEEiEEEiEEEEEESM_NS9_10CausalMaskILb1EEENS5_IJNSC_ILi2EEESH_SH_EEENSC_ILb0EEEEENS9_38Sm100FmhaFwdEpilogueTmaWarpspecializedINS_6half_tEfNS5_IJSE_SF_SE_EEESI_NS5_IJSH_S7_EEESR_EENS2_23PersistentTileSchedulerENS2_41Sm100FmhaCtxKernelWarpspecializedScheduleEEEEEvNT_6ParamsE) ;  /* 0xfffffe28027c7950 */ /* 0x000fea0003c3ffff */
        .weak           $__internal_2_$__cuda_sm10x_tcgen05_guardrail_trap_unallocated_columns_being_dealloced
        .type           $__internal_2_$__cuda_sm10x_tcgen05_guardrail_trap_unallocated_columns_being_dealloced,@function
        .size           $__internal_2_$__cuda_sm10x_tcgen05_guardrail_trap_unallocated_columns_being_dealloced,($__internal_3_$__cuda_sm3x_div_rn_noftz_f32_slowpath - $__internal_2_$__cuda_sm10x_tcgen05_guardrail_trap_unallocated_columns_being_dealloced)
$__internal_2_$__cuda_sm10x_tcgen05_guardrail_trap_unallocated_columns_being_dealloced:
[----:B------:R-:W-:Y:S05]  /*1d610*/  BPT.TRAP 0x1 ;  /* 0x000000040000795c */ /* 0x000fea0000300000 */
[----:B------:R-:W-:-:S04]  /*1d620*/  MOV R3, 0x0 ;  /* 0x0000000000037802 */ /* 0x000fc80000000f00 */
[----:B------:R-:W-:Y:S05]  /*1d630*/  RET.REL.NODEC R2 `(_ZN7cutlass13device_kernelINS_4fmha6kernel36Sm100FmhaFwdKernelTmaWarpspecializedIN4cute5tupleIJiiiNS5_IJNS5_IJiiEEEiEEEEEENS1_10collective38Sm100FmhaFwdMainloopTmaWarpspecializedINS_10bfloat16_tEffNS5_IJNS4_1CILi256EEENSC_ILi128EEENSC_ILi64EEEEEENS5_IJiNSC_ILi1EEES7_EEENS5_IJiSH_NS5_IJNS5_IJNSC_ILi0EEEiEEEiEEEEEESM_NS9_10CausalMaskILb1EEENS5_IJNSC_ILi2EEESH_SH_EEENSC_ILb0EEEEENS9_38Sm100FmhaFwdEpilogueTmaWarpspecializedINS_6half_tEfNS5_IJSE_SF_SE_EEESI_NS5_IJSH_S7_EEESR_EENS2_23PersistentTileSchedulerENS2_41Sm100FmhaCtxKernelWarpspecializedScheduleEEEEEvNT_6ParamsE) ;  /* 0xfffffe2802707950 */ /* 0x000fea0003c3ffff */
        .weak           $__internal_3_$__cuda_sm3x_div_rn_noftz_f32_slowpath
        .type           $__internal_3_$__cuda_sm3x_div_rn_noftz_f32_slowpath,@function
        .size           $__internal_3_$__cuda_sm3x_div_rn_noftz_f32_slowpath,(.L_x_516 - $__internal_3_$__cuda_sm3x_div_rn_noftz_f32_slowpath)
$__internal_3_$__cuda_sm3x_div_rn_noftz_f32_slowpath:
[----:B------:R-:W-:Y:S01]  /*1d640*/  SHF.R.U32.HI R3, RZ, 0x17, R24 ;  /* 0x00000017ff037819 */ /* 0x000fe20000011618 */
[----:B------:R-:W-:Y:S01]  /*1d650*/  BSSY B1, `(.L_x_500) ;  /* 0x0000065000017945 */ /* 0x000fe20003800000 */
[--C-:B------:R-:W-:Y:S01]  /*1d660*/  SHF.R.U32.HI R8, RZ, 0x17, R32.reuse ;  /* 0x00000017ff087819 */ /* 0x100fe20000011620 */
[----:B------:R-:W-:Y:S01]  /*1d670*/  IMAD.MOV.U32 R7, RZ, RZ, R32 ;  /* 0x000000ffff077224 */ /* 0x000fe200078e0020 */
[----:B------:R-:W-:Y:S01]  /*1d680*/  LOP3.LUT R3, R3, 0xff, RZ, 0xc0, !PT ;  /* 0x000000ff03037812 */ /* 0x000fe200078ec0ff */
[----:B------:R-:W-:Y:S01]  /*1d690*/  IMAD.MOV.U32 R6, RZ, RZ, R24 ;  /* 0x000000ffff067224 */ /* 0x000fe200078e0018 */
[----:B------:R-:W-:-:S03]  /*1d6a0*/  LOP3.LUT R8, R8, 0xff, RZ, 0xc0, !PT ;  /* 0x000000ff08087812 */ /* 0x000fc600078ec0ff */
[----:B------:R-:W-:Y:S02]  /*1d6b0*/  VIADD R0, R3, 0xffffffff ;  /* 0xffffffff03007836 */ /* 0x000fe40000000000 */
[----:B------:R-:W-:-:S03]  /*1d6c0*/  VIADD R5, R8, 0xffffffff ;  /* 0xffffffff08057836 */ /* 0x000fc60000000000 */
[----:B------:R-:W-:-:S04]  /*1d6d0*/  ISETP.GT.U32.AND P0, PT, R0, 0xfd, PT ;  /* 0x000000fd0000780c */ /* 0x000fc80003f04070 */
[----:B------:R-:W-:-:S13]  /*1d6e0*/  ISETP.GT.U32.OR P0, PT, R5, 0xfd, P0 ;  /* 0x000000fd0500780c */ /* 0x000fda0000704470 */
[----:B------:R-:W-:Y:S01]  /*1d6f0*/  @!P0 IMAD.MOV.U32 R10, RZ, RZ, RZ ;  /* 0x000000ffff0a8224 */ /* 0x000fe200078e00ff */
[----:B------:R-:W-:Y:S06]  /*1d700*/  @!P0 BRA `(.L_x_501) ;  /* 0x00000000005c8947 */ /* 0x000fec0003800000 */
[----:B------:R-:W-:Y:S02]  /*1d710*/  FSETP.GTU.FTZ.AND P1, PT, |R32|, +INF , PT ;  /* 0x7f8000002000780b */ /* 0x000fe40003f3c200 */
[----:B------:R-:W-:-:S04]  /*1d720*/  FSETP.GTU.FTZ.AND P0, PT, |R24|, +INF , PT ;  /* 0x7f8000001800780b */ /* 0x000fc80003f1c200 */
[----:B------:R-:W-:-:S13]  /*1d730*/  PLOP3.LUT P0, PT, P1, P0, PT, 0xf8, 0x8f ;  /* 0x00000000008f781c */ /* 0x000fda0000f01f70 */
[----:B------:R-:W-:Y:S05]  /*1d740*/  @P0 BRA `(.L_x_502) ;  /* 0x0000000400500947 */ /* 0x000fea0003800000 */
[----:B------:R-:W-:-:S13]  /*1d750*/  LOP3.LUT P0, RZ, R6, 0x7fffffff, R7, 0xc8, !PT ;  /* 0x7fffffff06ff7812 */ /* 0x000fda000780c807 */
[----:B------:R-:W-:Y:S05]  /*1d760*/  @!P0 BRA `(.L_x_503) ;  /* 0x0000000400408947 */ /* 0x000fea0003800000 */
[----:B------:R-:W-:Y:S02]  /*1d770*/  FSETP.NEU.FTZ.AND P0, PT, |R32|, +INF , PT ;  /* 0x7f8000002000780b */ /* 0x000fe40003f1d200 */
[----:B------:R-:W-:Y:S02]  /*1d780*/  FSETP.NEU.FTZ.AND P1, PT, |R24|, +INF , PT ;  /* 0x7f8000001800780b */ /* 0x000fe40003f3d200 */
[----:B------:R-:W-:-:S11]  /*1d790*/  FSETP.NEU.FTZ.AND P2, PT, |R32|, +INF , PT ;  /* 0x7f8000002000780b */ /* 0x000fd60003f5d200 */
[----:B------:R-:W-:Y:S05]  /*1d7a0*/  @!P1 BRA !P0, `(.L_x_503) ;  /* 0x0000000400309947 */ /* 0x000fea0004000000 */
[----:B------:R-:W-:-:S04]  /*1d7b0*/  LOP3.LUT P0, RZ, R7, 0x7fffffff, RZ, 0xc0, !PT ;  /* 0x7fffffff07ff7812 */ /* 0x000fc8000780c0ff */
[----:B------:R-:W-:-:S13]  /*1d7c0*/  PLOP3.LUT P0, PT, P1, P0, PT, 0x2f, 0xf2 ;  /* 0x0000000000f2781c */ /* 0x000fda0000f00577 */
[----:B------:R-:W-:Y:S05]  /*1d7d0*/  @P0 BRA `(.L_x_504) ;  /* 0x00000004001c0947 */ /* 0x000fea0003800000 */
[----:B------:R-:W-:-:S04]  /*1d7e0*/  LOP3.LUT P0, RZ, R6, 0x7fffffff, RZ, 0xc0, !PT ;  /* 0x7fffffff06ff7812 */ /* 0x000fc8000780c0ff */
[----:B------:R-:W-:-:S13]  /*1d7f0*/  PLOP3.LUT P0, PT, P2, P0, PT, 0x2f, 0xf2 ;  /* 0x0000000000f2781c */ /* 0x000fda0001700577 */
[----:B------:R-:W-:Y:S05]  /*1d800*/  @P0 BRA `(.L_x_505) ;  /* 0x0000000400040947 */ /* 0x000fea0003800000 */
[----:B------:R-:W-:Y:S02]  /*1d810*/  ISETP.GE.AND P1, PT, R5, RZ, PT ;  /* 0x000000ff0500720c */ /* 0x000fe40003f26270 */
[----:B------:R-:W-:-:S11]  /*1d820*/  ISETP.GE.AND P0, PT, R0, RZ, PT ;  /* 0x000000ff0000720c */ /* 0x000fd60003f06270 */
[----:B------:R-:W-:Y:S01]  /*1d830*/  @P1 MOV R10, RZ ;  /* 0x000000ff000a1202 */ /* 0x000fe20000000f00 */
[----:B------:R-:W-:Y:S01]  /*1d840*/  @!P1 FFMA R7, R32, 1.84467440737095516160e+19, RZ ;  /* 0x5f80000020079823 */ /* 0x000fe200000000ff */
[----:B------:R-:W-:Y:S01]  /*1d850*/  @!P1 MOV R10, 0xffffffc0 ;  /* 0xffffffc0000a9802 */ /* 0x000fe20000000f00 */
[----:B------:R-:W-:-:S03]  /*1d860*/  @!P0 FFMA R6, R24, 1.84467440737095516160e+19, RZ ;  /* 0x5f80000018068823 */ /* 0x000fc600000000ff */
[----:B------:R-:W-:-:S07]  /*1d870*/  @!P0 IADD3 R10, PT, PT, R10, 0x40, RZ ;  /* 0x000000400a0a8810 */ /* 0x000fce0007ffe0ff */
.L_x_501:
[----:B------:R-:W-:Y:S01]  /*1d880*/  LEA R11, R3, 0xc0800000, 0x17 ;  /* 0xc0800000030b7811 */ /* 0x000fe200078eb8ff */
[----:B------:R-:W-:Y:S01]  /*1d890*/  BSSY B0, `(.L_x_506) ;  /* 0x0000036000007945 */ /* 0x000fe20003800000 */
[----:B------:R-:W-:Y:S02]  /*1d8a0*/  IADD3 R8, PT, PT, R8, -0x7f, RZ ;  /* 0xffffff8108087810 */ /* 0x000fe40007ffe0ff */
[----:B------:R-:W-:-:S03]  /*1d8b0*/  IADD3 R11, PT, PT, -R11, R6, RZ ;  /* 0x000000060b0b7210 */ /* 0x000fc60007ffe1ff */
[----:B------:R-:W-:Y:S01]  /*1d8c0*/  IMAD R9, R8, -0x800000, R7 ;  /* 0xff80000008097824 */ /* 0x000fe200078e0207 */
[----:B------:R-:W1:Y:S01]  /*1d8d0*/  MUFU.RCP R5, R11 ;  /* 0x0000000b00057308 */ /* 0x000e620000001000 */
[----:B------:R-:W-:-:S04]  /*1d8e0*/  FADD.FTZ R6, -R11, -RZ ;  /* 0x800000ff0b067221 */ /* 0x000fc80000010100 */
[----:B-1----:R-:W-:-:S04]  /*1d8f0*/  FFMA R0, R5, R6, 1 ;  /* 0x3f80000005007423 */ /* 0x002fc80000000006 */
[----:B------:R-:W-:-:S04]  /*1d900*/  FFMA R0, R5, R0, R5 ;  /* 0x0000000005007223 */ /* 0x000fc80000000005 */
[----:B------:R-:W-:-:S04]  /*1d910*/  FFMA R7, R9, R0, RZ ;  /* 0x0000000009077223 */ /* 0x000fc800000000ff */
[----:B------:R-:W-:-:S04]  /*1d920*/  FFMA R5, R6, R7, R9 ;  /* 0x0000000706057223 */ /* 0x000fc80000000009 */
[----:B------:R-:W-:-:S04]  /*1d930*/  FFMA R5, R0, R5, R7 ;  /* 0x0000000500057223 */ /* 0x000fc80000000007 */
[----:B------:R-:W-:Y:S01]  /*1d940*/  FFMA R6, R6, R5, R9 ;  /* 0x0000000506067223 */ /* 0x000fe20000000009 */
[----:B------:R-:W-:-:S03]  /*1d950*/  IADD3 R9, PT, PT, R8, 0x7f, -R3 ;  /* 0x0000007f08097810 */ /* 0x000fc60007ffe803 */
[----:B------:R-:W-:Y:S01]  /*1d960*/  FFMA R7, R0, R6, R5 ;  /* 0x0000000600077223 */ /* 0x000fe20000000005 */
[----:B------:R-:W-:-:S04]  /*1d970*/  IADD3 R10, PT, PT, R9, R10, RZ ;  /* 0x0000000a090a7210 */ /* 0x000fc80007ffe0ff */
[----:B------:R-:W-:-:S04]  /*1d980*/  SHF.R.U32.HI R3, RZ, 0x17, R7 ;  /* 0x00000017ff037819 */ /* 0x000fc80000011607 */
[----:B------:R-:W-:-:S04]  /*1d990*/  LOP3.LUT R3, R3, 0xff, RZ, 0xc0, !PT ;  /* 0x000000ff03037812 */ /* 0x000fc800078ec0ff */
[----:B------:R-:W-:-:S04]  /*1d9a0*/  IADD3 R3, PT, PT, R3, R10, RZ ;  /* 0x0000000a03037210 */ /* 0x000fc80007ffe0ff */
[----:B------:R-:W-:-:S04]  /*1d9b0*/  IADD3 R8, PT, PT, R3, -0x1, RZ ;  /* 0xffffffff03087810 */ /* 0x000fc80007ffe0ff */
[----:B------:R-:W-:-:S13]  /*1d9c0*/  ISETP.GE.U32.AND P0, PT, R8, 0xfe, PT ;  /* 0x000000fe0800780c */ /* 0x000fda0003f06070 */
[----:B------:R-:W-:Y:S05]  /*1d9d0*/  @!P0 BRA `(.L_x_507) ;  /* 0x0000000000808947 */ /* 0x000fea0003800000 */
[----:B------:R-:W-:-:S13]  /*1d9e0*/  ISETP.GT.AND P0, PT, R3, 0xfe, PT ;  /* 0x000000fe0300780c */ /* 0x000fda0003f04270 */
[----:B------:R-:W-:Y:S05]  /*1d9f0*/  @P0 BRA `(.L_x_508) ;  /* 0x00000000006c0947 */ /* 0x000fea0003800000 */
[----:B------:R-:W-:-:S13]  /*1da00*/  ISETP.GE.AND P0, PT, R3, 0x1, PT ;  /* 0x000000010300780c */ /* 0x000fda0003f06270 */
[----:B------:R-:W-:Y:S05]  /*1da10*/  @P0 BRA `(.L_x_509) ;  /* 0x0000000000740947 */ /* 0x000fea0003800000 */
[----:B------:R-:W-:Y:S02]  /*1da20*/  ISETP.GE.AND P0, PT, R3, -0x18, PT ;  /* 0xffffffe80300780c */ /* 0x000fe40003f06270 */
[----:B------:R-:W-:-:S11]  /*1da30*/  LOP3.LUT R7, R7, 0x80000000, RZ, 0xc0, !PT ;  /* 0x8000000007077812 */ /* 0x000fd600078ec0ff */
[----:B------:R-:W-:Y:S05]  /*1da40*/  @!P0 BRA `(.L_x_509) ;  /* 0x0000000000688947 */ /* 0x000fea0003800000 */
[CCC-:B------:R-:W-:Y:S01]  /*1da50*/  FFMA.RZ R8, R0.reuse, R6.reuse, R5.reuse ;  /* 0x0000000600087223 */ /* 0x1c0fe2000000c005 */
[CCC-:B------:R-:W-:Y:S01]  /*1da60*/  FFMA.RP R9, R0.reuse, R6.reuse, R5.reuse ;  /* 0x0000000600097223 */ /* 0x1c0fe20000008005 */
[----:B------:R-:W-:Y:S01]  /*1da70*/  FFMA.RM R6, R0, R6, R5 ;  /* 0x0000000600067223 */ /* 0x000fe20000004005 */
[C---:B------:R-:W-:Y:S01]  /*1da80*/  VIADD R0, R3.reuse, 0x20 ;  /* 0x0000002003007836 */ /* 0x040fe20000000000 */
[C---:B------:R-:W-:Y:S02]  /*1da90*/  ISETP.NE.AND P0, PT, R3.reuse, RZ, PT ;  /* 0x000000ff0300720c */ /* 0x040fe40003f05270 */
[----:B------:R-:W-:Y:S02]  /*1daa0*/  LOP3.LUT R8, R8, 0x7fffff, RZ, 0xc0, !PT ;  /* 0x007fffff08087812 */ /* 0x000fe400078ec0ff */
[----:B------:R-:W-:Y:S01]  /*1dab0*/  ISETP.NE.AND P1, PT, R3, RZ, PT ;  /* 0x000000ff0300720c */ /* 0x000fe20003f25270 */
[----:B------:R-:W-:Y:S01]  /*1dac0*/  IMAD.MOV R3, RZ, RZ, -R3 ;  /* 0x000000ffff037224 */ /* 0x000fe200078e0a03 */
[----:B------:R-:W-:-:S02]  /*1dad0*/  LOP3.LUT R5, R8, 0x800000, RZ, 0xfc, !PT ;  /* 0x0080000008057812 */ /* 0x000fc400078efcff */
[----:B------:R-:W-:Y:S02]  /*1dae0*/  FSETP.NEU.FTZ.AND P2, PT, R9, R6, PT ;  /* 0x000000060900720b */ /* 0x000fe40003f5d000 */
[----:B------:R-:W-:Y:S02]  /*1daf0*/  SHF.L.U32 R0, R5, R0, RZ ;  /* 0x0000000005007219 */ /* 0x000fe400000006ff */
[----:B------:R-:W-:Y:S02]  /*1db00*/  SEL R6, R3, RZ, P0 ;  /* 0x000000ff03067207 */ /* 0x000fe40000000000 */
[----:B------:R-:W-:Y:S02]  /*1db10*/  ISETP.NE.AND P1, PT, R0, RZ, P1 ;  /* 0x000000ff0000720c */ /* 0x000fe40000f25270 */
[----:B------:R-:W-:Y:S02]  /*1db20*/  SHF.R.U32.HI R5, RZ, R6, R5 ;  /* 0x00000006ff057219 */ /* 0x000fe40000011605 */
[----:B------:R-:W-:-:S02]  /*1db30*/  PLOP3.LUT P1, PT, P2, P1, PT, 0xf8, 0x8f ;  /* 0x00000000008f781c */ /* 0x000fc40001723f70 */
[----:B------:R-:W-:Y:S02]  /*1db40*/  SHF.R.U32.HI R3, RZ, 0x1, R5 ;  /* 0x00000001ff037819 */ /* 0x000fe40000011605 */
[----:B------:R-:W-:-:S04]  /*1db50*/  SEL R0, RZ, 0x1, !P1 ;  /* 0x00000001ff007807 */ /* 0x000fc80004800000 */
[----:B------:R-:W-:-:S04]  /*1db60*/  LOP3.LUT R0, R0, 0x1, R3, 0xf8, !PT ;  /* 0x0000000100007812 */ /* 0x000fc800078ef803 */
[----:B------:R-:W-:-:S05]  /*1db70*/  LOP3.LUT R0, R0, R5, RZ, 0xc0, !PT ;  /* 0x0000000500007212 */ /* 0x000fca00078ec0ff */
[----:B------:R-:W-:-:S05]  /*1db80*/  IMAD.IADD R0, R3, 0x1, R0 ;  /* 0x0000000103007824 */ /* 0x000fca00078e0200 */
[----:B------:R-:W-:Y:S01]  /*1db90*/  LOP3.LUT R7, R0, R7, RZ, 0xfc, !PT ;  /* 0x0000000700077212 */ /* 0x000fe200078efcff */
[----:B------:R-:W-:Y:S05]  /*1dba0*/  BRA `(.L_x_509) ;  /* 0x0000000000107947 */ /* 0x000fea0003800000 */
.L_x_508:
[----:B------:R-:W-:-:S04]  /*1dbb0*/  LOP3.LUT R7, R7, 0x80000000, RZ, 0xc0, !PT ;  /* 0x8000000007077812 */ /* 0x000fc800078ec0ff */
[----:B------:R-:W-:Y:S01]  /*1dbc0*/  LOP3.LUT R7, R7, 0x7f800000, RZ, 0xfc, !PT ;  /* 0x7f80000007077812 */ /* 0x000fe200078efcff */
[----:B------:R-:W-:Y:S05]  /*1dbd0*/  BRA `(.L_x_509) ;  /* 0x0000000000047947 */ /* 0x000fea0003800000 */
.L_x_507:
[----:B------:R-:W-:Y:S02]  /*1dbe0*/  LEA R7, R10, R7, 0x17 ;  /* 0x000000070a077211 */ /* 0x000fe400078eb8ff */
.L_x_509:
[----:B------:R-:W-:Y:S05]  /*1dbf0*/  BSYNC B0 ;  /* 0x0000000000007941 */ /* 0x000fea0003800000 */
.L_x_506:
[----:B------:R-:W-:Y:S01]  /*1dc00*/  MOV R34, R7 ;  /* 0x0000000700227202 */ /* 0x000fe20000000f00 */
[----:B------:R-:W-:Y:S05]  /*1dc10*/  BRA `(.L_x_510) ;  /* 0x0000000000207947 */ /* 0x000fea0003800000 */
.L_x_505:
[----:B------:R-:W-:-:S04]  /*1dc20*/  LOP3.LUT R6, R6, 0x80000000, R7, 0x48, !PT ;  /* 0x8000000006067812 */ /* 0x000fc800078e4807 */
[----:B------:R-:W-:Y:S01]  /*1dc30*/  LOP3.LUT R34, R6, 0x7f800000, RZ, 0xfc, !PT ;  /* 0x7f80000006227812 */ /* 0x000fe200078efcff */
[----:B------:R-:W-:Y:S05]  /*1dc40*/  BRA `(.L_x_510) ;  /* 0x0000000000147947 */ /* 0x000fea0003800000 */
.L_x_504:
[----:B------:R-:W-:Y:S01]  /*1dc50*/  LOP3.LUT R34, R6, 0x80000000, R7, 0x48, !PT ;  /* 0x8000000006227812 */ /* 0x000fe200078e4807 */
[----:B------:R-:W-:Y:S05]  /*1dc60*/  BRA `(.L_x_510) ;  /* 0x00000000000c7947 */ /* 0x000fea0003800000 */
.L_x_503:
[----:B------:R-:W1:Y:S01]  /*1dc70*/  MUFU.RSQ R34, -QNAN ;  /* 0xffc0000000227908 */ /* 0x000e620000001400 */
[----:B------:R-:W-:Y:S05]  /*1dc80*/  BRA `(.L_x_510) ;  /* 0x0000000000047947 */ /* 0x000fea0003800000 */
.L_x_502:
[----:B------:R-:W-:-:S07]  /*1dc90*/  FADD.FTZ R34, R32, R24 ;  /* 0x0000001820227221 */ /* 0x000fce0000010000 */
.L_x_510:
[----:B------:R-:W-:Y:S05]  /*1dca0*/  BSYNC B1 ;  /* 0x0000000000017941 */ /* 0x000fea0003800000 */
.L_x_500:
[----:B------:R-:W-:-:S04]  /*1dcb0*/  HFMA2 R5, -RZ, RZ, 0, 0 ;  /* 0x00000000ff057431 */ /* 0x000fc800000001ff */
[----:B-1----:R-:W-:Y:S05]  /*1dcc0*/  RET.REL.NODEC R4 `(_ZN7cutlass13device_kernelINS_4fmha6kernel36Sm100FmhaFwdKernelTmaWarpspecializedIN4cute5tupleIJiiiNS5_IJNS5_IJiiEEEiEEEEEENS1_10collective38Sm100FmhaFwdMainloopTmaWarpspecializedINS_10bfloat16_tEffNS5_IJNS4_1CILi256EEENSC_ILi128EEENSC_ILi64EEEEEENS5_IJiNSC_ILi1EEES7_EEENS5_IJiSH_NS5_IJNS5_IJNSC_ILi0EEEiEEEiEEEEEESM_NS9_10CausalMaskILb1EEENS5_IJNSC_ILi2EEESH_SH_EEENSC_ILb0EEEEENS9_38Sm100FmhaFwdEpilogueTmaWarpspecializedINS_6half_tEfNS5_IJSE_SF_SE_EEESI_NS5_IJSH_S7_EEESR_EENS2_23PersistentTileSchedulerENS2_41Sm100FmhaCtxKernelWarpspecializedScheduleEEEEEvNT_6ParamsE) ;  /* 0xfffffe2004cc7950 */ /* 0x002fea0003c3ffff */
.L_x_511:
[----:B------:R-:W-:-:S00]  /*1dcd0*/  BRA `(.L_x_511) ;  /* 0xfffffffc00fc7947 */ /* 0x000fc0000383ffff */
[----:B------:R-:W-:-:S00]  /*1dce0*/  NOP ;  /* 0x0000000000007918 */ /* 0x000fc00000000000 */
        /* <DEDUP_REMOVED lines=9> */
.L_x_516:


//--------------------- .nv.global.init           --------------------------
	.section	.nv.global.init,"aw",@progbits
.nv.global.init:
	.type		$str$23,@object
	.size		$str$23,($str$37 - $str$23)
$str$23:
        /*0000*/ 	.byte	0x0a, 0x00
	.type		$str$37,@object
	.size		$str$37,($str$32 - $str$37)
$str$37:
        /*0002*/ 	.byte	0x3a, 0x00
	.type		$str$32,@object
	.size		$str$32,($str$29 - $str$32)
$str$32:
        /*0004*/ 	.byte	0x5f, 0x00
	.type		$str$29,@object
	.size		$str$29,($str$28 - $str$29)
$str$29:
        /*0006*/ 	.byte	0x25, 0x64, 0x00
	.type		$str$28,@object
	.size		$str$28,($str$30 - $str$28)
$str$28:
        /*0009*/ 	.byte	0x25, 0x63, 0x00
	.type		$str$30,@object
	.size		$str$30,($str$31 - $str$30)
$str$30:
        /*000c*/ 	.byte	0x25, 0x73, 0x00
	.type		$str$31,@object
	.size		$str$31,($str$35 - $str$31)
$str$31:
        /*000f*/ 	.byte	0x20, 0x6f, 0x20, 0x00
	.type		$str$35,@object
	.size		$str$35,($str$22 - $str$35)
$str$35:
        /*0013*/ 	.byte	0x70, 0x74, 0x72, 0x5b, 0x00
	.type		$str$22,@object
	.size		$str$22,($str$34 - $str$22)
$str$22:
        /*0018*/ 	.byte	0x73, 0x4f, 0x3a, 0x20, 0x00
	.type		$str$34,@object
	.size		$str$34,($str$36 - $str$34)
$str$34:
        /*001d*/ 	.byte	0x73, 0x6d, 0x65, 0x6d, 0x5f, 0x00
	.type		$str$36,@object
	.size		$str$36,($str$33 - $str$36)
$str$36:
        /*0023*/ 	.byte	0x62, 0x5d, 0x28, 0x25, 0x70, 0x29, 0x00
	.type		$str$33,@object
	.size		$str$33,($str$27 - $str$33)
$str$33:
        /*002a*/ 	.byte	0x53, 0x77, 0x3c, 0x25, 0x64, 0x2c, 0x25, 0x64, 0x2c, 0x25, 0x64, 0x3e, 0x00
	.type		$str$27,@object
	.size		$str$27,($str$26 - $str$27)
$str$27:
        /*0037*/ 	.byte	0x2f, 0x74, 0x6d, 0x70, 0x2f, 0x63, 0x75, 0x74, 0x6c, 0x61, 0x73, 0x73, 0x5f, 0x73, 0x77, 0x65
        /*0047*/ 	.byte	0x65, 0x70, 0x5f, 0x73, 0x72, 0x63, 0x2f, 0x69, 0x6e, 0x63, 0x6c, 0x75, 0x64, 0x65, 0x2f, 0x63
        /*0057*/ 	.byte	0x75, 0x74, 0x65, 0x2f, 0x61, 0x74, 0x6f, 0x6d, 0x2f, 0x63, 0x6f, 0x70, 0x79, 0x5f, 0x74, 0x72
        /*0067*/ 	.byte	0x61, 0x69, 0x74, 0x73, 0x5f, 0x73, 0x6d, 0x31, 0x30, 0x30, 0x2e, 0x68, 0x70, 0x70, 0x00
	.type		$str$26,@object
	.size		$str$26,(__unnamed_4 - $str$26)
$str$26:
        /*0076*/ 	.byte	0x28, 0x28, 0x75, 0x69, 0x6e, 0x74, 0x33, 0x32, 0x5f, 0x74, 0x28, 0x74, 0x68, 0x72, 0x65, 0x61
        /*0086*/ 	.byte	0x64, 0x49, 0x64, 0x78, 0x2e, 0x78, 0x29, 0x20, 0x2f, 0x20, 0x33, 0x32, 0x29, 0x20, 0x25, 0x20
        /*0096*/ 	.byte	0x34, 0x29, 0x20, 0x3d, 0x3d, 0x20, 0x28, 0x28, 0x28, 0x74, 0x6d, 0x65, 0x6d, 0x5f, 0x61, 0x64
        /*00a6*/ 	.byte	0x64, 0x72, 0x20, 0x3e, 0x3e, 0x20, 0x31, 0x36, 0x29, 0x20, 0x2f, 0x20, 0x33, 0x32, 0x29, 0x20
        /*00b6*/ 	.byte	0x25, 0x20, 0x34, 0x29, 0x00
	.type		__unnamed_4,@object
	.size		__unnamed_4,(__unnamed_1 - __unnamed_4)
__unnamed_4:
        /* <DEDUP_REMOVED lines=37> */
        /*030b*/ 	.byte	0x30, 0x3e, 0x3e, 0x3e, 0x3e, 0x5d, 0x00
	.type		__unnamed_1,@object
	.size		__unnamed_1,(__unnamed_5 - __unnamed_1)
__unnamed_1:
        /* <DEDUP_REMOVED lines=37> */
        /*0562*/ 	.byte	0x3a, 0x43, 0x3c, 0x30, 0x3e, 0x3e, 0x3e, 0x3e, 0x5d, 0x00
	.type		__unnamed_5,@object
	.size		__unnamed_5,(__unnamed_6 - __unnamed_5)
__unnamed_5:
        /* <DEDUP_REMOVED lines=38> */
	.type		__unnamed_6,@object
	.size		__unnamed_6,(__unnamed_7 - __unnamed_6)
__unnamed_6:
        /* <DEDUP_REMOVED lines=37> */
        /*0a16*/ 	.byte	0x74, 0x65, 0x3a, 0x3a, 0x43, 0x3c, 0x30, 0x3e, 0x3e, 0x3e, 0x3e, 0x5d, 0x00
	.type		__unnamed_7,@object
	.size		__unnamed_7,(__unnamed_2 - __unnamed_7)
__unnamed_7:
        /* <DEDUP_REMOVED lines=37> */
        /*0c73*/ 	.byte	0x63, 0x75, 0x74, 0x65, 0x3a, 0x3a, 0x43, 0x3c, 0x30, 0x3e, 0x3e, 0x3e, 0x3e, 0x5d, 0x00
	.type		__unnamed_2,@object
	.size		__unnamed_2,(__unnamed_3 - __unnamed_2)
__unnamed_2:
        /* <DEDUP_REMOVED lines=38> */
	.type		__unnamed_3,@object
	.size		__unnamed_3,(.L_3 - __unnamed_3)
__unnamed_3:
        /* <DEDUP_REMOVED lines=39> */
.L_3:


//--------------------- .nv.shared._ZN7cutlass13device_kernelINS_4fmha6kernel36Sm100FmhaFwdKernelTmaWarpspecializedIN4cute5tupleIJiiiNS5_IJNS5_IJiiEEEiEEEEEENS1_10collective38Sm100FmhaFwdMainloopTmaWarpspecializedINS_10bfloat16_tEffNS5_IJNS4_1CILi256EEENSC_ILi128EEENSC_ILi64EEEEEENS5_IJiNSC_ILi1EEES7_EEENS5_IJiSH_NS5_IJNS5_IJNSC_ILi0EEEiEEEiEEEEEESM_NS9_10CausalMaskILb1EEENS5_IJNSC_ILi2EEESH_SH_EEENSC_ILb0EEEEENS9_38Sm100FmhaFwdEpilogueTmaWarpspecializedINS_6half_tEfNS5_IJSE_SF_SE_EEESI_NS5_IJSH_S7_EEESR_EENS2_23PersistentTileSchedulerENS2_41Sm100FmhaCtxKernelWarpspecializedScheduleEEEEEvNT_6ParamsE --------------------------
	.section	.nv.shared._ZN7cutlass13device_kernelINS_4fmha6kernel36Sm100FmhaFwdKernelTmaWarpspecializedIN4cute5tupleIJiiiNS5_IJNS5_IJiiEEEiEEEEEENS1_10collective38Sm100FmhaFwdMainloopTmaWarpspecializedINS_10bfloat16_tEffNS5_IJNS4_1CILi256EEENSC_ILi128EEENSC_ILi64EEEEEENS5_IJiNSC_ILi1EEES7_EEENS5_IJiSH_NS5_IJNS5_IJNSC_ILi0EEEiEEEiEEEEEESM_NS9_10CausalMaskILb1EEENS5_IJNSC_ILi2EEESH_SH_EEENSC_ILb0EEEEENS9_38Sm100FmhaFwdEpilogueTmaWarpspecializedINS_6half_tEfNS5_IJSE_SF_SE_EEESI_NS5_IJSH_S7_EEESR_EENS2_23PersistentTileSchedulerENS2_41Sm100FmhaCtxKernelWarpspecializedScheduleEEEEEvNT_6ParamsE,"aw",@nobits
	.sectionflags	@""
	.align	16
	.zero		1024


//--------------------- .nv.shared.reserved.0     --------------------------
	.section	.nv.shared.reserved.0,"aw",@nobits
	.weak		__nv_reservedSMEM_offset_0_alias
	.size		__nv_reservedSMEM_offset_0_alias, 0, 64
	.other		__nv_reservedSMEM_offset_0_alias,@"STO_CUDA_RESERVED_SHARED STV_DEFAULT"
__nv_reservedSMEM_offset_0_alias:
	.zero		0
.nv.shared.reserved.0:
	.zero		64
	.weak		__nv_reservedSMEM_tcgen05_partition
	.type		__nv_reservedSMEM_tcgen05_partition,@object
	.size		__nv_reservedSMEM_tcgen05_partition,(.L_0 - __nv_reservedSMEM_tcgen05_partition)
__nv_reservedSMEM_tcgen05_partition:
	.zero		32
.L_0:


//--------------------- .nv.global                --------------------------
	.section	.nv.global,"aw",@nobits
.nv.global:
	.type		_ZN39_INTERNAL_25018625_4_k_cu_60d5bc68_36454cute1_E,@object
	.size		_ZN39_INTERNAL_25018625_4_k_cu_60d5bc68_36454cute1_E,(_ZN39_INTERNAL_25018625_4_k_cu_60d5bc68_36454cuda3std3__45__cpo6cbeginE - _ZN39_INTERNAL_25018625_4_k_cu_60d5bc68_36454cute1_E)
_ZN39_INTERNAL_25018625_4_k_cu_60d5bc68_36454cute1_E:
	.zero		1
	.type		_ZN39_INTERNAL_25018625_4_k_cu_60d5bc68_36454cuda3std3__45__cpo6cbeginE,@object
	.size		_ZN39_INTERNAL_25018625_4_k_cu_60d5bc68_36454cuda3std3__45__cpo6cbeginE,(_ZN39_INTERNAL_25018625_4_k_cu_60d5bc68_36454cuda3std3__48in_placeE - _ZN39_INTERNAL_25018625_4_k_cu_60d5bc68_36454cuda3std3__45__cpo6cbeginE)
_ZN39_INTERNAL_25018625_4_k_cu_60d5bc68_36454cuda3std3__45__cpo6cbeginE:
	.zero		1
	.type		_ZN39_INTERNAL_25018625_4_k_cu_60d5bc68_36454cuda3std3__48in_placeE,@object
	.size		_ZN39_INTERNAL_25018625_4_k_cu_60d5bc68_36454cuda3std3__48in_placeE,(_ZN39_INTERNAL_25018625_4_k_cu_60d5bc68_36454cuda3std6ranges3__45__cpo9iter_moveE - _ZN39_INTERNAL_25018625_4_k_cu_60d5bc68_36454cuda3std3__48in_placeE)
_ZN39_INTERNAL_25018625_4_k_cu_60d5bc68_36454cuda3std3__48in_placeE:
	.zero		1
	.type		_ZN39_INTERNAL_25018625_4_k_cu_60d5bc68_36454cuda3std6ranges3__45__cpo9iter_moveE,@object
	.size		_ZN39_INTERNAL_25018625_4_k_cu_60d5bc68_36454cuda3std6ranges3__45__cpo9iter_moveE,(_ZN39_INTERNAL_25018625_4_k_cu_60d5bc68_36454cuda3std3__45__cpo5beginE - _ZN39_INTERNAL_25018625_4_k_cu_60d5bc68_36454cuda3std6ranges3__45__cpo9iter_moveE)
_ZN39_INTERNAL_25018625_4_k_cu_60d5bc68_36454cuda3std6ranges3__45__cpo9iter_moveE:
	.zero		1
	.type		_ZN39_INTERNAL_25018625_4_k_cu_60d5bc68_36454cuda3std3__45__cpo5beginE,@object
	.size		_ZN39_INTERNAL_25018625_4_k_cu_60d5bc68_36454cuda3std3__45__cpo5beginE,(_ZN39_INTERNAL_25018625_4_k_cu_60d5bc68_36454cuda3std3__441_GLOBAL__N__25018625_4_k_cu_60d5bc68_36456ignoreE - _ZN39_INTERNAL_25018625_4_k_cu_60d5bc68_36454cuda3std3__45__cpo5beginE)
_ZN39_INTERNAL_25018625_4_k_cu_60d5bc68_36454cuda3std3__45__cpo5beginE:
	.zero		1
	.type		_ZN39_INTERNAL_25018625_4_k_cu_60d5bc68_36454cuda3std3__441_GLOBAL__N__25018625_4_k_cu_60d5bc68_36456ignoreE,@object
	.size		_ZN39_INTERNAL_25018625_4_k_cu_60d5bc68_36454cuda3std3__441_GLOBAL__N__25018625_4_k_cu_60d5bc68_36456ignoreE,(_ZN39_INTERNAL_25018625_4_k_cu_60d5bc68_36454cute7productE - _ZN39_INTERNAL_25018625_4_k_cu_60d5bc68_36454cuda3std3__441_GLOBAL__N__25018625_4_k_cu_60d5bc68_36456ignoreE)
_ZN39_INTERNAL_25018625_4_k_cu_60d5bc68_36454cuda3std3__441_GLOBAL__N__25018625_4_k_cu_60d5bc68_36456ignoreE:
	.zero		1
	.type		_ZN39_INTERNAL_25018625_4_k_cu_60d5bc68_36454cute7productE,@object
	.size		_ZN39_INTERNAL_25018625_4_k_cu_60d5bc68_36454cute7productE,(_ZN39_INTERNAL_25018625_4_k_cu_60d5bc68_36454cuda3std3__45__cpo3endE - _ZN39_INTERNAL_25018625_4_k_cu_60d5bc68_36454cute7productE)
_ZN39_INTERNAL_25018625_4_k_cu_60d5bc68_36454cute7productE:
	.zero		1
	.type		_ZN39_INTERNAL_25018625_4_k_cu_60d5bc68_36454cuda3std3__45__cpo3endE,@object
	.size		_ZN39_INTERNAL_25018625_4_k_cu_60d5bc68_36454cuda3std3__45__cpo3endE,(_ZN39_INTERNAL_25018625_4_k_cu_60d5bc68_36454cuda3std3__419piecewise_constructE - _ZN39_INTERNAL_25018625_4_k_cu_60d5bc68_36454cuda3std3__45__cpo3endE)
_ZN39_INTERNAL_25018625_4_k_cu_60d5bc68_36454cuda3std3__45__cpo3endE:
	.zero		1
	.type		_ZN39_INTERNAL_25018625_4_k_cu_60d5bc68_36454cuda3std3__419piecewise_constructE,@object
	.size		_ZN39_INTERNAL_25018625_4_k_cu_60d5bc68_36454cuda3std3__419piecewise_constructE,(_ZN39_INTERNAL_25018625_4_k_cu_60d5bc68_36454cuda3std3__45__cpo4cendE - _ZN39_INTERNAL_25018625_4_k_cu_60d5bc68_36454cuda3std3__419piecewise_constructE)
_ZN39_INTERNAL_25018625_4_k_cu_60d5bc68_36454cuda3std3__419piecewise_constructE:
	.zero		1
	.type		_ZN39_INTERNAL_25018625_4_k_cu_60d5bc68_36454cuda3std3__45__cpo4cendE,@object
	.size		_ZN39_INTERNAL_25018625_4_k_cu_60d5bc68_36454cuda3std3__45__cpo4cendE,(_ZN39_INTERNAL_25018625_4_k_cu_60d5bc68_36454cuda3std6ranges3__45__cpo4swapE - _ZN39_INTERNAL_25018625_4_k_cu_60d5bc68_36454cuda3std3__45__cpo4cendE)
_ZN39_INTERNAL_25018625_4_k_cu_60d5bc68_36454cuda3std3__45__cpo4cendE:
	.zero		1
	.type		_ZN39_INTERNAL_25018625_4_k_cu_60d5bc68_36454cuda3std6ranges3__45__cpo4swapE,@object
	.size		_ZN39_INTERNAL_25018625_4_k_cu_60d5bc68_36454cuda3std6ranges3__45__cpo4swapE,(.L_15 - _ZN39_INTERNAL_25018625_4_k_cu_60d5bc68_36454cuda3std6ranges3__45__cpo4swapE)
_ZN39_INTERNAL_25018625_4_k_cu_60d5bc68_36454cuda3std6ranges3__45__cpo4swapE:
	.zero		1
.L_15:


//--------------------- .nv.constant0._ZN7cutlass13device_kernelINS_4fmha6kernel36Sm100FmhaFwdKernelTmaWarpspecializedIN4cute5tupleIJiiiNS5_IJNS5_IJiiEEEiEEEEEENS1_10collective38Sm100FmhaFwdMainloopTmaWarpspecializedINS_10bfloat16_tEffNS5_IJNS4_1CILi256EEENSC_ILi128EEENSC_ILi64EEEEEENS5_IJiNSC_ILi1EEES7_EEENS5_IJiSH_NS5_IJNS5_IJNSC_ILi0EEEiEEEiEEEEEESM_NS9_10CausalMaskILb1EEENS5_IJNSC_ILi2EEESH_SH_EEENSC_ILb0EEEEENS9_38Sm100FmhaFwdEpilogueTmaWarpspecializedINS_6half_tEfNS5_IJSE_SF_SE_EEESI_NS5_IJSH_S7_EEESR_EENS2_23PersistentTileSchedulerENS2_41Sm100FmhaCtxKernelWarpspecializedScheduleEEEEEvNT_6ParamsE --------------------------
	.section	.nv.constant0._ZN7cutlass13device_kernelINS_4fmha6kernel36Sm100FmhaFwdKernelTmaWarpspecializedIN4cute5tupleIJiiiNS5_IJNS5_IJiiEEEiEEEEEENS1_10collective38Sm100FmhaFwdMainloopTmaWarpspecializedINS_10bfloat16_tEffNS5_IJNS4_1CILi256EEENSC_ILi128EEENSC_ILi64EEEEEENS5_IJiNSC_ILi1EEES7_EEENS5_IJiSH_NS5_IJNS5_IJNSC_ILi0EEEiEEEiEEEEEESM_NS9_10CausalMaskILb1EEENS5_IJNSC_ILi2EEESH_SH_EEENSC_ILb0EEEEENS9_38Sm100FmhaFwdEpilogueTmaWarpspecializedINS_6half_tEfNS5_IJSE_SF_SE_EEESI_NS5_IJSH_S7_EEESR_EENS2_23PersistentTileSchedulerENS2_41Sm100FmhaCtxKernelWarpspecializedScheduleEEEEEvNT_6ParamsE,"a",@progbits
	.sectionflags	@""
	.align	4
.nv.constant0._ZN7cutlass13device_kernelINS_4fmha6kernel36Sm100FmhaFwdKernelTmaWarpspecializedIN4cute5tupleIJiiiNS5_IJNS5_IJiiEEEiEEEEEENS1_10collective38Sm100FmhaFwdMainloopTmaWarpspecializedINS_10bfloat16_tEffNS5_IJNS4_1CILi256EEENSC_ILi128EEENSC_ILi64EEEEEENS5_IJiNSC_ILi1EEES7_EEENS5_IJiSH_NS5_IJNS5_IJNSC_ILi0EEEiEEEiEEEEEESM_NS9_10CausalMaskILb1EEENS5_IJNSC_ILi2EEESH_SH_EEENSC_ILb0EEEEENS9_38Sm100FmhaFwdEpilogueTmaWarpspecializedINS_6half_tEfNS5_IJSE_SF_SE_EEESI_NS5_IJSH_S7_EEESR_EENS2_23PersistentTileSchedulerENS2_41Sm100FmhaCtxKernelWarpspecializedScheduleEEEEEvNT_6ParamsE:
	.zero		2432


//--------------------- SYMBOLS --------------------------

	.type		.nv.reservedSmem.offset0,@object
	.size		.nv.reservedSmem.offset0,0x4
	.type		.nv.reservedSmem.cap,@object
	.size		.nv.reservedSmem.cap,0x4
	.type		vprintf,@function
	.type		__assertfail,@function
